def matmul_kernel(
    a_ptr,
    b_ptr,
    c_ptr,
    M,
    N,
    K,
    stride_am,
    stride_ak,
    stride_bk,
    stride_bn,
    stride_cm,
    stride_cn,
    BLOCK_M: tl.constexpr,
    BLOCK_N: tl.constexpr,
    BLOCK_K: tl.constexpr,
    GROUP_M: tl.constexpr,
):
    pid = tl.program_id(axis=0)
    num_pid_m = tl.cdiv(M, BLOCK_M)
    num_pid_n = tl.cdiv(N, BLOCK_N)
    num_pid_in_group = GROUP_M * num_pid_n
    group_id = pid // num_pid_in_group
    first_pid_m = group_id * GROUP_M
    group_size_m = min(num_pid_m - first_pid_m, GROUP_M)
    pid_m = first_pid_m + ((pid % num_pid_in_group) % group_size_m)
    pid_n = (pid % num_pid_in_group) // group_size_m

    offs_am = (pid_m * BLOCK_M + tl.arange(0, BLOCK_M)) % M
    offs_bn = (pid_n * BLOCK_N + tl.arange(0, BLOCK_N)) % N
    offs_k = tl.arange(0, BLOCK_K)
    a_ptrs = a_ptr + offs_am[:, None] * stride_am + offs_k[None, :] * stride_ak
    b_ptrs = b_ptr + offs_k[:, None] * stride_bk + offs_bn[None, :] * stride_bn

    acc = tl.zeros((BLOCK_M, BLOCK_N), dtype=tl.float32)
    for kk in range(0, tl.cdiv(K, BLOCK_K)):
        a = tl.load(a_ptrs, mask=offs_k[None, :] < K - kk * BLOCK_K, other=0.0)
        b = tl.load(b_ptrs, mask=offs_k[:, None] < K - kk * BLOCK_K, other=0.0)
        acc = tl.dot(a, b, acc)
        a_ptrs += BLOCK_K * stride_ak
        b_ptrs += BLOCK_K * stride_bk

    c = acc.to(c_ptr.dtype.element_ty)
    offs_cm = pid_m * BLOCK_M + tl.arange(0, BLOCK_M)
    offs_cn = pid_n * BLOCK_N + tl.arange(0, BLOCK_N)
    c_ptrs = c_ptr + offs_cm[:, None] * stride_cm + offs_cn[None, :] * stride_cn
    mask = (offs_cm[:, None] < M) & (offs_cn[None, :] < N)
    tl.store(c_ptrs, c, mask=mask)

# config = {"BLOCK_K": 128, "BLOCK_M": 256, "BLOCK_N": 64, "GROUP_M": 8, "arch": "sm_100", "dtype": "fp8e5m2", "num_ctas": 1, "num_stages": 2, "num_warps": 4}
# arch = sm_100


// ===== COMPILED SASS (sm_100a) =====

	.target	sm_100a

	.elftype	@"ET_EXEC"


//--------------------- .note.nv.tkinfo           --------------------------
	.section	.note.nv.tkinfo,"",@"SHT_NOTE"
	.sectionflags	@"SHF_NOTE_NV_TKINFO"
	.tkinfo
        /*0018*/ 	.word	0x00000081
        /*0030*/ 	.string	""
        /*0030*/ 	.string	"ptxas-blackwell"
        /*0030*/ 	.string	"Cuda compilation tools, release 12.9, V12.9.86"
        /*0030*/ 	.string	"Build cuda_12.9.r12.9/compiler.36037853_0"
        /*0030*/ 	.string	"-v  -suppress-debug-info  -lineinfo  -arch sm_100a "



//--------------------- .note.nv.cuver            --------------------------
	.section	.note.nv.cuver,"",@"SHT_NOTE"
	.sectionflags	@"SHF_NOTE_NV_CUVER"
        /*0018*/ 	.short	0x0001
        /*001a*/ 	.short	0x0064
        /*001c*/ 	.short	0x0001
        /*001e*/ 	.short	0x0000
        /*0020*/ 	.short	0x0001
        /*0022*/ 	.short	0x0000


//--------------------- .nv.info                  --------------------------
	.section	.nv.info,"",@"SHT_CUDA_INFO"
	.align	4


	//----- nvinfo : EIATTR_REGCOUNT
	.align		4
        /*0000*/ 	.byte	0x04, 0x2f
        /*0002*/ 	.short	(.L_4 - .L_3)
	.align		4
.L_3:
        /*0004*/ 	.word	index@(matmul_kernel)
        /*0008*/ 	.word	0x000000a8


	//----- nvinfo : EIATTR_FRAME_SIZE
	.align		4
.L_4:
        /*000c*/ 	.byte	0x04, 0x11
        /*000e*/ 	.short	(.L_6 - .L_5)
	.align		4
.L_5:
        /*0010*/ 	.word	index@($__internal_2_$__cuda_sm10x_tcgen05_guardrail_trap_unallocated_columns_being_dealloced)
        /*0014*/ 	.word	0x00000cf8


	//----- nvinfo : EIATTR_FRAME_SIZE
	.align		4
.L_6:
        /*0018*/ 	.byte	0x04, 0x11
        /*001a*/ 	.short	(.L_8 - .L_7)
	.align		4
.L_7:
        /*001c*/ 	.word	index@($__internal_1_$__cuda_sm10x_tcgen05_guardrail_trap_phase_invalid_during_alloc)
        /*0020*/ 	.word	0x00000cf8


	//----- nvinfo : EIATTR_FRAME_SIZE
	.align		4
.L_8:
        /*0024*/ 	.byte	0x04, 0x11
        /*0026*/ 	.short	(.L_10 - .L_9)
	.align		4
.L_9:
        /*0028*/ 	.word	index@($__internal_0_$__cuda_sm10x_tcgen05_guardrail_trap_col_being_dealloced_not_returned_by_alloc)
        /*002c*/ 	.word	0x00000cf8


	//----- nvinfo : EIATTR_FRAME_SIZE
	.align		4
.L_10:
        /*0030*/ 	.byte	0x04, 0x11
        /*0032*/ 	.short	(.L_12 - .L_11)
	.align		4
.L_11:
        /*0034*/ 	.word	index@(matmul_kernel)
        /*0038*/ 	.word	0x00000cf8


	//----- nvinfo : EIATTR_MIN_STACK_SIZE
	.align		4
.L_12:
        /*003c*/ 	.byte	0x04, 0x12
        /*003e*/ 	.short	(.L_14 - .L_13)
	.align		4
.L_13:
        /*0040*/ 	.word	index@(matmul_kernel)
        /*0044*/ 	.word	0x00000cf8
.L_14:


//--------------------- .nv.info.matmul_kernel    --------------------------
	.section	.nv.info.matmul_kernel,"",@"SHT_CUDA_INFO"
	.sectionflags	@""
	.align	4


	//----- nvinfo : EIATTR_CUDA_API_VERSION
	.align		4
        /*0000*/ 	.byte	0x04, 0x37
        /*0002*/ 	.short	(.L_16 - .L_15)
.L_15:
        /*0004*/ 	.word	0x00000081


	//----- nvinfo : EIATTR_KPARAM_INFO
	.align		4
.L_16:
        /*0008*/ 	.byte	0x04, 0x17
        /*000a*/ 	.short	(.L_18 - .L_17)
.L_17:
        /*000c*/ 	.word	0x00000000
        /*0010*/ 	.short	0x000d
        /*0012*/ 	.short	0x0048
        /*0014*/ 	.byte	0x00, 0xf4, 0x21, 0x00


	//----- nvinfo : EIATTR_KPARAM_INFO
	.align		4
.L_18:
        /*0018*/ 	.byte	0x04, 0x17
        /*001a*/ 	.short	(.L_20 - .L_19)
.L_19:
        /*001c*/ 	.word	0x00000000
        /*0020*/ 	.short	0x000c
        /*0022*/ 	.short	0x0040
        /*0024*/ 	.byte	0x00, 0xf4, 0x21, 0x00


	//----- nvinfo : EIATTR_KPARAM_INFO
	.align		4
.L_20:
        /*0028*/ 	.byte	0x04, 0x17
        /*002a*/ 	.short	(.L_22 - .L_21)
.L_21:
        /*002c*/ 	.word	0x00000000
        /*0030*/ 	.short	0x000b
        /*0032*/ 	.short	0x0038
        /*0034*/ 	.byte	0x00, 0xf0, 0x11, 0x00


	//----- nvinfo : EIATTR_KPARAM_INFO
	.align		4
.L_22:
        /*0038*/ 	.byte	0x04, 0x17
        /*003a*/ 	.short	(.L_24 - .L_23)
.L_23:
        /*003c*/ 	.word	0x00000000
        /*0040*/ 	.short	0x000a
        /*0042*/ 	.short	0x0034
        /*0044*/ 	.byte	0x00, 0xf0, 0x11, 0x00


	//----- nvinfo : EIATTR_KPARAM_INFO
	.align		4
.L_24:
        /*0048*/ 	.byte	0x04, 0x17
        /*004a*/ 	.short	(.L_26 - .L_25)
.L_25:
        /*004c*/ 	.word	0x00000000
        /*0050*/ 	.short	0x0009
        /*0052*/ 	.short	0x0030
        /*0054*/ 	.byte	0x00, 0xf0, 0x11, 0x00


	//----- nvinfo : EIATTR_KPARAM_INFO
	.align		4
.L_26:
        /*0058*/ 	.byte	0x04, 0x17
        /*005a*/ 	.short	(.L_28 - .L_27)
.L_27:
        /*005c*/ 	.word	0x00000000
        /*0060*/ 	.short	0x0008
        /*0062*/ 	.short	0x002c
        /*0064*/ 	.byte	0x00, 0xf0, 0x11, 0x00


	//----- nvinfo : EIATTR_KPARAM_INFO
	.align		4
.L_28:
        /*0068*/ 	.byte	0x04, 0x17
        /*006a*/ 	.short	(.L_30 - .L_29)
.L_29:
        /*006c*/ 	.word	0x00000000
        /*0070*/ 	.short	0x0007
        /*0072*/ 	.short	0x0028
        /*0074*/ 	.byte	0x00, 0xf0, 0x11, 0x00


	//----- nvinfo : EIATTR_KPARAM_INFO
	.align		4
.L_30:
        /*0078*/ 	.byte	0x04, 0x17
        /*007a*/ 	.short	(.L_32 - .L_31)
.L_31:
        /*007c*/ 	.word	0x00000000
        /*0080*/ 	.short	0x0006
        /*0082*/ 	.short	0x0024
        /*0084*/ 	.byte	0x00, 0xf0, 0x11, 0x00


	//----- nvinfo : EIATTR_KPARAM_INFO
	.align		4
.L_32:
        /*0088*/ 	.byte	0x04, 0x17
        /*008a*/ 	.short	(.L_34 - .L_33)
.L_33:
        /*008c*/ 	.word	0x00000000
        /*0090*/ 	.short	0x0005
        /*0092*/ 	.short	0x0020
        /*0094*/ 	.byte	0x00, 0xf0, 0x11, 0x00


	//----- nvinfo : EIATTR_KPARAM_INFO
	.align		4
.L_34:
        /*0098*/ 	.byte	0x04, 0x17
        /*009a*/ 	.short	(.L_36 - .L_35)
.L_35:
        /*009c*/ 	.word	0x00000000
        /*00a0*/ 	.short	0x0004
        /*00a2*/ 	.short	0x001c
        /*00a4*/ 	.byte	0x00, 0xf0, 0x11, 0x00


	//----- nvinfo : EIATTR_KPARAM_INFO
	.align		4
.L_36:
        /*00a8*/ 	.byte	0x04, 0x17
        /*00aa*/ 	.short	(.L_38 - .L_37)
.L_37:
        /*00ac*/ 	.word	0x00000000
        /*00b0*/ 	.short	0x0003
        /*00b2*/ 	.short	0x0018
        /*00b4*/ 	.byte	0x00, 0xf0, 0x11, 0x00


	//----- nvinfo : EIATTR_KPARAM_INFO
	.align		4
.L_38:
        /*00b8*/ 	.byte	0x04, 0x17
        /*00ba*/ 	.short	(.L_40 - .L_39)
.L_39:
        /*00bc*/ 	.word	0x00000000
        /*00c0*/ 	.short	0x0002
        /*00c2*/ 	.short	0x0010
        /*00c4*/ 	.byte	0x00, 0xf4, 0x21, 0x00


	//----- nvinfo : EIATTR_KPARAM_INFO
	.align		4
.L_40:
        /*00c8*/ 	.byte	0x04, 0x17
        /*00ca*/ 	.short	(.L_42 - .L_41)
.L_41:
        /*00cc*/ 	.word	0x00000000
        /*00d0*/ 	.short	0x0001
        /*00d2*/ 	.short	0x0008
        /*00d4*/ 	.byte	0x00, 0xf4, 0x21, 0x00


	//----- nvinfo : EIATTR_KPARAM_INFO
	.align		4
.L_42:
        /*00d8*/ 	.byte	0x04, 0x17
        /*00da*/ 	.short	(.L_44 - .L_43)
.L_43:
        /*00dc*/ 	.word	0x00000000
        /*00e0*/ 	.short	0x0000
        /*00e2*/ 	.short	0x0000
        /*00e4*/ 	.byte	0x00, 0xf4, 0x21, 0x00


	//----- nvinfo : EIATTR_AT_ENTRY_FRAGMENTS
	.align		4
.L_44:
        /*00e8*/ 	.byte	0x04, 0x4f
        /*00ea*/ 	.short	(.L_46 - .L_45)


	//   ....[0]....
.L_45:
        /*00ec*/ 	.word	0x00000004


	//----- nvinfo : EIATTR_RESERVED_SMEM_USED
	.align		4
.L_46:
        /*00f0*/ 	.byte	0x01, 0x41
	.zero		2


	//----- nvinfo : EIATTR_SPARSE_MMA_MASK
	.align		4
        /*00f4*/ 	.byte	0x03, 0x50
        /*00f6*/ 	.short	0x0000


	//----- nvinfo : EIATTR_TCGEN05_1CTA_USED
	.align		4
        /*00f8*/ 	.byte	0x01, 0x51
	.zero		2


	//----- nvinfo : EIATTR_MAXREG_COUNT
	.align		4
        /*00fc*/ 	.byte	0x03, 0x1b
        /*00fe*/ 	.short	0x00ff


	//----- nvinfo : EIATTR_NUM_BARRIERS
	.align		4
        /*0100*/ 	.byte	0x02, 0x4c
        /*0102*/ 	.byte	0x01
	.zero		1


	//----- nvinfo : EIATTR_ANNOTATIONS
	.align		4
        /*0104*/ 	.byte	0x04, 0x55
        /*0106*/ 	.short	(.L_48 - .L_47)


	//   ....[0]....
.L_47:
        /*0108*/ 	.word	0x00000001
        /*010c*/ 	.byte	0x70, 0x09, 0x00, 0x00, 0x01, 0x00, 0x00, 0x00, 0xb0, 0x09, 0x00, 0x00, 0x01, 0x00, 0x00, 0x00
        /* <DEDUP_REMOVED lines=1593> */
        /*64ac*/ 	.byte	0x30, 0x6f, 0x02, 0x00, 0x01, 0x00, 0x00, 0x00, 0x80, 0x6f, 0x02, 0x00


	//----- nvinfo : EIATTR_INT_WARP_WIDE_INSTR_OFFSETS
	.align		4
.L_48:
        /*64b8*/ 	.byte	0x04, 0x31
        /*64ba*/ 	.short	(.L_50 - .L_49)


	//   ....[0]....
.L_49:
        /*64bc*/ 	.word	0x000013e0


	//   ....[1]....
        /*64c0*/ 	.word	0x000013f0


	//   ....[2]....
        /*64c4*/ 	.word	0x0000a940


	//   ....[3]....
        /*64c8*/ 	.word	0x0002abf0


	//   ....[4]....
        /*64cc*/ 	.word	0x0002ac40


	//----- nvinfo : EIATTR_COOP_GROUP_MASK_REGIDS
	.align		4
.L_50:
        /*64d0*/ 	.byte	0x04, 0x29
        /*64d2*/ 	.short	(.L_52 - .L_51)


	//   ....[0]....
.L_51:
        /*64d4*/ 	.word	0xffffffff


	//   ....[1]....
        /*64d8*/ 	.word	0xffffffff


	//   ....[2]....
        /*64dc*/ 	.word	0xffffffff


	//   ....[3]....
        /*64e0*/ 	.word	0xffffffff


	//----- nvinfo : EIATTR_COOP_GROUP_INSTR_OFFSETS
	.align		4
.L_52:
        /*64e4*/ 	.byte	0x04, 0x28
        /*64e6*/ 	.short	(.L_54 - .L_53)


	//   ....[0]....
.L_53:
        /*64e8*/ 	.word	0x00000070


	//   ....[1]....
        /*64ec*/ 	.word	0x00000330


	//   ....[2]....
        /*64f0*/ 	.word	0x0002aa80


	//   ....[3]....
        /*64f4*/ 	.word	0x0002acf0


	//----- nvinfo : EIATTR_VRC_CTA_INIT_COUNT
	.align		4
.L_54:
        /*64f8*/ 	.byte	0x02, 0x4a
        /*64fa*/ 	.byte	0x80
	.zero		1


	//----- nvinfo : EIATTR_MBARRIER_INSTR_OFFSETS
	.align		4
        /*64fc*/ 	.byte	0x04, 0x39
        /*64fe*/ 	.short	(.L_56 - .L_55)


	//   ....[0]....
.L_55:
        /*6500*/ 	.word	0x00001fd0
        /*6504*/ 	.word	0x000000ff
        /*6508*/ 	.word	0x00000000
        /*650c*/ 	.short	0x0100
        /*650e*/ 	.byte	0x0b
	.zero		1


	//   ....[1]....
        /*6510*/ 	.word	0x0000a950
        /*6514*/ 	.word	0x000000ff
        /*6518*/ 	.word	0x00014008
        /*651c*/ 	.short	0x0100
        /*651e*/ 	.byte	0x09
	.zero		1


	//   ....[2]....
        /*6520*/ 	.word	0x0001b580
        /*6524*/ 	.word	0x000000ff
        /*6528*/ 	.word	0x00000000
        /*652c*/ 	.short	0x010a
        /*652e*/ 	.byte	0x0b
	.zero		1


	//   ....[3]....
        /*6530*/ 	.word	0x000261b0
        /*6534*/ 	.word	0x000000ff
        /*6538*/ 	.word	0x00000000
        /*653c*/ 	.short	0x010a
        /*653e*/ 	.byte	0x0b
	.zero		1


	//   ....[4]....
        /*6540*/ 	.word	0x00026290
        /*6544*/ 	.word	0x000000ff
        /*6548*/ 	.word	0x00014000
        /*654c*/ 	.short	0x0108
        /*654e*/ 	.byte	0x09
	.zero		1


	//   ....[5]....
        /*6550*/ 	.word	0x000263b0
        /*6554*/ 	.word	0x000000ff
        /*6558*/ 	.word	0x00014008
        /*655c*/ 	.short	0x0108
        /*655e*/ 	.byte	0x09
	.zero		1


	//   ....[6]....
        /*6560*/ 	.word	0x0002ad10
        /*6564*/ 	.word	0x000000ff
        /*6568*/ 	.word	0x00000000
        /*656c*/ 	.short	0x010a
        /*656e*/ 	.byte	0x0b
	.zero		1


	//   ....[7]....
        /*6570*/ 	.word	0x0002ad40
        /*6574*/ 	.word	0x000000ff
        /*6578*/ 	.word	0x00000000
        /*657c*/ 	.short	0x010a
        /*657e*/ 	.byte	0x0b
	.zero		1


	//----- nvinfo : EIATTR_NUM_MBARRIERS
	.align		4
.L_56:
        /*6580*/ 	.byte	0x03, 0x38
        /*6582*/ 	.short	0x0002


	//----- nvinfo : EIATTR_EXIT_INSTR_OFFSETS
	.align		4
        /*6584*/ 	.byte	0x04, 0x1c
        /*6586*/ 	.short	(.L_58 - .L_57)


	//   ....[0]....
.L_57:
        /*6588*/ 	.word	0x0002ad00


	//----- nvinfo : EIATTR_REQNTID
	.align		4
.L_58:
        /*658c*/ 	.byte	0x04, 0x10
        /*658e*/ 	.short	(.L_60 - .L_59)
.L_59:
        /*6590*/ 	.word	0x00000080
        /*6594*/ 	.word	0x00000001
        /*6598*/ 	.word	0x00000001


	//----- nvinfo : EIATTR_CRS_STACK_SIZE
	.align		4
.L_60:
        /*659c*/ 	.byte	0x04, 0x1e
        /*659e*/ 	.short	(.L_62 - .L_61)
.L_61:
        /*65a0*/ 	.word	0x00000000


	//----- nvinfo : EIATTR_CBANK_PARAM_SIZE
	.align		4
.L_62:
        /*65a4*/ 	.byte	0x03, 0x19
        /*65a6*/ 	.short	0x0050


	//----- nvinfo : EIATTR_PARAM_CBANK
	.align		4
        /*65a8*/ 	.byte	0x04, 0x0a
        /*65aa*/ 	.short	(.L_64 - .L_63)
	.align		4
.L_63:
        /*65ac*/ 	.word	index@(.nv.constant0.matmul_kernel)
        /*65b0*/ 	.short	0x0380
        /*65b2*/ 	.short	0x0050


	//----- nvinfo : EIATTR_SW_WAR
	.align		4
.L_64:
        /*65b4*/ 	.byte	0x04, 0x36
        /*65b6*/ 	.short	(.L_66 - .L_65)
.L_65:
        /*65b8*/ 	.word	0x00000008
.L_66:


//--------------------- .nv.compat                --------------------------
	.section	.nv.compat,"",@"SHT_CUDA_COMPAT_INFO"
	.align	4
        /*0000*/ 	.byte	0x02, 0x02, 0x02, 0x00, 0x02, 0x05, 0x05, 0x00, 0x02, 0x03, 0x00, 0x00, 0x02, 0x06, 0x01, 0x00


//--------------------- .nv.callgraph             --------------------------
	.section	.nv.callgraph,"",@"SHT_CUDA_CALLGRAPH"
	.align	4
	.sectionentsize	8
	.align		4
        /*0000*/ 	.word	0x00000000
	.align		4
        /*0004*/ 	.word	0xffffffff
	.align		4
        /*0008*/ 	.word	0x00000000
	.align		4
        /*000c*/ 	.word	0xfffffffe
	.align		4
        /*0010*/ 	.word	0x00000000
	.align		4
        /*0014*/ 	.word	0xfffffffd
	.align		4
        /*0018*/ 	.word	0x00000000
	.align		4
        /*001c*/ 	.word	0xfffffffc


//--------------------- .text.matmul_kernel       --------------------------
	.section	.text.matmul_kernel,"ax",@progbits
	.align	128
        .global         matmul_kernel
        .type           matmul_kernel,@function
        .size           matmul_kernel,(.L_x_20 - matmul_kernel)
        .other          matmul_kernel,@"STO_CUDA_ENTRY STV_DEFAULT"
matmul_kernel:
.text.matmul_kernel:
[----:B------:R-:W0:Y:S01]  /*0000*/  LDC R1, c[0x0][0x37c] ;  /* 0x0000df00ff017b82 */ /* 0x000e220000000800 */
[----:B------:R-:W1:Y:S01]  /*0010*/  S2R R3, SR_TID.X ;  /* 0x0000000000037919 */ /* 0x000e620000002100 */
[----:B0-----:R-:W-:Y:S01]  /*0020*/  VIADD R1, R1, 0xfffff308 ;  /* 0xfffff30801017836 */ /* 0x001fe20000000000 */
[----:B-1----:R-:W-:-:S13]  /*0030*/  ISETP.GE.U32.AND P0, PT, R3, 0x20, PT ;  /* 0x000000200300780c */ /* 0x002fda0003f06070 */
[----:B------:R-:W-:Y:S02]  /*0040*/  VOTEU.ANY UP0, P0 ;  /* 0x0000000000ff7886 */ /* 0x000fe40000000100 */
[----:B------:R-:W-:Y:S05]  /*0050*/  BRA.U UP0, `(.L_x_0) ;  /* 0x0000000100b87547 */ /* 0x000fea000b800000 */
[----:B------:R-:W0:Y:S01]  /*0060*/  S2UR UR6, SR_CgaCtaId ;  /* 0x00000000000679c3 */ /* 0x000e220000008800 */
[----:B------:R-:W-:Y:S01]  /*0070*/  NOP ;  /* 0x0000000000007918 */ /* 0x000fe20000000000 */
[----:B------:R-:W-:Y:S02]  /*0080*/  UMOV UR4, 0x40 ;  /* 0x0000004000047882 */ /* 0x000fe40000000000 */
[----:B0-----:R-:W-:-:S09]  /*0090*/  ULEA UR4, UR6, UR4, 0x18 ;  /* 0x0000000406047291 */ /* 0x001fd2000f8ec0ff */
[----:B------:R-:W0:Y:S01]  /*00a0*/  LDS.U8 R0, [UR4] ;  /* 0x00000004ff007984 */ /* 0x000e220008000000 */
[----:B------:R-:W-:Y:S02]  /*00b0*/  UMOV UR4, 0x400 ;  /* 0x0000040000047882 */ /* 0x000fe40000000000 */
[----:B------:R-:W-:Y:S01]  /*00c0*/  ULEA UR4, UR6, UR4, 0x18 ;  /* 0x0000000406047291 */ /* 0x000fe2000f8ec0ff */
[----:B0-----:R-:W-:-:S13]  /*00d0*/  ISETP.NE.AND P0, PT, R0, RZ, PT ;  /* 0x000000ff0000720c */ /* 0x001fda0003f05270 */
[----:B------:R-:W-:Y:S05]  /*00e0*/  @P0 BRA `(.L_x_1) ;  /* 0x00000000007c0947 */ /* 0x000fea0003800000 */
[----:B------:R-:W-:-:S13]  /*00f0*/  ELECT P0, URZ, PT ;  /* 0x0000000000ff782f */ /* 0x000fda0003800000 */
[----:B------:R-:W-:Y:S05]  /*0100*/  @!P0 BRA `(.L_x_2) ;  /* 0x0000000000848947 */ /* 0x000fea0003800000 */
[----:B------:R-:W-:Y:S01]  /*0110*/  UMOV UR5, 0x4 ;  /* 0x0000000400057882 */ /* 0x000fe20000000000 */
[----:B------:R-:W-:Y:S02]  /*0120*/  IMAD.MOV.U32 R7, RZ, RZ, 0x1 ;  /* 0x00000001ff077424 */ /* 0x000fe400078e00ff */
[----:B------:R-:W-:Y:S02]  /*0130*/  IMAD.MOV.U32 R5, RZ, RZ, 0xf ;  /* 0x0000000fff057424 */ /* 0x000fe400078e00ff */
[----:B------:R-:W-:Y:S04]  /*0140*/  DEPBAR.LE SB0, 0x36 ;  /* 0x00008d800000791a */ /* 0x000fe80000000000 */
[----:B------:R-:W0:Y:S02]  /*0150*/  UTCATOMSWS.FIND_AND_SET.ALIGN UP1, UR5, UR5 ;  /* 0x00000005000575e3 */ /* 0x000e240008020800 */
[----:B0-----:R-:W-:-:S04]  /*0160*/  PLOP3.LUT P0, PT, PT, PT, UP1, 0x80, 0x8 ;  /* 0x000000000008781c */ /* 0x001fc80003f0f018 */
[----:B------:R-:W-:-:S04]  /*0170*/  SEL R0, RZ, 0xffffffff, !P0 ;  /* 0xffffffffff007807 */ /* 0x000fc80004000000 */
[----:B------:R-:W-:Y:S01]  /*0180*/  ISETP.NE.AND P0, PT, R0, RZ, PT ;  /* 0x000000ff0000720c */ /* 0x000fe20003f05270 */
[----:B------:R-:W-:-:S12]  /*0190*/  IMAD.U32 R0, RZ, RZ, UR5 ;  /* 0x00000005ff007e24 */ /* 0x000fd8000f8e00ff */
[----:B------:R-:W-:Y:S05]  /*01a0*/  @P0 BRA `(.L_x_3) ;  /* 0x0000000000240947 */ /* 0x000fea0003800000 */
.L_x_4:
[----:B------:R-:W-:Y:S05]  /*01b0*/  NANOSLEEP 0x64 ;  /* 0x000000640000795d */ /* 0x000fea0003800000 */
[----:B------:R-:W-:-:S05]  /*01c0*/  UMOV UR5, 0x4 ;  /* 0x0000000400057882 */ /* 0x000fca0000000000 */
[----:B------:R-:W-:Y:S04]  /*01d0*/  DEPBAR.LE SB0, 0x36 ;  /* 0x00008d800000791a */ /* 0x000fe80000000000 */
[----:B------:R-:W0:Y:S02]  /*01e0*/  UTCATOMSWS.FIND_AND_SET.ALIGN UP1, UR5, UR5 ;  /* 0x00000005000575e3 */ /* 0x000e240008020800 */
[----:B0-----:R-:W-:-:S04]  /*01f0*/  PLOP3.LUT P0, PT, PT, PT, UP1, 0x80, 0x8 ;  /* 0x000000000008781c */ /* 0x001fc80003f0f018 */
[----:B------:R-:W-:-:S04]  /*0200*/  SEL R0, RZ, 0xffffffff, !P0 ;  /* 0xffffffffff007807 */ /* 0x000fc80004000000 */
[----:B------:R-:W-:Y:S01]  /*0210*/  ISETP.NE.AND P0, PT, R0, RZ, PT ;  /* 0x000000ff0000720c */ /* 0x000fe20003f05270 */
[----:B------:R-:W-:-:S12]  /*0220*/  IMAD.U32 R0, RZ, RZ, UR5 ;  /* 0x00000005ff007e24 */ /* 0x000fd8000f8e00ff */
[----:B------:R-:W-:Y:S05]  /*0230*/  @!P0 BRA `(.L_x_4) ;  /* 0xfffffffc00dc8947 */ /* 0x000fea000383ffff */
.L_x_3:
[C---:B------:R-:W-:Y:S01]  /*0240*/  VIADD R4, R0.reuse, 0x10 ;  /* 0x0000001000047836 */ /* 0x040fe20000000000 */
[----:B------:R-:W-:Y:S01]  /*0250*/  UMOV UR5, 0x50 ;  /* 0x0000005000057882 */ /* 0x000fe20000000000 */
[----:B------:R-:W-:Y:S01]  /*0260*/  SHF.L.U32 R2, R5, R0, RZ ;  /* 0x0000000005027219 */ /* 0x000fe200000006ff */
[----:B------:R-:W-:Y:S01]  /*0270*/  ULEA UR5, UR6, UR5, 0x18 ;  /* 0x0000000506057291 */ /* 0x000fe2000f8ec0ff */
[----:B------:R-:W-:Y:S01]  /*0280*/  IMAD.SHL.U32 R0, R0, 0x20, RZ ;  /* 0x0000002000007824 */ /* 0x000fe200078e00ff */
[----:B------:R-:W-:-:S04]  /*0290*/  SHF.L.U32 R5, R7, R4, RZ ;  /* 0x0000000407057219 */ /* 0x000fc800000006ff */
[----:B------:R-:W-:-:S05]  /*02a0*/  LOP3.LUT R2, R5, R2, RZ, 0xfc, !PT ;  /* 0x0000000205027212 */ /* 0x000fca00078efcff */
[----:B------:R0:W-:Y:S04]  /*02b0*/  ATOMS.OR RZ, [UR5], R2 ;  /* 0x00000002ffff798c */ /* 0x0001e8000b000005 */
[----:B------:R0:W-:Y:S01]  /*02c0*/  STS [UR4], R0 ;  /* 0x00000000ff007988 */ /* 0x0001e20008000804 */
[----:B------:R-:W-:Y:S05]  /*02d0*/  BRA `(.L_x_2) ;  /* 0x0000000000107947 */ /* 0x000fea0003800000 */
.L_x_1:
[----:B------:R-:W-:Y:S01]  /*02e0*/  IMAD.MOV.U32 R0, RZ, RZ, -0x1 ;  /* 0xffffffffff007424 */ /* 0x000fe200078e00ff */
[----:B------:R-:W-:-:S04]  /*02f0*/  MOV R4, 0x320 ;  /* 0x0000032000047802 */ /* 0x000fc80000000f00 */
[----:B------:R0:W-:Y:S03]  /*0300*/  STS [UR4], R0 ;  /* 0x00000000ff007988 */ /* 0x0001e60008000804 */
[----:B0-----:R-:W-:Y:S05]  /*0310*/  CALL.REL.NOINC `($__internal_1_$__cuda_sm10x_tcgen05_guardrail_trap_phase_invalid_during_alloc) ;  /* 0x000002a800a07944 */ /* 0x001fea0003c00000 */
.L_x_2:
[----:B------:R-:W-:Y:S05]  /*0320*/  WARPSYNC.ALL ;  /* 0x0000000000007948 */ /* 0x000fea0003800000 */
[----:B------:R-:W-:Y:S01]  /*0330*/  NOP ;  /* 0x0000000000007918 */ /* 0x000fe20000000000 */
.L_x_0:
[----:B------:R-:W1:Y:S01]  /*0340*/  LDC.64 R16, c[0x0][0x398] ;  /* 0x0000e600ff107b82 */ /* 0x000e620000000a00 */
[----:B------:R-:W2:Y:S01]  /*0350*/  S2R R7, SR_CTAID.X ;  /* 0x0000000000077919 */ /* 0x000ea20000002500 */
[----:B------:R-:W-:Y:S01]  /*0360*/  UMOV UR9, 0x400 ;  /* 0x0000040000097882 */ /* 0x000fe20000000000 */
[----:B------:R-:W3:Y:S01]  /*0370*/  LDCU UR16, c[0x0][0x3a4] ;  /* 0x00007480ff1077ac */ /* 0x000ee20008000800 */
[----:B------:R-:W4:Y:S04]  /*0380*/  LDCU.128 UR12, c[0x0][0x380] ;  /* 0x00007000ff0c77ac */ /* 0x000f280008000c00 */
[----:B------:R-:W5:Y:S01]  /*0390*/  S2UR UR5, SR_CgaCtaId ;  /* 0x00000000000579c3 */ /* 0x000f620000008800 */
[----:B------:R-:W-:Y:S01]  /*03a0*/  UMOV UR6, 0x1 ;  /* 0x0000000100067882 */ /* 0x000fe20000000000 */
[----:B01----:R-:W-:Y:S01]  /*03b0*/  VIADD R0, R17, 0x3f ;  /* 0x0000003f11007836 */ /* 0x003fe20000000000 */
[----:B------:R-:W-:-:S04]  /*03c0*/  IABS R12, R17 ;  /* 0x00000011000c7213 */ /* 0x000fc80000000000 */
[----:B------:R-:W-:Y:S01]  /*03d0*/  SHF.R.S32.HI R5, RZ, 0x1f, R0 ;  /* 0x0000001fff057819 */ /* 0x000fe20000011400 */
[----:B-----5:R-:W-:-:S03]  /*03e0*/  ULEA UR9, UR5, UR9, 0x18 ;  /* 0x0000000905097291 */ /* 0x020fc6000f8ec0ff */
[----:B------:R-:W-:Y:S02]  /*03f0*/  LEA.HI R5, R5, R0, RZ, 0x6 ;  /* 0x0000000005057211 */ /* 0x000fe400078f30ff */
[----:B--2---:R-:W-:Y:S01]  /*0400*/  IABS R8, R7 ;  /* 0x0000000700087213 */ /* 0x004fe20000000000 */
[----:B------:R-:W-:Y:S01]  /*0410*/  UIADD3 UR11, UPT, UPT, UR9, 0x14000, URZ ;  /* 0x00014000090b7890 */ /* 0x000fe2000fffe0ff */
[----:B------:R-:W-:-:S05]  /*0420*/  SHF.R.S32.HI R5, RZ, 0x6, R5 ;  /* 0x00000006ff057819 */ /* 0x000fca0000011405 */
[----:B------:R-:W-:-:S05]  /*0430*/  IMAD.SHL.U32 R2, R5, 0x8, RZ ;  /* 0x0000000805027824 */ /* 0x000fca00078e00ff */
[-C--:B------:R-:W-:Y:S02]  /*0440*/  IABS R9, R2.reuse ;  /* 0x0000000200097213 */ /* 0x080fe40000000000 */
[----:B------:R-:W-:Y:S02]  /*0450*/  IABS R10, R2 ;  /* 0x00000002000a7213 */ /* 0x000fe40000000000 */
[----:B------:R-:W0:Y:S08]  /*0460*/  I2F.RP R0, R9 ;  /* 0x0000000900007306 */ /* 0x000e300000209400 */
[----:B0-----:R-:W0:Y:S02]  /*0470*/  MUFU.RCP R0, R0 ;  /* 0x0000000000007308 */ /* 0x001e240000001000 */
[----:B0-----:R-:W-:-:S02]  /*0480*/  VIADD R4, R0, 0xffffffe ;  /* 0x0ffffffe00047836 */ /* 0x001fc40000000000 */
[----:B------:R-:W-:-:S04]  /*0490*/  IMAD.MOV R0, RZ, RZ, -R10 ;  /* 0x000000ffff007224 */ /* 0x000fc800078e0a0a */
[----:B------:R0:W1:Y:S02]  /*04a0*/  F2I.FTZ.U32.TRUNC.NTZ R5, R4 ;  /* 0x0000000400057305 */ /* 0x000064000021f000 */
[----:B0-----:R-:W-:Y:S02]  /*04b0*/  IMAD.MOV.U32 R4, RZ, RZ, RZ ;  /* 0x000000ffff047224 */ /* 0x001fe400078e00ff */
[----:B-1----:R-:W-:-:S04]  /*04c0*/  IMAD.MOV R6, RZ, RZ, -R5 ;  /* 0x000000ffff067224 */ /* 0x002fc800078e0a05 */
[----:B------:R-:W-:Y:S02]  /*04d0*/  IMAD R11, R6, R9, RZ ;  /* 0x00000009060b7224 */ /* 0x000fe400078e02ff */
[----:B------:R-:W-:Y:S02]  /*04e0*/  IMAD.MOV.U32 R6, RZ, RZ, R8 ;  /* 0x000000ffff067224 */ /* 0x000fe400078e0008 */
[----:B------:R-:W-:Y:S01]  /*04f0*/  IMAD.HI.U32 R5, R5, R11, R4 ;  /* 0x0000000b05057227 */ /* 0x000fe200078e0004 */
[----:B------:R-:W0:Y:S05]  /*0500*/  I2F.RP R8, R12 ;  /* 0x0000000c00087306 */ /* 0x000e2a0000209400 */
[----:B------:R-:W-:-:S04]  /*0510*/  IMAD.HI.U32 R5, R5, R6, RZ ;  /* 0x0000000605057227 */ /* 0x000fc800078e00ff */
[----:B------:R-:W-:Y:S01]  /*0520*/  IMAD R0, R5, R0, R6 ;  /* 0x0000000005007224 */ /* 0x000fe200078e0206 */
[----:B------:R-:W-:Y:S04]  /*0530*/  BAR.SYNC.DEFER_BLOCKING 0x0 ;  /* 0x0000000000007b1d */ /* 0x000fe80000010000 */
[----:B------:R-:W-:Y:S02]  /*0540*/  ISETP.GT.U32.AND P1, PT, R9, R0, PT ;  /* 0x000000000900720c */ /* 0x000fe40003f24070 */
[----:B0-----:R-:W-:Y:S11]  /*0550*/  MUFU.RCP R8, R8 ;  /* 0x0000000800087308 */ /* 0x001ff60000001000 */
[----:B------:R-:W-:-:S02]  /*0560*/  @!P1 IMAD.IADD R0, R0, 0x1, -R9 ;  /* 0x0000000100009824 */ /* 0x000fc400078e0a09 */
[----:B------:R-:W-:Y:S01]  /*0570*/  @!P1 VIADD R5, R5, 0x1 ;  /* 0x0000000105059836 */ /* 0x000fe20000000000 */
[----:B------:R-:W-:Y:S02]  /*0580*/  ISETP.NE.AND P1, PT, R2, RZ, PT ;  /* 0x000000ff0200720c */ /* 0x000fe40003f25270 */
[----:B------:R-:W-:Y:S02]  /*0590*/  ISETP.GE.U32.AND P0, PT, R0, R9, PT ;  /* 0x000000090000720c */ /* 0x000fe40003f06070 */
[----:B------:R-:W-:-:S04]  /*05a0*/  LOP3.LUT R0, R7, R2, RZ, 0x3c, !PT ;  /* 0x0000000207007212 */ /* 0x000fc800078e3cff */
[----:B------:R-:W-:Y:S01]  /*05b0*/  ISETP.GE.AND P2, PT, R0, RZ, PT ;  /* 0x000000ff0000720c */ /* 0x000fe20003f46270 */
[----:B------:R-:W-:-:S06]  /*05c0*/  VIADD R0, R16, 0xff ;  /* 0x000000ff10007836 */ /* 0x000fcc0000000000 */
[----:B------:R-:W-:-:S04]  /*05d0*/  @P0 VIADD R5, R5, 0x1 ;  /* 0x0000000105050836 */ /* 0x000fc80000000000 */
[----:B------:R-:W-:Y:S01]  /*05e0*/  IMAD.MOV.U32 R4, RZ, RZ, R5 ;  /* 0x000000ffff047224 */ /* 0x000fe200078e0005 */
[----:B------:R-:W-:-:S03]  /*05f0*/  SHF.R.S32.HI R5, RZ, 0x1f, R0 ;  /* 0x0000001fff057819 */ /* 0x000fc60000011400 */
[----:B------:R-:W-:Y:S01]  /*0600*/  @!P2 IMAD.MOV R4, RZ, RZ, -R4 ;  /* 0x000000ffff04a224 */ /* 0x000fe200078e0a04 */
[----:B------:R-:W-:Y:S02]  /*0610*/  @!P1 LOP3.LUT R4, RZ, R2, RZ, 0x33, !PT ;  /* 0x00000002ff049212 */ /* 0x000fe400078e33ff */
[----:B------:R-:W-:-:S03]  /*0620*/  LEA.HI R5, R5, R0, RZ, 0x8 ;  /* 0x0000000005057211 */ /* 0x000fc600078f40ff */
[----:B------:R-:W-:Y:S02]  /*0630*/  IMAD.SHL.U32 R10, R4, 0x8, RZ ;  /* 0x00000008040a7824 */ /* 0x000fe400078e00ff */
[----:B------:R-:W-:-:S03]  /*0640*/  IMAD.MOV R4, RZ, RZ, -R4 ;  /* 0x000000ffff047224 */ /* 0x000fc600078e0a04 */
[----:B------:R-:W-:Y:S01]  /*0650*/  LEA.HI.SX32 R5, R5, -R10, 0x18 ;  /* 0x8000000a05057211 */ /* 0x000fe200078fc2ff */
[----:B------:R-:W-:Y:S02]  /*0660*/  IMAD R14, R2, R4, R7 ;  /* 0x00000004020e7224 */ /* 0x000fe400078e0207 */
[----:B------:R-:W-:Y:S01]  /*0670*/  IMAD.MOV.U32 R4, RZ, RZ, RZ ;  /* 0x000000ffff047224 */ /* 0x000fe200078e00ff */
[----:B------:R-:W-:Y:S02]  /*0680*/  VIMNMX R11, PT, PT, R5, 0x8, PT ;  /* 0x00000008050b7848 */ /* 0x000fe40003fe0100 */
[----:B------:R-:W-:Y:S02]  /*0690*/  IABS R2, R14 ;  /* 0x0000000e00027213 */ /* 0x000fe40000000000 */
[----:B------:R-:W-:-:S04]  /*06a0*/  IABS R9, R11 ;  /* 0x0000000b00097213 */ /* 0x000fc80000000000 */
[----:B------:R-:W0:Y:S08]  /*06b0*/  I2F.RP R0, R9 ;  /* 0x0000000900007306 */ /* 0x000e300000209400 */
[----:B0-----:R-:W0:Y:S02]  /*06c0*/  MUFU.RCP R0, R0 ;  /* 0x0000000000007308 */ /* 0x001e240000001000 */
[----:B0-----:R-:W-:-:S06]  /*06d0*/  VIADD R5, R0, 0xffffffe ;  /* 0x0ffffffe00057836 */ /* 0x001fcc0000000000 */
[----:B------:R-:W0:Y:S02]  /*06e0*/  F2I.FTZ.U32.TRUNC.NTZ R5, R5 ;  /* 0x0000000500057305 */ /* 0x000e24000021f000 */
[----:B0-----:R-:W-:-:S04]  /*06f0*/  IMAD.MOV R6, RZ, RZ, -R5 ;  /* 0x000000ffff067224 */ /* 0x001fc800078e0a05 */
[----:B------:R-:W-:Y:S01]  /*0700*/  IMAD R7, R6, R9, RZ ;  /* 0x0000000906077224 */ /* 0x000fe200078e02ff */
[----:B------:R-:W-:-:S03]  /*0710*/  IABS R6, R11 ;  /* 0x0000000b00067213 */ /* 0x000fc60000000000 */
[----:B------:R-:W-:-:S04]  /*0720*/  IMAD.HI.U32 R4, R5, R7, R4 ;  /* 0x0000000705047227 */ /* 0x000fc800078e0004 */
[----:B------:R-:W-:Y:S01]  /*0730*/  IMAD.MOV.U32 R5, RZ, RZ, R2 ;  /* 0x000000ffff057224 */ /* 0x000fe200078e0002 */
[----:B------:R-:W-:Y:S01]  /*0740*/  IABS R2, R16 ;  /* 0x0000001000027213 */ /* 0x000fe20000000000 */
[----:B------:R-:W-:Y:S02]  /*0750*/  IMAD.MOV R0, RZ, RZ, -R6 ;  /* 0x000000ffff007224 */ /* 0x000fe400078e0a06 */
[----:B------:R-:W-:-:S04]  /*0760*/  IMAD.HI.U32 R4, R4, R5, RZ ;  /* 0x0000000504047227 */ /* 0x000fc800078e00ff */
[----:B------:R-:W-:Y:S02]  /*0770*/  IMAD R0, R4, R0, R5 ;  /* 0x0000000004007224 */ /* 0x000fe400078e0205 */
[----:B------:R-:W0:Y:S01]  /*0780*/  I2F.RP R5, R2 ;  /* 0x0000000200057306 */ /* 0x000e220000209400 */
[----:B------:R-:W-:Y:S02]  /*0790*/  VIADD R6, R8, 0xffffffe ;  /* 0x0ffffffe08067836 */ /* 0x000fe40000000000 */
[----:B------:R-:W-:-:S05]  /*07a0*/  ISETP.GT.U32.AND P1, PT, R9, R0, PT ;  /* 0x000000000900720c */ /* 0x000fca0003f24070 */
[----:B------:R1:W2:Y:S08]  /*07b0*/  F2I.FTZ.U32.TRUNC.NTZ R7, R6 ;  /* 0x0000000600077305 */ /* 0x0002b0000021f000 */
[----:B------:R-:W-:Y:S01]  /*07c0*/  @!P1 IMAD.IADD R0, R0, 0x1, -R9 ;  /* 0x0000000100009824 */ /* 0x000fe200078e0a09 */
[----:B0-----:R-:W0:Y:S01]  /*07d0*/  MUFU.RCP R5, R5 ;  /* 0x0000000500057308 */ /* 0x001e220000001000 */
[----:B------:R-:W-:Y:S01]  /*07e0*/  @!P1 VIADD R4, R4, 0x1 ;  /* 0x0000000104049836 */ /* 0x000fe20000000000 */
[----:B------:R-:W-:Y:S01]  /*07f0*/  ISETP.NE.AND P1, PT, R11, RZ, PT ;  /* 0x000000ff0b00720c */ /* 0x000fe20003f25270 */
[----:B-1----:R-:W-:Y:S01]  /*0800*/  IMAD.MOV.U32 R6, RZ, RZ, RZ ;  /* 0x000000ffff067224 */ /* 0x002fe200078e00ff */
[----:B------:R-:W-:-:S02]  /*0810*/  ISETP.GE.U32.AND P0, PT, R0, R9, PT ;  /* 0x000000090000720c */ /* 0x000fc40003f06070 */
[----:B------:R-:W1:Y:S01]  /*0820*/  LDS R9, [UR9] ;  /* 0x00000009ff097984 */ /* 0x000e620008000800 */
[----:B------:R-:W-:Y:S01]  /*0830*/  LOP3.LUT R0, R14, R11, RZ, 0x3c, !PT ;  /* 0x0000000b0e007212 */ /* 0x000fe200078e3cff */
[----:B--2---:R-:W-:Y:S01]  /*0840*/  IMAD.MOV R13, RZ, RZ, -R7 ;  /* 0x000000ffff0d7224 */ /* 0x004fe200078e0a07 */
[----:B------:R-:W-:Y:S02]  /*0850*/  BAR.SYNC.DEFER_BLOCKING 0x0 ;  /* 0x0000000000007b1d */ /* 0x000fe40000010000 */
[----:B------:R-:W-:Y:S01]  /*0860*/  ISETP.GE.AND P2, PT, R0, RZ, PT ;  /* 0x000000ff0000720c */ /* 0x000fe20003f46270 */
[----:B------:R-:W-:-:S04]  /*0870*/  IMAD R13, R13, R12, RZ ;  /* 0x0000000c0d0d7224 */ /* 0x000fc800078e02ff */
[----:B------:R-:W-:Y:S01]  /*0880*/  IMAD.HI.U32 R13, R7, R13, R6 ;  /* 0x0000000d070d7227 */ /* 0x000fe200078e0006 */
[----:B------:R-:W-:-:S03]  /*0890*/  SHF.R.U32.HI R6, RZ, 0x5, R3 ;  /* 0x00000005ff067819 */ /* 0x000fc60000011603 */
[----:B------:R-:W-:Y:S01]  /*08a0*/  @P0 VIADD R4, R4, 0x1 ;  /* 0x0000000104040836 */ /* 0x000fe20000000000 */
[----:B------:R-:W-:Y:S01]  /*08b0*/  R2UR UR7, R6 ;  /* 0x00000000060772ca */ /* 0x000fe200000e0000 */
[----:B0-----:R-:W-:Y:S02]  /*08c0*/  VIADD R5, R5, 0xffffffe ;  /* 0x0ffffffe05057836 */ /* 0x001fe40000000000 */
[----:B------:R-:W-:Y:S01]  /*08d0*/  @!P2 IMAD.MOV R4, RZ, RZ, -R4 ;  /* 0x000000ffff04a224 */ /* 0x000fe200078e0a04 */
[----:B------:R-:W-:-:S03]  /*08e0*/  @!P1 LOP3.LUT R4, RZ, R11, RZ, 0x33, !PT ;  /* 0x0000000bff049212 */ /* 0x000fc600078e33ff */
[----:B------:R-:W0:Y:S02]  /*08f0*/  F2I.FTZ.U32.TRUNC.NTZ R5, R5 ;  /* 0x0000000500057305 */ /* 0x000e24000021f000 */
[----:B------:R-:W-:Y:S02]  /*0900*/  IMAD.SHL.U32 R0, R4, 0x40, RZ ;  /* 0x0000004004007824 */ /* 0x000fe400078e00ff */
[----:B------:R-:W-:Y:S02]  /*0910*/  IMAD.MOV R6, RZ, RZ, -R4 ;  /* 0x000000ffff067224 */ /* 0x000fe400078e0a04 */
[C---:B------:R-:W-:Y:S01]  /*0920*/  VIADD R15, R0.reuse, 0x1 ;  /* 0x00000001000f7836 */ /* 0x040fe20000000000 */
[----:B------:R-:W-:Y:S01]  /*0930*/  IABS R63, R0 ;  /* 0x00000000003f7213 */ /* 0x000fe20000000000 */
[C---:B------:R-:W-:Y:S01]  /*0940*/  VIADD R22, R0.reuse, 0x2 ;  /* 0x0000000200167836 */ /* 0x040fe20000000000 */
[----:B------:R-:W-:Y:S01]  /*0950*/  USHF.L.U32 UR4, UR7, 0x15, URZ ;  /* 0x0000001507047899 */ /* 0x000fe200080006ff */
[C---:B------:R-:W-:Y:S01]  /*0960*/  VIADD R21, R0.reuse, 0x3 ;  /* 0x0000000300157836 */ /* 0x040fe20000000000 */
[----:B------:R0:W-:Y:S01]  /*0970*/  STL [R1+0x1a4], R15 ;  /* 0x0001a40f01007387 */ /* 0x0001e20000100800 */
[----:B------:R-:W-:Y:S01]  /*0980*/  IABS R62, R15 ;  /* 0x0000000f003e7213 */ /* 0x000fe20000000000 */
[----:B------:R-:W-:Y:S01]  /*0990*/  IMAD.HI.U32 R4, R13, R63, RZ ;  /* 0x0000003f0d047227 */ /* 0x000fe200078e00ff */
[----:B------:R-:W-:Y:S01]  /*09a0*/  IABS R61, R22 ;  /* 0x00000016003d7213 */ /* 0x000fe20000000000 */
[----:B------:R-:W-:Y:S01]  /*09b0*/  STL [R1+0x1a0], R22 ;  /* 0x0001a01601007387 */ /* 0x000fe20000100800 */
[----:B------:R-:W-:Y:S01]  /*09c0*/  IABS R60, R21 ;  /* 0x00000015003c7213 */ /* 0x000fe20000000000 */
[C---:B------:R-:W-:Y:S01]  /*09d0*/  VIADD R19, R0.reuse, 0x5 ;  /* 0x0000000500137836 */ /* 0x040fe20000000000 */
[----:B-1----:R-:W-:Y:S01]  /*09e0*/  R2UR UR8, R9 ;  /* 0x00000000090872ca */ /* 0x002fe200000e0000 */
[C---:B------:R-:W-:Y:S01]  /*09f0*/  VIADD R20, R0.reuse, 0x4 ;  /* 0x0000000400147836 */ /* 0x040fe20000000000 */
[----:B------:R-:W-:Y:S01]  /*0a00*/  STL [R1+0x1a8], R21 ;  /* 0x0001a81501007387 */ /* 0x000fe20000100800 */
[--C-:B0-----:R-:W-:Y:S01]  /*0a10*/  IMAD.MOV R15, RZ, RZ, -R5.reuse ;  /* 0x000000ffff0f7224 */ /* 0x101fe200078e0a05 */
[----:B------:R-:W-:Y:S01]  /*0a20*/  IABS R68, R19 ;  /* 0x0000001300447213 */ /* 0x000fe20000000000 */
[----:B------:R-:W-:Y:S01]  /*0a30*/  VIADD R18, R0, 0x6 ;  /* 0x0000000600127836 */ /* 0x000fe20000000000 */
[----:B------:R-:W-:Y:S01]  /*0a40*/  STL [R1+0x1c0], R20 ;  /* 0x0001c01401007387 */ /* 0x000fe20000100800 */
[----:B------:R-:W-:Y:S01]  /*0a50*/  IMAD.MOV R8, RZ, RZ, -R4 ;  /* 0x000000ffff087224 */ /* 0x000fe200078e0a04 */
[----:B------:R-:W-:Y:S01]  /*0a60*/  IABS R69, R20 ;  /* 0x0000001400457213 */ /* 0x000fe20000000000 */
[----:B------:R-:W-:Y:S01]  /*0a70*/  IMAD R9, R15, R2, RZ ;  /* 0x000000020f097224 */ /* 0x000fe200078e02ff */
[----:B------:R0:W-:Y:S01]  /*0a80*/  STL [R1+0x1ac], R19 ;  /* 0x0001ac1301007387 */ /* 0x0001e20000100800 */
[----:B------:R-:W-:Y:S01]  /*0a90*/  IMAD.MOV.U32 R4, RZ, RZ, RZ ;  /* 0x000000ffff047224 */ /* 0x000fe200078e00ff */
[----:B------:R-:W-:Y:S01]  /*0aa0*/  IABS R67, R18 ;  /* 0x0000001200437213 */ /* 0x000fe20000000000 */
[----:B------:R-:W-:Y:S01]  /*0ab0*/  IMAD R6, R11, R6, R14 ;  /* 0x000000060b067224 */ /* 0x000fe200078e020e */
[----:B------:R1:W-:Y:S01]  /*0ac0*/  STL [R1+0x208], R18 ;  /* 0x0002081201007387 */ /* 0x0003e20000100800 */
[----:B------:R-:W-:Y:S01]  /*0ad0*/  IMAD.HI.U32 R4, R5, R9, R4 ;  /* 0x0000000905047227 */ /* 0x000fe200078e0004 */
[----:B------:R-:W-:-:S03]  /*0ae0*/  ULOP3.LUT UR4, UR4, 0x600000, URZ, 0xc0, !UPT ;  /* 0x0060000004047892 */ /* 0x000fc6000f8ec0ff */
[C---:B------:R-:W-:Y:S01]  /*0af0*/  VIADD R14, R0.reuse, 0xa ;  /* 0x0000000a000e7836 */ /* 0x040fe20000000000 */
[----:B------:R-:W-:Y:S01]  /*0b00*/  UIADD3 UR10, UPT, UPT, UR8, UR4, URZ ;  /* 0x00000004080a7290 */ /* 0x000fe2000fffe0ff */
[C---:B0-----:R-:W-:Y:S02]  /*0b10*/  VIADD R19, R0.reuse, 0x7 ;  /* 0x0000000700137836 */ /* 0x041fe40000000000 */
[C---:B------:R-:W-:Y:S01]  /*0b20*/  IMAD.HI.U32 R5, R13.reuse, R61, RZ ;  /* 0x0000003d0d057227 */ /* 0x040fe200078e00ff */
[----:B------:R-:W-:Y:S02]  /*0b30*/  IABS R75, R14 ;  /* 0x0000000e004b7213 */ /* 0x000fe40000000000 */
[----:B------:R-:W-:Y:S01]  /*0b40*/  STL [R1+0x1c8], R19 ;  /* 0x0001c81301007387 */ /* 0x000fe20000100800 */
[----:B-1----:R-:W-:Y:S01]  /*0b50*/  VIADD R18, R0, 0x8 ;  /* 0x0000000800127836 */ /* 0x002fe20000000000 */
[----:B------:R-:W-:Y:S01]  /*0b60*/  IABS R66, R19 ;  /* 0x0000001300427213 */ /* 0x000fe20000000000 */
[----:B------:R-:W-:-:S03]  /*0b70*/  IMAD.HI.U32 R9, R13, R68, RZ ;  /* 0x000000440d097227 */ /* 0x000fc600078e00ff */
[----:B------:R0:W-:Y:S01]  /*0b80*/  STL [R1+0x22c], R18 ;  /* 0x00022c1201007387 */ /* 0x0001e20000100800 */
[----:B------:R-:W-:Y:S01]  /*0b90*/  IMAD.MOV R5, RZ, RZ, -R5 ;  /* 0x000000ffff057224 */ /* 0x000fe200078e0a05 */
[----:B------:R-:W-:Y:S01]  /*0ba0*/  IABS R65, R18 ;  /* 0x0000001200417213 */ /* 0x000fe20000000000 */
[----:B------:R-:W-:Y:S02]  /*0bb0*/  IMAD.MOV R9, RZ, RZ, -R9 ;  /* 0x000000ffff097224 */ /* 0x000fe400078e0a09 */
[C---:B------:R-:W-:Y:S02]  /*0bc0*/  VIADD R11, R0.reuse, 0xb ;  /* 0x0000000b000b7836 */ /* 0x040fe40000000000 */
[----:B------:R-:W-:Y:S02]  /*0bd0*/  VIADD R15, R0, 0x9 ;  /* 0x00000009000f7836 */ /* 0x000fe40000000000 */
[----:B------:R-:W-:Y:S01]  /*0be0*/  IMAD.IADD R6, R10, 0x1, R6 ;  /* 0x000000010a067824 */ /* 0x000fe200078e0206 */
[----:B0-----:R-:W-:Y:S01]  /*0bf0*/  LOP3.LUT R18, R3, 0x7f, RZ, 0xc0, !PT ;  /* 0x0000007f03127812 */ /* 0x001fe200078ec0ff */
[C---:B------:R-:W-:Y:S01]  /*0c00*/  IMAD R61, R12.reuse, R5, R61 ;  /* 0x000000050c3d7224 */ /* 0x040fe200078e023d */
[----:B------:R-:W-:Y:S01]  /*0c10*/  IABS R74, R11 ;  /* 0x0000000b004a7213 */ /* 0x000fe20000000000 */
[----:B------:R-:W-:Y:S01]  /*0c20*/  IMAD R68, R12, R9, R68 ;  /* 0x000000090c447224 */ /* 0x000fe200078e0244 */
[----:B------:R-:W-:Y:S01]  /*0c30*/  STL [R1+0x230], R15 ;  /* 0x0002300f01007387 */ /* 0x000fe20000100800 */
[----:B------:R-:W-:Y:S01]  /*0c40*/  IMAD.HI.U32 R5, R13, R66, RZ ;  /* 0x000000420d057227 */ /* 0x000fe200078e00ff */
[----:B------:R-:W-:-:S02]  /*0c50*/  IABS R64, R15 ;  /* 0x0000000f00407213 */ /* 0x000fc40000000000 */
[----:B------:R-:W-:Y:S01]  /*0c60*/  STL [R1+0x238], R14 ;  /* 0x0002380e01007387 */ /* 0x000fe20000100800 */
[----:B------:R-:W-:Y:S01]  /*0c70*/  IMAD.HI.U32 R9, R13, R75, RZ ;  /* 0x0000004b0d097227 */ /* 0x000fe200078e00ff */
[----:B------:R-:W-:Y:S02]  /*0c80*/  ISETP.NE.U32.AND P5, PT, R18, RZ, PT ;  /* 0x000000ff1200720c */ /* 0x000fe40003fa5070 */
[----:B------:R0:W-:Y:S01]  /*0c90*/  STL [R1+0x234], R11 ;  /* 0x0002340b01007387 */ /* 0x0001e20000100800 */
[----:B------:R-:W-:Y:S02]  /*0ca0*/  IMAD R144, R6, 0x100, R18 ;  /* 0x0000010006907824 */ /* 0x000fe400078e0212 */
[----:B------:R-:W-:Y:S02]  /*0cb0*/  IMAD.MOV R9, RZ, RZ, -R9 ;  /* 0x000000ffff097224 */ /* 0x000fe400078e0a09 */
[----:B------:R-:W-:Y:S02]  /*0cc0*/  VIADD R19, R0, 0xc ;  /* 0x0000000c00137836 */ /* 0x000fe40000000000 */
[----:B------:R-:W-:-:S02]  /*0cd0*/  VIADD R160, R144, 0x80 ;  /* 0x0000008090a07836 */ /* 0x000fc40000000000 */
[----:B------:R-:W-:Y:S01]  /*0ce0*/  IMAD R75, R12, R9, R75 ;  /* 0x000000090c4b7224 */ /* 0x000fe200078e024b */
[----:B------:R-:W-:Y:S01]  /*0cf0*/  IABS R73, R19 ;  /* 0x0000001300497213 */ /* 0x000fe20000000000 */
[----:B0-----:R-:W-:Y:S01]  /*0d00*/  IMAD.MOV R11, RZ, RZ, -R5 ;  /* 0x000000ffff0b7224 */ /* 0x001fe200078e0a05 */
[----:B------:R-:W-:Y:S01]  /*0d10*/  IABS R9, R144 ;  /* 0x0000009000097213 */ /* 0x000fe20000000000 */
[----:B------:R-:W-:Y:S01]  /*0d20*/  IMAD.HI.U32 R5, R13, R74, RZ ;  /* 0x0000004a0d057227 */ /* 0x000fe200078e00ff */
[----:B------:R-:W-:Y:S01]  /*0d30*/  STL [R1+0x2b0], R19 ;  /* 0x0002b01301007387 */ /* 0x000fe20000100800 */
[----:B------:R-:W-:Y:S02]  /*0d40*/  ISETP.GE.AND P3, PT, R160, RZ, PT ;  /* 0x000000ffa000720c */ /* 0x000fe40003f66270 */
[----:B------:R-:W-:Y:S01]  /*0d50*/  IMAD R66, R12, R11, R66 ;  /* 0x0000000b0c427224 */ /* 0x000fe200078e0242 */
[----:B------:R-:W-:Y:S01]  /*0d60*/  IABS R11, R160 ;  /* 0x000000a0000b7213 */ /* 0x000fe20000000000 */
[----:B------:R-:W-:-:S02]  /*0d70*/  IMAD.MOV R5, RZ, RZ, -R5 ;  /* 0x000000ffff057224 */ /* 0x000fc400078e0a05 */
[----:B------:R-:W-:-:S04]  /*0d80*/  IMAD.HI.U32 R3, R4, R9, RZ ;  /* 0x0000000904037227 */ /* 0x000fc800078e00ff */
[----:B------:R-:W-:Y:S02]  /*0d90*/  IMAD R74, R12, R5, R74 ;  /* 0x000000050c4a7224 */ /* 0x000fe400078e024a */
[----:B------:R-:W-:-:S04]  /*0da0*/  IMAD.HI.U32 R5, R13, R73, RZ ;  /* 0x000000490d057227 */ /* 0x000fc800078e00ff */
[----:B------:R-:W-:-:S04]  /*0db0*/  IMAD.HI.U32 R4, R4, R11, RZ ;  /* 0x0000000b04047227 */ /* 0x000fc800078e00ff */
[----:B------:R-:W-:Y:S02]  /*0dc0*/  IMAD.MOV R5, RZ, RZ, -R5 ;  /* 0x000000ffff057224 */ /* 0x000fe400078e0a05 */
[----:B------:R-:W-:Y:S02]  /*0dd0*/  IMAD.MOV R4, RZ, RZ, -R4 ;  /* 0x000000ffff047224 */ /* 0x000fe400078e0a04 */
[----:B------:R-:W-:Y:S02]  /*0de0*/  IMAD R73, R12, R5, R73 ;  /* 0x000000050c497224 */ /* 0x000fe400078e0249 */
[----:B------:R-:W-:Y:S02]  /*0df0*/  IMAD R5, R2, R4, R11 ;  /* 0x0000000402057224 */ /* 0x000fe400078e020b */
[----:B------:R-:W-:Y:S02]  /*0e00*/  IMAD.MOV R3, RZ, RZ, -R3 ;  /* 0x000000ffff037224 */ /* 0x000fe400078e0a03 */
[----:B------:R-:W-:Y:S01]  /*0e10*/  IMAD R63, R12, R8, R63 ;  /* 0x000000080c3f7224 */ /* 0x000fe200078e023f */
[----:B------:R-:W-:Y:S01]  /*0e20*/  ISETP.GT.U32.AND P1, PT, R2, R5, PT ;  /* 0x000000050200720c */ /* 0x000fe20003f24070 */
[----:B------:R-:W-:-:S04]  /*0e30*/  IMAD.HI.U32 R10, R13, R67, RZ ;  /* 0x000000430d0a7227 */ /* 0x000fc800078e00ff */
[----:B------:R-:W-:Y:S02]  /*0e40*/  IMAD R3, R2, R3, R9 ;  /* 0x0000000302037224 */ /* 0x000fe400078e0209 */
[----:B------:R-:W-:-:S03]  /*0e50*/  IMAD.HI.U32 R7, R13, R62, RZ ;  /* 0x0000003e0d077227 */ /* 0x000fc600078e00ff */
[----:B------:R-:W-:Y:S01]  /*0e60*/  ISETP.GT.U32.AND P0, PT, R2, R3, PT ;  /* 0x000000030200720c */ /* 0x000fe20003f04070 */
[----:B------:R-:W-:-:S04]  /*0e70*/  IMAD.HI.U32 R8, R13, R69, RZ ;  /* 0x000000450d087227 */ /* 0x000fc800078e00ff */
[----:B------:R-:W-:Y:S02]  /*0e80*/  IMAD.MOV R10, RZ, RZ, -R10 ;  /* 0x000000ffff0a7224 */ /* 0x000fe400078e0a0a */
[----:B------:R-:W-:Y:S02]  /*0e90*/  IMAD.MOV R7, RZ, RZ, -R7 ;  /* 0x000000ffff077224 */ /* 0x000fe400078e0a07 */
[----:B------:R-:W-:Y:S02]  /*0ea0*/  IMAD.MOV R8, RZ, RZ, -R8 ;  /* 0x000000ffff087224 */ /* 0x000fe400078e0a08 */
[----:B------:R-:W-:Y:S02]  /*0eb0*/  VIADD R14, R0, 0xd ;  /* 0x0000000d000e7836 */ /* 0x000fe40000000000 */
[C---:B------:R-:W-:Y:S02]  /*0ec0*/  IMAD R67, R12.reuse, R10, R67 ;  /* 0x0000000a0c437224 */ /* 0x040fe400078e0243 */
[----:B------:R-:W-:Y:S01]  /*0ed0*/  @!P1 IMAD.IADD R5, R5, 0x1, -R2 ;  /* 0x0000000105059824 */ /* 0x000fe200078e0a02 */
[----:B------:R-:W-:Y:S01]  /*0ee0*/  IABS R72, R14 ;  /* 0x0000000e00487213 */ /* 0x000fe20000000000 */
[C---:B------:R-:W-:Y:S01]  /*0ef0*/  IMAD R62, R12.reuse, R7, R62 ;  /* 0x000000070c3e7224 */ /* 0x040fe200078e023e */
[----:B------:R-:W-:Y:S01]  /*0f00*/  STL [R1+0x2ac], R14 ;  /* 0x0002ac0e01007387 */ /* 0x000fe20000100800 */
[----:B------:R-:W-:Y:S01]  /*0f10*/  IMAD R69, R12, R8, R69 ;  /* 0x000000080c457224 */ /* 0x000fe200078e0245 */
[----:B------:R-:W-:Y:S01]  /*0f20*/  ISETP.GT.U32.AND P1, PT, R2, R5, PT ;  /* 0x000000050200720c */ /* 0x000fe20003f24070 */
[----:B------:R-:W-:-:S02]  /*0f30*/  VIADD R10, R0, 0xe ;  /* 0x0000000e000a7836 */ /* 0x000fc40000000000 */
[----:B------:R-:W-:-:S03]  /*0f40*/  IMAD.HI.U32 R7, R13, R60, RZ ;  /* 0x0000003c0d077227 */ /* 0x000fc600078e00ff */
[----:B------:R0:W-:Y:S01]  /*0f50*/  STL [R1+0x2b4], R10 ;  /* 0x0002b40a01007387 */ /* 0x0001e20000100800 */
[----:B------:R-:W-:Y:S01]  /*0f60*/  IMAD.HI.U32 R8, R13, R64, RZ ;  /* 0x000000400d087227 */ /* 0x000fe200078e00ff */
[----:B------:R-:W-:-:S03]  /*0f70*/  IABS R71, R10 ;  /* 0x0000000a00477213 */ /* 0x000fc60000000000 */
[----:B------:R-:W-:Y:S02]  /*0f80*/  IMAD.MOV R7, RZ, RZ, -R7 ;  /* 0x000000ffff077224 */ /* 0x000fe400078e0a07 */
[----:B------:R-:W-:Y:S02]  /*0f90*/  IMAD.MOV R15, RZ, RZ, -R8 ;  /* 0x000000ffff0f7224 */ /* 0x000fe400078e0a08 */
[----:B------:R-:W-:Y:S01]  /*0fa0*/  IMAD.HI.U32 R6, R13, R72, RZ ;  /* 0x000000480d067227 */ /* 0x000fe200078e00ff */
[----:B0-----:R-:W0:Y:S03]  /*0fb0*/  LDC R10, c[0x0][0x3a0] ;  /* 0x0000e800ff0a7b82 */ /* 0x001e260000000800 */
[C---:B------:R-:W-:Y:S02]  /*0fc0*/  VIADD R21, R0.reuse, 0xf ;  /* 0x0000000f00157836 */ /* 0x040fe40000000000 */
[----:B------:R-:W-:-:S02]  /*0fd0*/  VIADD R20, R0, 0x10 ;  /* 0x0000001000147836 */ /* 0x000fc40000000000 */
[C---:B------:R-:W-:Y:S01]  /*0fe0*/  IMAD R60, R12.reuse, R7, R60 ;  /* 0x000000070c3c7224 */ /* 0x040fe200078e023c */
[----:B------:R-:W-:Y:S01]  /*0ff0*/  STL [R1+0x2b8], R21 ;  /* 0x0002b81501007387 */ /* 0x000fe20000100800 */
[----:B------:R-:W-:Y:S01]  /*1000*/  IMAD R64, R12, R15, R64 ;  /* 0x0000000f0c407224 */ /* 0x000fe200078e0240 */
[----:B------:R-:W-:Y:S01]  /*1010*/  IABS R70, R21 ;  /* 0x0000001500467213 */ /* 0x000fe20000000000 */
[----:B------:R-:W-:Y:S01]  /*1020*/  VIADD R19, R0, 0x11 ;  /* 0x0000001100137836 */ /* 0x000fe20000000000 */
[----:B------:R-:W-:Y:S01]  /*1030*/  STL [R1+0x330], R20 ;  /* 0x0003301401007387 */ /* 0x000fe20000100800 */
[----:B------:R-:W-:Y:S01]  /*1040*/  @!P0 IMAD.IADD R3, R3, 0x1, -R2 ;  /* 0x0000000103038824 */ /* 0x000fe200078e0a02 */
[----:B------:R-:W-:Y:S01]  /*1050*/  IABS R79, R20 ;  /* 0x00000014004f7213 */ /* 0x000fe20000000000 */
[----:B------:R-:W-:Y:S01]  /*1060*/  IMAD.HI.U32 R7, R13, R65, RZ ;  /* 0x000000410d077227 */ /* 0x000fe200078e00ff */
[----:B------:R-:W-:Y:S01]  /*1070*/  STL [R1+0x32c], R19 ;  /* 0x00032c1301007387 */ /* 0x000fe20000100800 */
[----:B------:R-:W-:-:S02]  /*1080*/  IABS R78, R19 ;  /* 0x00000013004e7213 */ /* 0x000fc40000000000 */
[----:B------:R-:W-:Y:S01]  /*1090*/  IMAD.MOV R15, RZ, RZ, -R6 ;  /* 0x000000ffff0f7224 */ /* 0x000fe200078e0a06 */
[----:B------:R-:W-:Y:S01]  /*10a0*/  ISETP.GT.U32.AND P0, PT, R2, R3, PT ;  /* 0x000000030200720c */ /* 0x000fe20003f04070 */
[----:B------:R-:W-:Y:S02]  /*10b0*/  VIADD R14, R0, 0x12 ;  /* 0x00000012000e7836 */ /* 0x000fe40000000000 */
[----:B------:R-:W-:Y:S02]  /*10c0*/  IMAD.MOV R7, RZ, RZ, -R7 ;  /* 0x000000ffff077224 */ /* 0x000fe400078e0a07 */
[----:B------:R-:W-:Y:S01]  /*10d0*/  IMAD R72, R12, R15, R72 ;  /* 0x0000000f0c487224 */ /* 0x000fe200078e0248 */
[----:B------:R1:W-:Y:S01]  /*10e0*/  STL [R1+0x338], R14 ;  /* 0x0003380e01007387 */ /* 0x0003e20000100800 */
[----:B------:R-:W-:Y:S01]  /*10f0*/  IABS R77, R14 ;  /* 0x0000000e004d7213 */ /* 0x000fe20000000000 */
[----:B------:R-:W-:Y:S01]  /*1100*/  @!P1 IMAD.IADD R5, R5, 0x1, -R2 ;  /* 0x0000000105059824 */ /* 0x000fe200078e0a02 */
[----:B------:R-:W-:Y:S01]  /*1110*/  ISETP.GE.AND P1, PT, R144, RZ, PT ;  /* 0x000000ff9000720c */ /* 0x000fe20003f26270 */
[----:B------:R-:W-:-:S02]  /*1120*/  IMAD R65, R12, R7, R65 ;  /* 0x000000070c417224 */ /* 0x000fc400078e0241 */
[----:B------:R-:W-:Y:S02]  /*1130*/  VIADD R8, R0, 0x13 ;  /* 0x0000001300087836 */ /* 0x000fe40000000000 */
[C---:B------:R-:W-:Y:S01]  /*1140*/  IMAD.HI.U32 R7, R13.reuse, R71, RZ ;  /* 0x000000470d077227 */ /* 0x040fe200078e00ff */
[----:B-1----:R-:W1:Y:S02]  /*1150*/  LDC.64 R14, c[0x0][0x3a8] ;  /* 0x0000ea00ff0e7b82 */ /* 0x002e640000000a00 */
[----:B------:R-:W-:Y:S01]  /*1160*/  IABS R76, R8 ;  /* 0x00000008004c7213 */ /* 0x000fe20000000000 */
[----:B------:R-:W-:Y:S01]  /*1170*/  IMAD.MOV R7, RZ, RZ, -R7 ;  /* 0x000000ffff077224 */ /* 0x000fe200078e0a07 */
[----:B------:R2:W-:Y:S01]  /*1180*/  STL [R1+0x334], R8 ;  /* 0x0003340801007387 */ /* 0x0005e20000100800 */
[----:B------:R-:W-:-:S04]  /*1190*/  IMAD.HI.U32 R4, R13, R70, RZ ;  /* 0x000000460d047227 */ /* 0x000fc800078e00ff */
[----:B------:R-:W-:Y:S02]  /*11a0*/  IMAD R71, R12, R7, R71 ;  /* 0x000000070c477224 */ /* 0x000fe400078e0247 */
[----:B------:R-:W-:-:S04]  /*11b0*/  IMAD.HI.U32 R6, R13, R79, RZ ;  /* 0x0000004f0d067227 */ /* 0x000fc800078e00ff */
[----:B------:R-:W-:Y:S01]  /*11c0*/  @!P0 IMAD.IADD R3, R3, 0x1, -R2 ;  /* 0x0000000103038824 */ /* 0x000fe200078e0a02 */
[----:B------:R-:W-:Y:S01]  /*11d0*/  ISETP.NE.AND P0, PT, R16, RZ, PT ;  /* 0x000000ff1000720c */ /* 0x000fe20003f05270 */
[----:B------:R-:W-:Y:S01]  /*11e0*/  IMAD.HI.U32 R7, R13, R78, RZ ;  /* 0x0000004e0d077227 */ /* 0x000fe200078e00ff */
[----:B------:R-:W-:-:S03]  /*11f0*/  LOP3.LUT R16, RZ, R16, RZ, 0x33, !PT ;  /* 0x00000010ff107212 */ /* 0x000fc600078e33ff */
[----:B--2---:R-:W-:-:S04]  /*1200*/  IMAD.HI.U32 R8, R13, R77, RZ ;  /* 0x0000004d0d087227 */ /* 0x004fc800078e00ff */
[----:B------:R-:W-:-:S04]  /*1210*/  IMAD.HI.U32 R9, R13, R76, RZ ;  /* 0x0000004c0d097227 */ /* 0x000fc800078e00ff */
[----:B------:R-:W-:Y:S02]  /*1220*/  IMAD.MOV R11, RZ, RZ, -R4 ;  /* 0x000000ffff0b7224 */ /* 0x000fe400078e0a04 */
[C---:B0-----:R-:W-:Y:S02]  /*1230*/  VIADD R4, R10.reuse, 0xfffffff7 ;  /* 0xfffffff70a047836 */ /* 0x041fe40000000000 */
[----:B------:R-:W-:Y:S02]  /*1240*/  IMAD.MOV R6, RZ, RZ, -R6 ;  /* 0x000000ffff067224 */ /* 0x000fe400078e0a06 */
[----:B------:R-:W-:Y:S01]  /*1250*/  VIADD R2, R10, 0xffffffff ;  /* 0xffffffff0a027836 */ /* 0x000fe20000000000 */
[----:B------:R-:W-:Y:S01]  /*1260*/  ISETP.GE.U32.AND P2, PT, R4, 0x7fffff78, PT ;  /* 0x7fffff780400780c */ /* 0x000fe20003f46070 */
[----:B------:R-:W-:Y:S02]  /*1270*/  @!P1 IMAD.MOV R3, RZ, RZ, -R3 ;  /* 0x000000ffff039224 */ /* 0x000fe400078e0a03 */
[----:B------:R-:W-:Y:S01]  /*1280*/  @!P3 IMAD.MOV R5, RZ, RZ, -R5 ;  /* 0x000000ffff05b224 */ /* 0x000fe200078e0a05 */
[----:B------:R-:W-:Y:S01]  /*1290*/  ISETP.GE.U32.AND P4, PT, R2, 0x7fffff80, PT ;  /* 0x7fffff800200780c */ /* 0x000fe20003f86070 */
[----:B------:R-:W-:Y:S01]  /*12a0*/  IMAD.MOV R7, RZ, RZ, -R7 ;  /* 0x000000ffff077224 */ /* 0x000fe200078e0a07 */
[C---:B------:R-:W-:Y:S01]  /*12b0*/  SEL R3, R16.reuse, R3, !P0 ;  /* 0x0000000310037207 */ /* 0x040fe20004000000 */
[----:B------:R-:W-:Y:S01]  /*12c0*/  IMAD.MOV R8, RZ, RZ, -R8 ;  /* 0x000000ffff087224 */ /* 0x000fe200078e0a08 */
[----:B------:R-:W-:Y:S01]  /*12d0*/  SEL R5, R16, R5, !P0 ;  /* 0x0000000510057207 */ /* 0x000fe20004000000 */
[----:B------:R-:W-:-:S02]  /*12e0*/  IMAD.MOV R9, RZ, RZ, -R9 ;  /* 0x000000ffff097224 */ /* 0x000fc400078e0a09 */
[C---:B------:R-:W-:Y:S02]  /*12f0*/  IMAD R79, R12.reuse, R6, R79 ;  /* 0x000000060c4f7224 */ /* 0x040fe400078e024f */
[C---:B------:R-:W-:Y:S02]  /*1300*/  IMAD R70, R12.reuse, R11, R70 ;  /* 0x0000000b0c467224 */ /* 0x040fe400078e0246 */
[C---:B------:R-:W-:Y:S02]  /*1310*/  IMAD R78, R12.reuse, R7, R78 ;  /* 0x000000070c4e7224 */ /* 0x040fe400078e024e */
[C---:B------:R-:W-:Y:S02]  /*1320*/  IMAD R77, R12.reuse, R8, R77 ;  /* 0x000000080c4d7224 */ /* 0x040fe400078e024d */
[----:B------:R-:W-:Y:S02]  /*1330*/  IMAD R76, R12, R9, R76 ;  /* 0x000000090c4c7224 */ /* 0x000fe400078e024c */
[----:B------:R-:W-:-:S02]  /*1340*/  VIADD R4, R10, 0xffffffef ;  /* 0xffffffef0a047836 */ /* 0x000fc40000000000 */
[----:B------:R-:W-:Y:S01]  /*1350*/  VIADD R6, R10, 0xffffffe7 ;  /* 0xffffffe70a067836 */ /* 0x000fe20000000000 */
[----:B-1-34-:R-:W-:Y:S06]  /*1360*/  BRA.U UP0, `(.L_x_5) ;  /* 0x0000000100187547 */ /* 0x01afec000b800000 */
[----:B------:R-:W-:Y:S01]  /*1370*/  ELECT P0, URZ, PT ;  /* 0x0000000000ff782f */ /* 0x000fe20003800000 */
[----:B------:R-:W-:Y:S01]  /*1380*/  IMAD.MOV.U32 R2, RZ, RZ, 0x1 ;  /* 0x00000001ff027424 */ /* 0x000fe200078e00ff */
[----:B------:R-:W-:Y:S01]  /*1390*/  UMOV UR4, 0x40 ;  /* 0x0000004000047882 */ /* 0x000fe20000000000 */
[----:B------:R-:W-:Y:S01]  /*13a0*/  UVIRTCOUNT.DEALLOC.SMPOOL 0x80 ;  /* 0x000000800000784c */ /* 0x000fe20000000000 */
[----:B------:R-:W-:-:S09]  /*13b0*/  ULEA UR4, UR5, UR4, 0x18 ;  /* 0x0000000405047291 */ /* 0x000fd2000f8ec0ff */
[----:B------:R0:W-:Y:S03]  /*13c0*/  @P0 STS.U8 [UR4], R2 ;  /* 0x00000002ff000988 */ /* 0x0001e60008000004 */
.L_x_5:
[----:B------:R-:W-:Y:S01]  /*13d0*/  STL [R1+0xcf4], R98 ;  /* 0x000cf46201007387 */ /* 0x000fe20000100800 */
[----:B------:R-:W-:Y:S01]  /*13e0*/  VOTEU.ALL UP1, P5 ;  /* 0x0000000000ff7886 */ /* 0x000fe20002820000 */
[----:B------:R-:W-:Y:S01]  /*13f0*/  VOTEU.ALL UP2, P5 ;  /* 0x0000000000ff7886 */ /* 0x000fe20002840000 */
[----:B------:R-:W-:Y:S01]  /*1400*/  IMAD R3, R3, UR16, RZ ;  /* 0x0000001003037c24 */ /* 0x000fe2000f8e02ff */
[----:B------:R-:W-:Y:S01]  /*1410*/  STL [R1+0xcf0], R49 ;  /* 0x000cf03101007387 */ /* 0x000fe20000100800 */
[----:B------:R-:W1:Y:S01]  /*1420*/  LDCU.64 UR20, c[0x0][0x358] ;  /* 0x00006b00ff1477ac */ /* 0x000e620008000a00 */
[----:B------:R-:W-:-:S04]  /*1430*/  @!UP1 UIADD3 UR4, UPT, UPT, -UR6, 0x100000, URZ ;  /* 0x0010000006049890 */ /* 0x000fc8000fffe1ff */
[----:B------:R-:W-:Y:S02]  /*1440*/  @!UP1 USHF.L.U32 UR5, UR4, 0xb, URZ ;  /* 0x0000000b04059899 */ /* 0x000fe400080006ff */
[----:B------:R-:W-:Y:S01]  /*1450*/  @!UP1 USHF.L.U32 UR4, UR4, 0x1, URZ ;  /* 0x0000000104049899 */ /* 0x000fe200080006ff */
[----:B------:R-:W-:Y:S01]  /*1460*/  IMAD R5, R5, UR16, RZ ;  /* 0x0000001005057c24 */ /* 0x000fe2000f8e02ff */
[----:B------:R-:W-:Y:S01]  /*1470*/  STL [R1+0xcec], R48 ;  /* 0x000cec3001007387 */ /* 0x000fe20000100800 */
[----:B------:R-:W-:Y:S01]  /*1480*/  ISETP.GE.U32.AND P1, PT, R4, 0x7fffff70, PT ;  /* 0x7fffff700400780c */ /* 0x000fe20003f26070 */
[----:B------:R-:W-:Y:S01]  /*1490*/  IMAD.SHL.U32 R7, R14, 0x8, RZ ;  /* 0x000000080e077824 */ /* 0x000fe200078e00ff */
[----:B------:R-:W-:Y:S01]  /*14a0*/  PRMT R43, RZ, 0x7610, R43 ;  /* 0x00007610ff2b7816 */ /* 0x000fe2000000002b */
[----:B------:R-:W-:Y:S01]  /*14b0*/  STL [R1+0xce8], R97 ;  /* 0x000ce86101007387 */ /* 0x000fe20000100800 */
[----:B------:R-:W-:Y:S01]  /*14c0*/  ISETP.GE.U32.AND P0, PT, R6, 0x7fffff68, PT ;  /* 0x7fffff680600780c */ /* 0x000fe20003f06070 */
[----:B------:R-:W2:Y:S02]  /*14d0*/  LDCU UR16, c[0x0][0x3b0] ;  /* 0x00007600ff1077ac */ /* 0x000ea40008000800 */
[----:B------:R-:W-:Y:S01]  /*14e0*/  STL [R1+0xce4], R96 ;  /* 0x000ce46001007387 */ /* 0x000fe20000100800 */
[----:B------:R-:W-:Y:S03]  /*14f0*/  STTM.x128 tmem[UR10], RZ ;  /* 0x000000ff000079ed */ /* 0x000fe600083c000a */
[----:B------:R-:W-:Y:S01]  /*1500*/  STL [R1+0xce0], R95 ;  /* 0x000ce05f01007387 */ /* 0x000fe20000100800 */
[----:B------:R-:W-:Y:S01]  /*1510*/  PRMT R42, RZ, 0x7610, R42 ;  /* 0x00007610ff2a7816 */ /* 0x000fe2000000002a */
[----:B------:R-:W3:Y:S02]  /*1520*/  LDCU UR17, c[0x0][0x3b0] ;  /* 0x00007600ff1177ac */ /* 0x000ee40008000800 */
[----:B------:R-:W-:Y:S01]  /*1530*/  STL [R1+0xcdc], R94 ;  /* 0x000cdc5e01007387 */ /* 0x000fe20000100800 */
[----:B------:R-:W-:Y:S01]  /*1540*/  PRMT R41, RZ, 0x7610, R41 ;  /* 0x00007610ff297816 */ /* 0x000fe20000000029 */
[----:B------:R-:W4:Y:S02]  /*1550*/  LDCU UR19, c[0x0][0x3b0] ;  /* 0x00007600ff1377ac */ /* 0x000f240008000800 */
[----:B------:R-:W-:Y:S01]  /*1560*/  STL [R1+0xcd8], R93 ;  /* 0x000cd85d01007387 */ /* 0x000fe20000100800 */
[----:B------:R-:W-:Y:S01]  /*1570*/  PRMT R40, RZ, 0x7610, R40 ;  /* 0x00007610ff287816 */ /* 0x000fe20000000028 */
[----:B------:R-:W0:Y:S02]  /*1580*/  LDCU UR18, c[0x0][0x3b0] ;  /* 0x00007600ff1277ac */ /* 0x000e240008000800 */
        /* <DEDUP_REMOVED lines=149> */
[----:B------:R-:W0:Y:S01]  /*1ee0*/  LDCU UR74, c[0x0][0x3b0] ;  /* 0x00007600ff4a77ac */ /* 0x000e220008000800 */
[----:B------:R-:W0:Y:S01]  /*1ef0*/  FENCE.VIEW.ASYNC.T ;  /* 0x00000000000073c6 */ /* 0x000e220000000200 */
[----:B------:R-:W-:Y:S01]  /*1f00*/  STL [R1+0xb74], R160 ;  /* 0x000b74a001007387 */ /* 0x000fe20000100800 */
[----:B------:R-:W-:Y:S01]  /*1f10*/  PRMT R139, RZ, 0x7610, R139 ;  /* 0x00007610ff8b7816 */ /* 0x000fe2000000008b */
[----:B------:R-:W0:Y:S02]  /*1f20*/  LDCU UR71, c[0x0][0x3b0] ;  /* 0x00007600ff4777ac */ /* 0x000e240008000800 */
[----:B0-----:R-:W-:Y:S01]  /*1f30*/  BAR.SYNC.DEFER_BLOCKING 0x0 ;  /* 0x0000000000007b1d */ /* 0x001fe20000010000 */
[----:B------:R-:W-:-:S02]  /*1f40*/  PRMT R138, RZ, 0x7610, R138 ;  /* 0x00007610ff8a7816 */ /* 0x000fc4000000008a */
[----:B------:R-:W-:Y:S02]  /*1f50*/  PRMT R137, RZ, 0x7610, R137 ;  /* 0x00007610ff897816 */ /* 0x000fe40000000089 */
[----:B------:R-:W-:Y:S01]  /*1f60*/  PRMT R136, RZ, 0x7610, R136 ;  /* 0x00007610ff887816 */ /* 0x000fe20000000088 */
[----:B------:R-:W0:Y:S01]  /*1f70*/  LDCU UR72, c[0x0][0x3b0] ;  /* 0x00007600ff4877ac */ /* 0x000e220008000800 */
[----:B------:R1:W-:Y:S01]  /*1f80*/  STL [R1+0xb70], R144 ;  /* 0x000b709001007387 */ /* 0x0003e20000100800 */
[----:B------:R-:W-:Y:S01]  /*1f90*/  PRMT R135, RZ, 0x7610, R135 ;  /* 0x00007610ff877816 */ /* 0x000fe20000000087 */
[----:B------:R-:W0:Y:S01]  /*1fa0*/  LDCU UR73, c[0x0][0x3b0] ;  /* 0x00007600ff4977ac */ /* 0x000e220008000800 */
[----:B-1----:R-:W1:Y:S01]  /*1fb0*/  LDC R144, c[0x0][0x3a0] ;  /* 0x0000e800ff907b82 */ /* 0x002e620000000800 */
[----:B------:R-:W0:Y:S02]  /*1fc0*/  FENCE.VIEW.ASYNC.S ;  /* 0x00000000000073c6 */ /* 0x000e240000000000 */
[----:B0-----:R0:W0:Y:S01]  /*1fd0*/  @!UP2 SYNCS.EXCH.64 URZ, [UR11], UR4 ;  /* 0x000000040bffa5b2 */ /* 0x0010220008000100 */
[----:B-1----:R-:W-:-:S05]  /*1fe0*/  VIADD R2, R144, 0xffffffdf ;  /* 0xffffffdf90027836 */ /* 0x002fca0000000000 */
[----:B------:R-:W-:Y:S02]  /*1ff0*/  ISETP.GE.U32.AND P3, PT, R2, 0x7fffff60, PT ;  /* 0x7fffff600200780c */ /* 0x000fe40003f66070 */
[----:B------:R-:W-:-:S04]  /*2000*/  IADD3 R2, P6, PT, R3, UR12, RZ ;  /* 0x0000000c03027c10 */ /* 0x000fc8000ffde0ff */
[----:B------:R-:W-:Y:S01]  /*2010*/  LEA.HI.X.SX32 R3, R3, UR13, 0x1, P6 ;  /* 0x0000000d03037c11 */ /* 0x000fe2000b0f0eff */
[----:B0-----:R-:W-:Y:S01]  /*2020*/  BAR.SYNC.DEFER_BLOCKING 0x0 ;  /* 0x0000000000007b1d */ /* 0x001fe20000010000 */
[C---:B------:R-:W-:Y:S02]  /*2030*/  IADD3 R4, P6, PT, R5.reuse, UR12, RZ ;  /* 0x0000000c05047c10 */ /* 0x040fe4000ffde0ff */
[----:B------:R-:W-:Y:S02]  /*2040*/  SHF.R.S32.HI R8, RZ, 0x1f, R7 ;  /* 0x0000001fff087819 */ /* 0x000fe40000011407 */
[----:B------:R-:W-:Y:S01]  /*2050*/  LEA.HI.X.SX32 R5, R5, UR13, 0x1, P6 ;  /* 0x0000000d05057c11 */ /* 0x000fe2000b0f0eff */
[----:B------:R-:W-:Y:S01]  /*2060*/  VIADD R6, R144, 0xffffffd7 ;  /* 0xffffffd790067836 */ /* 0x000fe20000000000 */
[C---:B------:R-:W-:Y:S01]  /*2070*/  IADD3 R11, P6, PT, R7.reuse, R2, RZ ;  /* 0x00000002070b7210 */ /* 0x040fe20007fde0ff */
[----:B------:R-:W0:Y:S04]  /*2080*/  LDCU UR12, c[0x0][0x3b0] ;  /* 0x00007600ff0c77ac */ /* 0x000e280008000800 */
[----:B------:R-:W-:Y:S01]  /*2090*/  IMAD.X R9, R8, 0x1, R3, P6 ;  /* 0x0000000108097824 */ /* 0x000fe200030e0603 */
[----:B------:R-:W-:Y:S01]  /*20a0*/  IADD3 R10, P6, PT, R7, R4, RZ ;  /* 0x00000004070a7210 */ /* 0x000fe20007fde0ff */
[----:B------:R-:W1:Y:S01]  /*20b0*/  LDCU UR13, c[0x0][0x3b0] ;  /* 0x00007600ff0d77ac */ /* 0x000e620008000800 */
[----:B------:R-:W2:Y:S04]  /*20c0*/  @!P4 LDG.E.U8 R43, desc[UR20][R2.64] ;  /* 0x00000014022bc981 */ /* 0x000ea8000c1e1100 */
[----:B------:R-:W2:Y:S01]  /*20d0*/  @!P4 LDG.E.U8 R42, desc[UR20][R4.64] ;  /* 0x00000014042ac981 */ /* 0x000ea2000c1e1100 */
[----:B------:R-:W-:Y:S01]  /*20e0*/  ISETP.GE.U32.AND P4, PT, R6, 0x7fffff58, PT ;  /* 0x7fffff580600780c */ /* 0x000fe20003f86070 */
[----:B------:R-:W-:-:S02]  /*20f0*/  IMAD.MOV.U32 R6, RZ, RZ, R9 ;  /* 0x000000ffff067224 */ /* 0x000fc400078e0009 */
[----:B------:R-:W-:Y:S02]  /*2100*/  STL [R1+0x1b4], R11 ;  /* 0x0001b40b01007387 */ /* 0x000fe40000100800 */
[----:B------:R-:W-:Y:S02]  /*2110*/  @!P2 IMAD.MOV.U32 R7, RZ, RZ, R6 ;  /* 0x000000ffff07a224 */ /* 0x000fe400078e0006 */
[----:B------:R-:W-:Y:S01]  /*2120*/  @!P2 IMAD.MOV.U32 R6, RZ, RZ, R11 ;  /* 0x000000ffff06a224 */ /* 0x000fe200078e000b */
[----:B------:R0:W-:Y:S04]  /*2130*/  STL [R1+0x1b0], R9 ;  /* 0x0001b00901007387 */ /* 0x0001e80000100800 */
[----:B------:R1:W2:Y:S01]  /*2140*/  @!P2 LDG.E.U8 R41, desc[UR20][R6.64] ;  /* 0x000000140629a981 */ /* 0x0002a2000c1e1100 */
[----:B0-----:R-:W-:-:S02]  /*2150*/  IMAD.SHL.U32 R9, R14, 0x10, RZ ;  /* 0x000000100e097824 */ /* 0x001fc400078e00ff */
[----:B-1----:R-:W-:Y:S02]  /*2160*/  IMAD.MOV.U32 R7, RZ, RZ, R10 ;  /* 0x000000ffff077224 */ /* 0x002fe400078e000a */
[----:B------:R-:W-:Y:S01]  /*2170*/  IMAD.X R6, R8, 0x1, R5, P6 ;  /* 0x0000000108067824 */ /* 0x000fe200030e0605 */
[----:B------:R0:W-:Y:S04]  /*2180*/  STL [R1+0x1bc], R10 ;  /* 0x0001bc0a01007387 */ /* 0x0001e80000100800 */
[----:B------:R-:W-:Y:S01]  /*2190*/  @!P2 LOP3.LUT R7, R7, R6, RZ, 0x3c, !PT ;  /* 0x000000060707a212 */ /* 0x000fe200078e3cff */
[----:B------:R1:W-:Y:S01]  /*21a0*/  STL [R1+0x1b8], R6 ;  /* 0x0001b80601007387 */ /* 0x0003e20000100800 */
[----:B------:R-:W-:Y:S02]  /*21b0*/  IADD3 R11, P6, PT, R9, R2, RZ ;  /* 0x00000002090b7210 */ /* 0x000fe40007fde0ff */
[----:B0-----:R-:W-:-:S02]  /*21c0*/  SHF.R.S32.HI R10, RZ, 0x1f, R9 ;  /* 0x0000001fff0a7819 */ /* 0x001fc40000011409 */
[----:B-1----:R-:W-:-:S04]  /*21d0*/  @!P2 LOP3.LUT R6, R7, R6, RZ, 0x3c, !PT ;  /* 0x000000060706a212 */ /* 0x002fc800078e3cff */
[----:B------:R-:W-:-:S05]  /*21e0*/  @!P2 LOP3.LUT R7, R7, R6, RZ, 0x3c, !PT ;  /* 0x000000060707a212 */ /* 0x000fca00078e3cff */
[----:B------:R0:W2:Y:S02]  /*21f0*/  @!P2 LDG.E.U8 R40, desc[UR20][R6.64] ;  /* 0x000000140628a981 */ /* 0x0000a4000c1e1100 */
[----:B0-----:R-:W-:Y:S02]  /*2200*/  IMAD.MOV.U32 R7, RZ, RZ, R11 ;  /* 0x000000ffff077224 */ /* 0x001fe400078e000b */
[----:B------:R-:W-:Y:S01]  /*2210*/  IMAD.X R6, R10, 0x1, R3, P6 ;  /* 0x000000010a067824 */ /* 0x000fe200030e0603 */
[----:B------:R0:W-:Y:S04]  /*2220*/  STL [R1+0x240], R11 ;  /* 0x0002400b01007387 */ /* 0x0001e80000100800 */
[----:B------:R-:W-:Y:S01]  /*2230*/  @!P1 LOP3.LUT R7, R7, R6, RZ, 0x3c, !PT ;  /* 0x0000000607079212 */ /* 0x000fe200078e3cff */
[----:B------:R1:W-:Y:S01]  /*2240*/  STL [R1+0x23c], R6 ;  /* 0x00023c0601007387 */ /* 0x0003e20000100800 */
[----:B0-----:R-:W-:-:S02]  /*2250*/  IADD3 R11, P6, PT, R9, R4, RZ ;  /* 0x00000004090b7210 */ /* 0x001fc40007fde0ff */
[----:B-1----:R-:W-:-:S04]  /*2260*/  @!P1 LOP3.LUT R6, R7, R6, RZ, 0x3c, !PT ;  /* 0x0000000607069212 */ /* 0x002fc800078e3cff */
[----:B------:R-:W-:-:S05]  /*2270*/  @!P1 LOP3.LUT R7, R7, R6, RZ, 0x3c, !PT ;  /* 0x0000000607079212 */ /* 0x000fca00078e3cff */
[----:B------:R0:W2:Y:S01]  /*2280*/  @!P1 LDG.E.U8 R38, desc[UR20][R6.64] ;  /* 0x0000001406269981 */ /* 0x0000a2000c1e1100 */
[----:B------:R-:W-:Y:S02]  /*2290*/  IMAD R9, R14, 0x18, RZ ;  /* 0x000000180e097824 */ /* 0x000fe400078e02ff */
[----:B0-----:R-:W-:Y:S02]  /*22a0*/  IMAD.MOV.U32 R7, RZ, RZ, R11 ;  /* 0x000000ffff077224 */ /* 0x001fe400078e000b */
[----:B------:R-:W-:Y:S01]  /*22b0*/  IMAD.X R6, R10, 0x1, R5, P6 ;  /* 0x000000010a067824 */ /* 0x000fe200030e0605 */
[----:B------:R0:W-:Y:S04]  /*22c0*/  STL [R1+0x248], R11 ;  /* 0x0002480b01007387 */ /* 0x0001e80000100800 */
[----:B------:R-:W-:Y:S01]  /*22d0*/  @!P1 LOP3.LUT R7, R7, R6, RZ, 0x3c, !PT ;  /* 0x0000000607079212 */ /* 0x000fe200078e3cff */
[----:B------:R1:W-:Y:S01]  /*22e0*/  STL [R1+0x244], R6 ;  /* 0x0002440601007387 */ /* 0x0003e20000100800 */
[----:B------:R-:W-:-:S02]  /*22f0*/  SHF.R.S32.HI R10, RZ, 0x1f, R9 ;  /* 0x0000001fff0a7819 */ /* 0x000fc40000011409 */
[----:B0-----:R-:W-:Y:S02]  /*2300*/  IADD3 R11, P6, PT, R9, R2, RZ ;  /* 0x00000002090b7210 */ /* 0x001fe40007fde0ff */
        /* <DEDUP_REMOVED lines=12> */
[----:B------:R-:W-:Y:S02]  /*23d0*/  IMAD.SHL.U32 R9, R14, 0x20, RZ ;  /* 0x000000200e097824 */ /* 0x000fe400078e00ff */
        /* <DEDUP_REMOVED lines=38> */
[----:B------:R0:W2:Y:S02]  /*2640*/  @!P4 LDG.E.U8 R46, desc[UR20][R6.64] ;  /* 0x00000014062ec981 */ /* 0x0000a4000c1e1100 */
[----:B0-----:R-:W-:Y:S02]  /*2650*/  IMAD.MOV.U32 R7, RZ, RZ, R11 ;  /* 0x000000ffff077224 */ /* 0x001fe400078e000b */
[----:B------:R-:W-:Y:S01]  /*2660*/  IMAD.X R6, R10, 0x1, R5, P6 ;  /* 0x000000010a067824 */ /* 0x000fe200030e0605 */
[----:B------:R-:W-:Y:S04]  /*2670*/  STL [R1+0x3f0], R11 ;  /* 0x0003f00b01007387 */ /* 0x000fe80000100800 */
[----:B------:R-:W-:Y:S01]  /*2680*/  @!P4 LOP3.LUT R7, R7, R6, RZ, 0x3c, !PT ;  /* 0x000000060707c212 */ /* 0x000fe200078e3cff */
[----:B------:R0:W-:Y:S01]  /*2690*/  STL [R1+0x3ec], R6 ;  /* 0x0003ec0601007387 */ /* 0x0001e20000100800 */
[----:B------:R-:W-:-:S02]  /*26a0*/  PRMT R98, RZ, 0x7610, R98 ;  /* 0x00007610ff627816 */ /* 0x000fc40000000062 */
[----:B0-----:R-:W-:-:S04]  /*26b0*/  @!P4 LOP3.LUT R6, R7, R6, RZ, 0x3c, !PT ;  /* 0x000000060706c212 */ /* 0x001fc800078e3cff */
[----:B------:R-:W-:-:S05]  /*26c0*/  @!P4 LOP3.LUT R7, R7, R6, RZ, 0x3c, !PT ;  /* 0x000000060707c212 */ /* 0x000fca00078e3cff */
[----:B------:R0:W2:Y:S01]  /*26d0*/  @!P4 LDG.E.U8 R98, desc[UR20][R6.64] ;  /* 0x000000140662c981 */ /* 0x0000a2000c1e1100 */
[----:B------:R-:W-:Y:S02]  /*26e0*/  VIADD R8, R144, 0xffffffcf ;  /* 0xffffffcf90087836 */ /* 0x000fe40000000000 */
[----:B------:R-:W-:-:S03]  /*26f0*/  IMAD R9, R14, 0x30, RZ ;  /* 0x000000300e097824 */ /* 0x000fc600078e02ff */
[----:B------:R-:W-:Y:S02]  /*2700*/  ISETP.GE.U32.AND P2, PT, R8, 0x7fffff50, PT ;  /* 0x7fffff500800780c */ /* 0x000fe40003f46070 */
[----:B------:R-:W-:Y:S02]  /*2710*/  SHF.R.S32.HI R10, RZ, 0x1f, R9 ;  /* 0x0000001fff0a7819 */ /* 0x000fe40000011409 */
[----:B------:R-:W-:-:S05]  /*2720*/  IADD3 R11, P6, PT, R9, R2, RZ ;  /* 0x00000002090b7210 */ /* 0x000fca0007fde0ff */
[----:B0-----:R-:W-:Y:S02]  /*2730*/  IMAD.MOV.U32 R7, RZ, RZ, R11 ;  /* 0x000000ffff077224 */ /* 0x001fe400078e000b */
[----:B------:R-:W-:-:S05]  /*2740*/  IMAD.X R6, R10, 0x1, R3, P6 ;  /* 0x000000010a067824 */ /* 0x000fca00030e0603 */
[----:B------:R-:W-:Y:S02]  /*2750*/  @!P2 LOP3.LUT R7, R7, R6, RZ, 0x3c, !PT ;  /* 0x000000060707a212 */ /* 0x000fe400078e3cff */
[----:B------:R-:W-:Y:S01]  /*2760*/  PRMT R17, RZ, 0x7610, R17 ;  /* 0x00007610ff117816 */ /* 0x000fe20000000011 */
[----:B------:R-:W-:-:S05]  /*2770*/  VIADD R8, R144, 0xffffffc7 ;  /* 0xffffffc790087836 */ /* 0x000fca0000000000 */
[----:B------:R-:W-:Y:S01]  /*2780*/  ISETP.GE.U32.AND P1, PT, R8, 0x7fffff48, PT ;  /* 0x7fffff480800780c */ /* 0x000fe20003f26070 */
[----:B------:R-:W-:-:S05]  /*2790*/  VIADD R8, R144, 0xffffffbf ;  /* 0xffffffbf90087836 */ /* 0x000fca0000000000 */
[----:B------:R-:W-:Y:S02]  /*27a0*/  ISETP.GE.U32.AND P0, PT, R8, 0x7fffff40, PT ;  /* 0x7fffff400800780c */ /* 0x000fe40003f06070 */
[----:B------:R-:W-:Y:S01]  /*27b0*/  PRMT R49, RZ, 0x7610, R49 ;  /* 0x00007610ff317816 */ /* 0x000fe20000000031 */
[----:B--2---:R0:W-:Y:S04]  /*27c0*/  STL [R1+0xe8], R98 ;  /* 0x0000e86201007387 */ /* 0x0041e80000100800 */
[----:B0-----:R-:W2:Y:S04]  /*27d0*/  LDL.LU R98, [R1+0xcf4] ;  /* 0x000cf40001627983 */ /* 0x001ea80000300800 */
[----:B------:R-:W-:Y:S04]  /*27e0*/  STL [R1+0x65c], R11 ;  /* 0x00065c0b01007387 */ /* 0x000fe80000100800 */
[----:B------:R0:W-:Y:S02]  /*27f0*/  STL [R1+0x658], R6 ;  /* 0x0006580601007387 */ /* 0x0001e40000100800 */
[----:B0-----:R-:W-:-:S02]  /*2800*/  @!P2 LOP3.LUT R6, R7, R6, RZ, 0x3c, !PT ;  /* 0x000000060706a212 */ /* 0x001fc400078e3cff */
[----:B------:R-:W-:Y:S02]  /*2810*/  IADD3 R11, P6, PT, R9, R4, RZ ;  /* 0x00000004090b7210 */ /* 0x000fe40007fde0ff */
        /* <DEDUP_REMOVED lines=35> */
[----:B------:R-:W-:Y:S04]  /*2a50*/  STL [R1+0x75c], R11 ;  /* 0x00075c0b01007387 */ /* 0x000fe80000100800 */
[-C--:B------:R-:W-:Y:S01]  /*2a60*/  @!P0 LOP3.LUT R7, R7, R6.reuse, RZ, 0x3c, !PT ;  /* 0x0000000607078212 */ /* 0x080fe200078e3cff */
[----:B------:R0:W-:Y:S03]  /*2a70*/  STL [R1+0x758], R6 ;  /* 0x0007580601007387 */ /* 0x0001e60000100800 */
[----:B0-----:R-:W-:-:S04]  /*2a80*/  @!P0 LOP3.LUT R6, R7, R6, RZ, 0x3c, !PT ;  /* 0x0000000607068212 */ /* 0x001fc800078e3cff */
[----:B------:R-:W-:-:S05]  /*2a90*/  @!P0 LOP3.LUT R7, R7, R6, RZ, 0x3c, !PT ;  /* 0x0000000607078212 */ /* 0x000fca00078e3cff */
[----:B------:R0:W2:Y:S01]  /*2aa0*/  @!P0 LDG.E.U8 R49, desc[UR20][R6.64] ;  /* 0x0000001406318981 */ /* 0x0000a2000c1e1100 */
[----:B------:R-:W-:-:S05]  /*2ab0*/  IADD3 R11, P6, PT, R9, R4, RZ ;  /* 0x00000004090b7210 */ /* 0x000fca0007fde0ff */
[----:B0-----:R-:W-:Y:S02]  /*2ac0*/  IMAD.MOV.U32 R7, RZ, RZ, R11 ;  /* 0x000000ffff077224 */ /* 0x001fe400078e000b */
[----:B------:R-:W-:-:S05]  /*2ad0*/  IMAD.X R6, R10, 0x1, R5, P6 ;  /* 0x000000010a067824 */ /* 0x000fca00030e0605 */
[-C--:B------:R-:W-:Y:S02]  /*2ae0*/  @!P0 LOP3.LUT R7, R7, R6.reuse, RZ, 0x3c, !PT ;  /* 0x0000000607078212 */ /* 0x080fe400078e3cff */
[----:B------:R-:W-:Y:S01]  /*2af0*/  PRMT R48, RZ, 0x7610, R48 ;  /* 0x00007610ff307816 */ /* 0x000fe20000000030 */
[----:B--2---:R0:W-:Y:S04]  /*2b00*/  STL [R1+0xfc], R49 ;  /* 0x0000fc3101007387 */ /* 0x0041e80000100800 */
[----:B0-----:R-:W2:Y:S04]  /*2b10*/  LDL.LU R49, [R1+0xcf0] ;  /* 0x000cf00001317983 */ /* 0x001ea80000300800 */
[----:B------:R-:W-:Y:S04]  /*2b20*/  STL [R1+0x764], R11 ;  /* 0x0007640b01007387 */ /* 0x000fe80000100800 */
[----:B------:R0:W-:Y:S02]  /*2b30*/  STL [R1+0x760], R6 ;  /* 0x0007600601007387 */ /* 0x0001e40000100800 */
        /* <DEDUP_REMOVED lines=67> */
[-C--:B------:R-:W-:Y:S01]  /*2f70*/  @!P2 LOP3.LUT R7, R7, R6.reuse, RZ, 0x3c, !PT ;  /* 0x000000060707a212 */ /* 0x080fe200078e3cff */
        /* <DEDUP_REMOVED lines=10> */
[----:B------:R-:W-:Y:S02]  /*3020*/  IADD3 R11, P6, PT, R9, R2, RZ ;  /* 0x00000002090b7210 */ /* 0x000fe40007fde0ff */
[----:B------:R-:W-:Y:S01]  /*3030*/  SHF.R.S32.HI R10, RZ, 0x1f, R9 ;  /* 0x0000001fff0a7819 */ /* 0x000fe20000011409 */
[----:B------:R-:W-:Y:S02]  /*3040*/  VIADD R8, R144, 0xffffff97 ;  /* 0xffffff9790087836 */ /* 0x000fe40000000000 */
[----:B------:R-:W-:Y:S02]  /*3050*/  STL [R1+0x95c], R11 ;  /* 0x00095c0b01007387 */ /* 0x000fe40000100800 */
[----:B0-----:R-:W-:-:S04]  /*3060*/  IMAD.X R7, R10, 0x1, R3, P6 ;  /* 0x000000010a077824 */ /* 0x001fc800030e0603 */
[----:B------:R-:W-:Y:S01]  /*3070*/  @!P1 IMAD.MOV.U32 R6, RZ, RZ, R11 ;  /* 0x000000ffff069224 */ /* 0x000fe200078e000b */
[----:B------:R-:W-:Y:S01]  /*3080*/  ISETP.GE.U32.AND P0, PT, R8, 0x7fffff18, PT ;  /* 0x7fffff180800780c */ /* 0x000fe20003f06070 */
[----:B------:R-:W-:-:S03]  /*3090*/  VIADD R8, R144, 0xffffff8f ;  /* 0xffffff8f90087836 */ /* 0x000fc60000000000 */
[----:B------:R0:W3:Y:S02]  /*30a0*/  @!P1 LDG.E.U8 R36, desc[UR20][R6.64] ;  /* 0x0000001406249981 */ /* 0x0000e4000c1e1100 */
[----:B------:R-:W-:Y:S01]  /*30b0*/  ISETP.GE.U32.AND P3, PT, R8, 0x7fffff10, PT ;  /* 0x7fffff100800780c */ /* 0x000fe20003f66070 */
[----:B------:R-:W-:-:S05]  /*30c0*/  VIADD R8, R144, 0xffffff87 ;  /* 0xffffff8790087836 */ /* 0x000fca0000000000 */
[----:B------:R-:W-:Y:S01]  /*30d0*/  ISETP.GE.U32.AND P4, PT, R8, 0x7fffff08, PT ;  /* 0x7fffff080800780c */ /* 0x000fe20003f86070 */
[----:B------:R-:W-:-:S05]  /*30e0*/  VIADD R8, R144, 0xfffffffe ;  /* 0xfffffffe90087836 */ /* 0x000fca0000000000 */
[----:B------:R-:W-:Y:S01]  /*30f0*/  ISETP.GE.U32.AND P2, PT, R8, 0x7fffff7f, PT ;  /* 0x7fffff7f0800780c */ /* 0x000fe20003f46070 */
[----:B------:R-:W-:Y:S01]  /*3100*/  VIADD R8, R144, 0xfffffff6 ;  /* 0xfffffff690087836 */ /* 0x000fe20000000000 */
[----:B--2---:R1:W-:Y:S04]  /*3110*/  STL [R1+0x13c], R22 ;  /* 0x00013c1601007387 */ /* 0x0043e80000100800 */
[----:B------:R0:W-:Y:S01]  /*3120*/  STL [R1+0x958], R7 ;  /* 0x0009580701007387 */ /* 0x0001e20000100800 */
[----:B-1----:R-:W-:Y:S01]  /*3130*/  IADD3 R22, P6, PT, R9, R4, RZ ;  /* 0x0000000409167210 */ /* 0x002fe20007fde0ff */
[----:B------:R-:W-:-:S04]  /*3140*/  IMAD R9, R14, 0x68, RZ ;  /* 0x000000680e097824 */ /* 0x000fc800078e02ff */
[----:B0-----:R-:W-:Y:S01]  /*3150*/  IMAD.X R7, R10, 0x1, R5, P6 ;  /* 0x000000010a077824 */ /* 0x001fe200030e0605 */
[----:B------:R-:W-:Y:S01]  /*3160*/  SHF.R.S32.HI R10, RZ, 0x1f, R9 ;  /* 0x0000001fff0a7819 */ /* 0x000fe20000011409 */
[----:B------:R-:W-:Y:S01]  /*3170*/  @!P1 IMAD.MOV.U32 R6, RZ, RZ, R22 ;  /* 0x000000ffff069224 */ /* 0x000fe200078e0016 */
[----:B------:R-:W-:Y:S01]  /*3180*/  IADD3 R11, P6, PT, R9, R2, RZ ;  /* 0x00000002090b7210 */ /* 0x000fe20007fde0ff */
[----:B------:R-:W-:Y:S04]  /*3190*/  STL [R1+0x964], R22 ;  /* 0x0009641601007387 */ /* 0x000fe80000100800 */
[----:B------:R0:W-:Y:S04]  /*31a0*/  STL [R1+0x960], R7 ;  /* 0x0009600701007387 */ /* 0x0001e80000100800 */
[----:B------:R0:W2:Y:S02]  /*31b0*/  @!P1 LDG.E.U8 R30, desc[UR20][R6.64] ;  /* 0x00000014061e9981 */ /* 0x0000a4000c1e1100 */
[----:B0-----:R-:W-:-:S02]  /*31c0*/  IMAD.MOV.U32 R7, RZ, RZ, R11 ;  /* 0x000000ffff077224 */ /* 0x001fc400078e000b */
[----:B------:R-:W-:Y:S01]  /*31d0*/  IMAD.X R6, R10, 0x1, R3, P6 ;  /* 0x000000010a067824 */ /* 0x000fe200030e0603 */
[----:B------:R0:W-:Y:S04]  /*31e0*/  STL [R1+0x9dc], R11 ;  /* 0x0009dc0b01007387 */ /* 0x0001e80000100800 */
[----:B------:R-:W-:Y:S01]  /*31f0*/  @!P0 LOP3.LUT R7, R7, R6, RZ, 0x3c, !PT ;  /* 0x0000000607078212 */ /* 0x000fe200078e3cff */
[----:B------:R1:W-:Y:S01]  /*3200*/  STL [R1+0x9d8], R6 ;  /* 0x0009d80601007387 */ /* 0x0003e20000100800 */
[----:B0-----:R-:W-:Y:S02]  /*3210*/  IADD3 R11, P6, PT, R9, R4, RZ ;  /* 0x00000004090b7210 */ /* 0x001fe40007fde0ff */
[----:B-1----:R-:W-:Y:S01]  /*3220*/  @!P0 LOP3.LUT R6, R7, R6, RZ, 0x3c, !PT ;  /* 0x0000000607068212 */ /* 0x002fe200078e3cff */
[----:B------:R-:W-:-:S03]  /*3230*/  IMAD R9, R14, 0x70, RZ ;  /* 0x000000700e097824 */ /* 0x000fc600078e02ff */
[----:B------:R-:W-:Y:S01]  /*3240*/  @!P0 LOP3.LUT R7, R7, R6, RZ, 0x3c, !PT ;  /* 0x0000000607078212 */ /* 0x000fe200078e3cff */
[----:B------:R-:W-:Y:S01]  /*3250*/  IMAD.X R22, R10, 0x1, R5, P6 ;  /* 0x000000010a167824 */ /* 0x000fe200030e0605 */
[----:B------:R-:W-:-:S03]  /*3260*/  ISETP.GE.U32.AND P1, PT, R8, 0x7fffff77, PT ;  /* 0x7fffff770800780c */ /* 0x000fc60003f26070 */
[----:B------:R0:W2:Y:S01]  /*3270*/  @!P0 LDG.E.U8 R25, desc[UR20][R6.64] ;  /* 0x0000001406198981 */ /* 0x0000a2000c1e1100 */
[----:B------:R-:W-:Y:S02]  /*3280*/  SHF.R.S32.HI R10, RZ, 0x1f, R9 ;  /* 0x0000001fff0a7819 */ /* 0x000fe40000011409 */
[----:B------:R-:W-:Y:S01]  /*3290*/  IADD3 R8, P6, PT, R9, R2, RZ ;  /* 0x0000000209087210 */ /* 0x000fe20007fde0ff */
[----:B0-----:R-:W-:Y:S02]  /*32a0*/  @!P0 IMAD.MOV.U32 R6, RZ, RZ, R11 ;  /* 0x000000ffff068224 */ /* 0x001fe400078e000b */
[----:B------:R-:W-:-:S05]  /*32b0*/  @!P0 IMAD.MOV.U32 R7, RZ, RZ, R22 ;  /* 0x000000ffff078224 */ /* 0x000fca00078e0016 */
[----:B------:R0:W2:Y:S04]  /*32c0*/  @!P0 LDG.E.U8 R18, desc[UR20][R6.64] ;  /* 0x0000001406128981 */ /* 0x0000a8000c1e1100 */
[----:B------:R-:W-:Y:S01]  /*32d0*/  STL [R1+0x9e4], R11 ;  /* 0x0009e40b01007387 */ /* 0x000fe20000100800 */
[----:B0-----:R-:W-:Y:S02]  /*32e0*/  IMAD.MOV.U32 R7, RZ, RZ, R8 ;  /* 0x000000ffff077224 */ /* 0x001fe400078e0008 */
[----:B------:R-:W-:Y:S01]  /*32f0*/  IMAD.X R6, R10, 0x1, R3, P6 ;  /* 0x000000010a067824 */ /* 0x000fe200030e0603 */
[----:B------:R-:W-:Y:S04]  /*3300*/  STL [R1+0x9e0], R22 ;  /* 0x0009e01601007387 */ /* 0x000fe80000100800 */
[-C--:B------:R-:W-:Y:S01]  /*3310*/  @!P3 LOP3.LUT R7, R7, R6.reuse, RZ, 0x3c, !PT ;  /* 0x000000060707b212 */ /* 0x080fe200078e3cff */
[----:B------:R-:W-:Y:S04]  /*3320*/  STL [R1+0xa5c], R8 ;  /* 0x000a5c0801007387 */ /* 0x000fe80000100800 */
[----:B------:R0:W-:Y:S02]  /*3330*/  STL [R1+0xa58], R6 ;  /* 0x000a580601007387 */ /* 0x0001e40000100800 */
[----:B0-----:R-:W-:-:S04]  /*3340*/  @!P3 LOP3.LUT R6, R7, R6, RZ, 0x3c, !PT ;  /* 0x000000060706b212 */ /* 0x001fc800078e3cff */
[----:B------:R-:W-:-:S05]  /*3350*/  @!P3 LOP3.LUT R7, R7, R6, RZ, 0x3c, !PT ;  /* 0x000000060707b212 */ /* 0x000fca00078e3cff */
[----:B------:R0:W2:Y:S01]  /*3360*/  @!P3 LDG.E.U8 R16, desc[UR20][R6.64] ;  /* 0x000000140610b981 */ /* 0x0000a2000c1e1100 */
[----:B------:R-:W-:Y:S01]  /*3370*/  IADD3 R22, P6, PT, R9, R4, RZ ;  /* 0x0000000409167210 */ /* 0x000fe20007fde0ff */
[----:B------:R-:W-:-:S04]  /*3380*/  IMAD R11, R14, 0x78, RZ ;  /* 0x000000780e0b7824 */ /* 0x000fc800078e02ff */
[----:B0-----:R-:W-:Y:S01]  /*3390*/  IMAD.X R7, R10, 0x1, R5, P6 ;  /* 0x000000010a077824 */ /* 0x001fe200030e0605 */
[----:B------:R-:W-:Y:S01]  /*33a0*/  IADD3 R9, P6, PT, R11, R2, RZ ;  /* 0x000000020b097210 */ /* 0x000fe20007fde0ff */
[----:B------:R-:W-:-:S05]  /*33b0*/  @!P3 IMAD.MOV.U32 R6, RZ, RZ, R22 ;  /* 0x000000ffff06b224 */ /* 0x000fca00078e0016 */
[----:B------:R0:W3:Y:S02]  /*33c0*/  @!P3 LDG.E.U8 R24, desc[UR20][R6.64] ;  /* 0x000000140618b981 */ /* 0x0000e4000c1e1100 */
[----:B0-----:R-:W-:Y:S01]  /*33d0*/  @!P4 IMAD.MOV.U32 R6, RZ, RZ, R9 ;  /* 0x000000ffff06c224 */ /* 0x001fe200078e0009 */
[----:B------:R-:W-:Y:S02]  /*33e0*/  PRMT R160, RZ, 0x7610, R160 ;  /* 0x00007610ffa07816 */ /* 0x000fe400000000a0 */
[----:B------:R-:W-:Y:S01]  /*33f0*/  PRMT R96, RZ, 0x7610, R96 ;  /* 0x00007610ff607816 */ /* 0x000fe20000000060 */
[----:B--2---:R0:W-:Y:S02]  /*3400*/  STL [R1+0x118], R16 ;  /* 0x0001181001007387 */ /* 0x0041e40000100800 */
[----:B0-----:R-:W-:Y:S02]  /*3410*/  SHF.R.S32.HI R16, RZ, 0x1f, R11 ;  /* 0x0000001fff107819 */ /* 0x001fe4000001140b */
[----:B------:R0:W-:Y:S03]  /*3420*/  STL [R1+0xa64], R22 ;  /* 0x000a641601007387 */ /* 0x0001e60000100800 */
[----:B------:R-:W-:Y:S01]  /*3430*/  IMAD.X R10, R16, 0x1, R3, P6 ;  /* 0x00000001100a7824 */ /* 0x000fe200030e0603 */
[----:B------:R1:W-:Y:S01]  /*3440*/  STL [R1+0xa60], R7 ;  /* 0x000a600701007387 */ /* 0x0003e20000100800 */
[----:B0-----:R-:W-:-:S02]  /*3450*/  IADD3 R22, P6, PT, R11, R4, RZ ;  /* 0x000000040b167210 */ /* 0x001fc40007fde0ff */
[----:B-1----:R-:W-:Y:S01]  /*3460*/  @!P4 IMAD.MOV.U32 R7, RZ, RZ, R10 ;  /* 0x000000ffff07c224 */ /* 0x002fe200078e000a */
[----:B------:R0:W-:Y:S04]  /*3470*/  STL [R1+0xadc], R9 ;  /* 0x000adc0901007387 */ /* 0x0001e80000100800 */
[----:B------:R1:W2:Y:S04]  /*3480*/  @!P4 LDG.E.U8 R31, desc[UR20][R6.64] ;  /* 0x00000014061fc981 */ /* 0x0002a8000c1e1100 */
[----:B------:R3:W-:Y:S01]  /*3490*/  STL [R1+0xad8], R10 ;  /* 0x000ad80a01007387 */ /* 0x0007e20000100800 */
[----:B-1----:R-:W-:Y:S01]  /*34a0*/  IMAD.X R7, R16, 0x1, R5, P6 ;  /* 0x0000000110077824 */ /* 0x002fe200030e0605 */
[----:B0-----:R-:W-:Y:S01]  /*34b0*/  IADD3 R9, P6, PT, R2, R14, RZ ;  /* 0x0000000e02097210 */ /* 0x001fe20007fde0ff */
[----:B------:R-:W-:Y:S01]  /*34c0*/  @!P4 IMAD.MOV.U32 R6, RZ, RZ, R22 ;  /* 0x000000ffff06c224 */ /* 0x000fe200078e0016 */
[----:B---3--:R-:W-:Y:S01]  /*34d0*/  SHF.R.S32.HI R10, RZ, 0x1f, R14 ;  /* 0x0000001fff0a7819 */ /* 0x008fe2000001140e */
[----:B------:R-:W-:Y:S04]  /*34e0*/  STL [R1+0xae4], R22 ;  /* 0x000ae41601007387 */ /* 0x000fe80000100800 */
[----:B------:R0:W-:Y:S04]  /*34f0*/  STL [R1+0xae0], R7 ;  /* 0x000ae00701007387 */ /* 0x0001e80000100800 */
[----:B------:R0:W3:Y:S02]  /*3500*/  @!P4 LDG.E.U8 R23, desc[UR20][R6.64] ;  /* 0x000000140617c981 */ /* 0x0000e4000c1e1100 */
[----:B0-----:R-:W-:-:S02]  /*3510*/  IMAD.MOV.U32 R7, RZ, RZ, R9 ;  /* 0x000000ffff077224 */ /* 0x001fc400078e0009 */
[----:B------:R-:W-:Y:S01]  /*3520*/  IMAD.X R6, R10, 0x1, R3, P6 ;  /* 0x000000010a067824 */ /* 0x000fe200030e0603 */
[----:B------:R-:W-:Y:S04]  /*3530*/  STL [R1+0x140], R9 ;  /* 0x0001400901007387 */ /* 0x000fe80000100800 */
[----:B------:R-:W-:Y:S01]  /*3540*/  @!P2 LOP3.LUT R7, R7, R6, RZ, 0x3c, !PT ;  /* 0x000000060707a212 */ /* 0x000fe200078e3cff */
[----:B------:R0:W-:Y:S01]  /*3550*/  STL [R1+0x138], R6 ;  /* 0x0001380601007387 */ /* 0x0001e20000100800 */
[----:B------:R-:W-:Y:S02]  /*3560*/  IADD3 R22, P6, PT, R4, R14, RZ ;  /* 0x0000000e04167210 */ /* 0x000fe40007fde0ff */
[----:B0-----:R-:W-:-:S04]  /*3570*/  @!P2 LOP3.LUT R6, R7, R6, RZ, 0x3c, !PT ;  /* 0x000000060706a212 */ /* 0x001fc800078e3cff */
        /* <DEDUP_REMOVED lines=30> */
[----:B------:R-:W-:-:S05]  /*3760*/  VIADD R8, R144, 0xffffffee ;  /* 0xffffffee90087836 */ /* 0x000fca0000000000 */
[----:B------:R-:W-:Y:S01]  /*3770*/  ISETP.GE.U32.AND P0, PT, R8, 0x7fffff6f, PT ;  /* 0x7fffff6f0800780c */ /* 0x000fe20003f06070 */
[----:B------:R-:W-:-:S05]  /*3780*/  VIADD R8, R144, 0xffffffe6 ;  /* 0xffffffe690087836 */ /* 0x000fca0000000000 */
[----:B------:R-:W-:Y:S01]  /*3790*/  ISETP.GE.U32.AND P3, PT, R8, 0x7fffff67, PT ;  /* 0x7fffff670800780c */ /* 0x000fe20003f66070 */
[----:B------:R-:W-:Y:S02]  /*37a0*/  VIADD R8, R144, 0xffffffde ;  /* 0xffffffde90087836 */ /* 0x000fe40000000000 */
[----:B------:R-:W-:-:S03]  /*37b0*/  IMAD R9, R14, 0x11, RZ ;  /* 0x000000110e097824 */ /* 0x000fc600078e02ff */
[----:B------:R-:W-:Y:S01]  /*37c0*/  ISETP.GE.U32.AND P4, PT, R8, 0x7fffff5f, PT ;  /* 0x7fffff5f0800780c */ /* 0x000fe20003f86070 */
[----:B------:R-:W-:Y:S01]  /*37d0*/  VIADD R8, R144, 0xffffffd6 ;  /* 0xffffffd690087836 */ /* 0x000fe20000000000 */
[----:B------:R-:W-:-:S04]  /*37e0*/  IADD3 R22, P6, PT, R9, R2, RZ ;  /* 0x0000000209167210 */ /* 0x000fc80007fde0ff */
[----:B------:R-:W-:Y:S02]  /*37f0*/  ISETP.GE.U32.AND P2, PT, R8, 0x7fffff57, PT ;  /* 0x7fffff570800780c */ /* 0x000fe40003f46070 */
[----:B------:R-:W-:Y:S01]  /*3800*/  SHF.R.S32.HI R8, RZ, 0x1f, R9 ;  /* 0x0000001fff087819 */ /* 0x000fe20000011409 */
[----:B0-----:R-:W-:-:S04]  /*3810*/  IMAD.MOV.U32 R7, RZ, RZ, R22 ;  /* 0x000000ffff077224 */ /* 0x001fc800078e0016 */
        /* <DEDUP_REMOVED lines=22> */
[----:B------:R-:W-:-:S05]  /*3980*/  IMAD R9, R14, 0x19, RZ ;  /* 0x000000190e097824 */ /* 0x000fca00078e02ff */
[----:B------:R-:W-:Y:S02]  /*3990*/  SHF.R.S32.HI R8, RZ, 0x1f, R9 ;  /* 0x0000001fff087819 */ /* 0x000fe40000011409 */
        /* <DEDUP_REMOVED lines=357> */
[----:B------:R-:W-:-:S03]  /*4ff0*/  IMAD.SHL.U32 R9, R14, 0x2, RZ ;  /* 0x000000020e097824 */ /* 0x000fc600078e00ff */
        /* <DEDUP_REMOVED lines=42> */
[----:B------:R-:W-:Y:S01]  /*52a0*/  IADD3 R22, P6, PT, R9, R4, RZ ;  /* 0x0000000409167210 */ /* 0x000fe20007fde0ff */
[----:B------:R-:W-:-:S04]  /*52b0*/  VIADD R10, R144, 0xffffffed ;  /* 0xffffffed900a7836 */ /* 0x000fc80000000000 */
[----:B0-----:R-:W-:Y:S02]  /*52c0*/  IMAD.MOV.U32 R7, RZ, RZ, R22 ;  /* 0x000000ffff077224 */ /* 0x001fe400078e0016 */
[----:B------:R-:W-:Y:S01]  /*52d0*/  IMAD.X R6, R8, 0x1, R5, P6 ;  /* 0x0000000108067824 */ /* 0x000fe200030e0605 */
[----:B------:R-:W-:-:S04]  /*52e0*/  ISETP.GE.U32.AND P3, PT, R10, 0x7fffff6e, PT ;  /* 0x7fffff6e0a00780c */ /* 0x000fc80003f66070 */
[----:B------:R-:W-:Y:S01]  /*52f0*/  @!P0 LOP3.LUT R7, R7, R6, RZ, 0x3c, !PT ;  /* 0x0000000607078212 */ /* 0x000fe200078e3cff */
[----:B------:R-:W-:-:S05]  /*5300*/  IMAD R9, R14, 0x12, RZ ;  /* 0x000000120e097824 */ /* 0x000fca00078e02ff */
[----:B------:R-:W-:Y:S01]  /*5310*/  SHF.R.S32.HI R8, RZ, 0x1f, R9 ;  /* 0x0000001fff087819 */ /* 0x000fe20000011409 */
[----:B--2---:R0:W-:Y:S04]  /*5320*/  STL [R1+0x1c], R39 ;  /* 0x00001c2701007387 */ /* 0x0041e80000100800 */
[----:B0-----:R-:W2:Y:S04]  /*5330*/  LDL.LU R39, [R1+0xc68] ;  /* 0x000c680001277983 */ /* 0x001ea80000300800 */
[----:B------:R-:W-:Y:S04]  /*5340*/  STL [R1+0x1e4], R22 ;  /* 0x0001e41601007387 */ /* 0x000fe80000100800 */
[----:B------:R0:W-:Y:S02]  /*5350*/  STL [R1+0x1e0], R6 ;  /* 0x0001e00601007387 */ /* 0x0001e40000100800 */
[----:B0-----:R-:W-:-:S02]  /*5360*/  @!P0 LOP3.LUT R6, R7, R6, RZ, 0x3c, !PT ;  /* 0x0000000607068212 */ /* 0x001fc400078e3cff */
[----:B------:R-:W-:Y:S02]  /*5370*/  IADD3 R22, P6, PT, R9, R2, RZ ;  /* 0x0000000209167210 */ /* 0x000fe40007fde0ff */
[----:B------:R-:W-:-:S05]  /*5380*/  @!P0 LOP3.LUT R7, R7, R6, RZ, 0x3c, !PT ;  /* 0x0000000607078212 */ /* 0x000fca00078e3cff */
[----:B------:R0:W2:Y:S02]  /*5390*/  @!P0 LDG.E.U8 R21, desc[UR20][R6.64] ;  /* 0x0000001406158981 */ /* 0x0000a4000c1e1100 */
[----:B0-----:R-:W-:Y:S02]  /*53a0*/  IMAD.X R7, R8, 0x1, R3, P6 ;  /* 0x0000000108077824 */ /* 0x001fe400030e0603 */
[----:B------:R-:W-:-:S05]  /*53b0*/  @!P3 IMAD.MOV.U32 R6, RZ, RZ, R22 ;  /* 0x000000ffff06b224 */ /* 0x000fca00078e0016 */
[----:B------:R-:W3:Y:S01]  /*53c0*/  @!P3 LDG.E.U8 R20, desc[UR20][R6.64] ;  /* 0x000000140614b981 */ /* 0x000ee2000c1e1100 */
[----:B------:R-:W-:-:S03]  /*53d0*/  VIADD R10, R144, 0xffffffe5 ;  /* 0xffffffe5900a7836 */ /* 0x000fc60000000000 */
[----:B------:R-:W-:Y:S02]  /*53e0*/  STL [R1+0x260], R22 ;  /* 0x0002601601007387 */ /* 0x000fe40000100800 */
[----:B------:R-:W-:Y:S02]  /*53f0*/  ISETP.GE.U32.AND P4, PT, R10, 0x7fffff66, PT ;  /* 0x7fffff660a00780c */ /* 0x000fe40003f86070 */
[----:B------:R-:W-:Y:S02]  /*5400*/  PRMT R16, RZ, 0x7610, R16 ;  /* 0x00007610ff107816 */ /* 0x000fe40000000010 */
[----:B------:R-:W-:Y:S01]  /*5410*/  PRMT R11, RZ, 0x7610, R11 ;  /* 0x00007610ff0b7816 */ /* 0x000fe2000000000b */
[----:B--2---:R0:W-:Y:S04]  /*5420*/  STL [R1+0x18], R21 ;  /* 0x0000181501007387 */ /* 0x0041e80000100800 */
[----:B------:R1:W-:Y:S01]  /*5430*/  STL [R1+0x25c], R7 ;  /* 0x00025c0701007387 */ /* 0x0003e20000100800 */
[----:B0-----:R-:W-:Y:S01]  /*5440*/  IADD3 R21, P6, PT, R9, R4, RZ ;  /* 0x0000000409157210 */ /* 0x001fe20007fde0ff */
[----:B------:R-:W-:-:S04]  /*5450*/  IMAD R9, R14, 0x1a, RZ ;  /* 0x0000001a0e097824 */ /* 0x000fc800078e02ff */
[----:B------:R-:W-:Y:S01]  /*5460*/  STL [R1+0x268], R21 ;  /* 0x0002681501007387 */ /* 0x000fe20000100800 */
[----:B------:R-:W-:Y:S01]  /*5470*/  IMAD.X R22, R8, 0x1, R5, P6 ;  /* 0x0000000108167824 */ /* 0x000fe200030e0605 */
[----:B------:R-:W-:Y:S02]  /*5480*/  SHF.R.S32.HI R8, RZ, 0x1f, R9 ;  /* 0x0000001fff087819 */ /* 0x000fe40000011409 */
[----:B---3--:R0:W-:Y:S01]  /*5490*/  STL [R1+0x14], R20 ;  /* 0x0000141401007387 */ /* 0x0081e20000100800 */
[----:B------:R-:W-:Y:S02]  /*54a0*/  @!P3 IMAD.MOV.U32 R6, RZ, RZ, R21 ;  /* 0x000000ffff06b224 */ /* 0x000fe400078e0015 */
[----:B-1----:R-:W-:-:S05]  /*54b0*/  @!P3 IMAD.MOV.U32 R7, RZ, RZ, R22 ;  /* 0x000000ffff07b224 */ /* 0x002fca00078e0016 */
[----:B------:R1:W2:Y:S01]  /*54c0*/  @!P3 LDG.E.U8 R16, desc[UR20][R6.64] ;  /* 0x000000140610b981 */ /* 0x0002a2000c1e1100 */
[----:B0-----:R-:W-:-:S05]  /*54d0*/  IADD3 R20, P6, PT, R9, R2, RZ ;  /* 0x0000000209147210 */ /* 0x001fca0007fde0ff */
[----:B------:R-:W-:Y:S02]  /*54e0*/  IMAD.X R21, R8, 0x1, R3, P6 ;  /* 0x0000000108157824 */ /* 0x000fe400030e0603 */
[----:B-1----:R-:W-:Y:S02]  /*54f0*/  @!P4 IMAD.MOV.U32 R6, RZ, RZ, R20 ;  /* 0x000000ffff06c224 */ /* 0x002fe400078e0014 */
[----:B------:R-:W-:-:S05]  /*5500*/  @!P4 IMAD.MOV.U32 R7, RZ, RZ, R21 ;  /* 0x000000ffff07c224 */ /* 0x000fca00078e0015 */
[----:B------:R-:W3:Y:S01]  /*5510*/  @!P4 LDG.E.U8 R11, desc[UR20][R6.64] ;  /* 0x00000014060bc981 */ /* 0x000ee2000c1e1100 */
[----:B------:R-:W-:-:S03]  /*5520*/  VIADD R10, R144, 0xffffffdd ;  /* 0xffffffdd900a7836 */ /* 0x000fc60000000000 */
[----:B------:R-:W-:Y:S04]  /*5530*/  STL [R1+0x264], R22 ;  /* 0x0002641601007387 */ /* 0x000fe80000100800 */
[----:B------:R-:W-:Y:S01]  /*5540*/  STL [R1+0x2e0], R20 ;  /* 0x0002e01401007387 */ /* 0x000fe20000100800 */
[----:B------:R-:W-:Y:S02]  /*5550*/  ISETP.GE.U32.AND P2, PT, R10, 0x7fffff5e, PT ;  /* 0x7fffff5e0a00780c */ /* 0x000fe40003f46070 */
[----:B------:R-:W-:Y:S02]  /*5560*/  PRMT R63, RZ, 0x7610, R63 ;  /* 0x00007610ff3f7816 */ /* 0x000fe4000000003f */
[----:B------:R-:W-:Y:S01]  /*5570*/  PRMT R62, RZ, 0x7610, R62 ;  /* 0x00007610ff3e7816 */ /* 0x000fe2000000003e */
[----:B--2---:R0:W-:Y:S04]  /*5580*/  STL [R1+0x10], R16 ;  /* 0x0000101001007387 */ /* 0x0041e80000100800 */
[----:B------:R-:W-:Y:S01]  /*5590*/  STL [R1+0x2dc], R21 ;  /* 0x0002dc1501007387 */ /* 0x000fe20000100800 */
[----:B0-----:R-:W-:Y:S01]  /*55a0*/  IADD3 R16, P6, PT, R9, R4, RZ ;  /* 0x0000000409107210 */ /* 0x001fe20007fde0ff */
[----:B------:R-:W-:-:S04]  /*55b0*/  IMAD R9, R14, 0x22, RZ ;  /* 0x000000220e097824 */ /* 0x000fc800078e02ff */
[----:B------:R-:W-:Y:S01]  /*55c0*/  STL [R1+0x2e8], R16 ;  /* 0x0002e81001007387 */ /* 0x000fe20000100800 */
[----:B------:R-:W-:Y:S01]  /*55d0*/  IMAD.X R20, R8, 0x1, R5, P6 ;  /* 0x0000000108147824 */ /* 0x000fe200030e0605 */
[----:B------:R-:W-:Y:S02]  /*55e0*/  SHF.R.S32.HI R8, RZ, 0x1f, R9 ;  /* 0x0000001fff087819 */ /* 0x000fe40000011409 */
[----:B---3--:R0:W-:Y:S01]  /*55f0*/  STL [R1+0xc], R11 ;  /* 0x00000c0b01007387 */ /* 0x0081e20000100800 */
[----:B------:R-:W-:Y:S02]  /*5600*/  @!P4 IMAD.MOV.U32 R6, RZ, RZ, R16 ;  /* 0x000000ffff06c224 */ /* 0x000fe400078e0010 */
[----:B------:R-:W-:Y:S01]  /*5610*/  @!P4 IMAD.MOV.U32 R7, RZ, RZ, R20 ;  /* 0x000000ffff07c224 */ /* 0x000fe200078e0014 */
[----:B------:R1:W-:Y:S04]  /*5620*/  STL [R1+0x2e4], R20 ;  /* 0x0002e41401007387 */ /* 0x0003e80000100800 */
[----:B------:R2:W3:Y:S01]  /*5630*/  @!P4 LDG.E.U8 R63, desc[UR20][R6.64] ;  /* 0x00000014063fc981 */ /* 0x0004e2000c1e1100 */
[----:B0-----:R-:W-:-:S05]  /*5640*/  IADD3 R11, P6, PT, R9, R2, RZ ;  /* 0x00000002090b7210 */ /* 0x001fca0007fde0ff */
[----:B-1----:R-:W-:Y:S02]  /*5650*/  IMAD.X R20, R8, 0x1, R3, P6 ;  /* 0x0000000108147824 */ /* 0x002fe400030e0603 */
[----:B--2---:R-:W-:Y:S02]  /*5660*/  @!P2 IMAD.MOV.U32 R6, RZ, RZ, R11 ;  /* 0x000000ffff06a224 */ /* 0x004fe400078e000b */
[----:B------:R-:W-:-:S05]  /*5670*/  @!P2 IMAD.MOV.U32 R7, RZ, RZ, R20 ;  /* 0x000000ffff07a224 */ /* 0x000fca00078e0014 */
[----:B------:R0:W2:Y:S01]  /*5680*/  @!P2 LDG.E.U8 R62, desc[UR20][R6.64] ;  /* 0x00000014063ea981 */ /* 0x0000a2000c1e1100 */
[----:B------:R-:W-:Y:S01]  /*5690*/  VIADD R10, R144, 0xffffffd5 ;  /* 0xffffffd5900a7836 */ /* 0x000fe20000000000 */
[----:B------:R-:W-:Y:S01]  /*56a0*/  IADD3 R16, P6, PT, R9, R4, RZ ;  /* 0x0000000409107210 */ /* 0x000fe20007fde0ff */
[----:B------:R-:W-:Y:S01]  /*56b0*/  IMAD R9, R14, 0x2a, RZ ;  /* 0x0000002a0e097824 */ /* 0x000fe200078e02ff */
[----:B------:R-:W-:Y:S02]  /*56c0*/  STL [R1+0x360], R11 ;  /* 0x0003600b01007387 */ /* 0x000fe40000100800 */
[----:B------:R-:W-:Y:S02]  /*56d0*/  ISETP.GE.U32.AND P1, PT, R10, 0x7fffff56, PT ;  /* 0x7fffff560a00780c */ /* 0x000fe40003f26070 */
[----:B------:R-:W-:Y:S01]  /*56e0*/  PRMT R61, RZ, 0x7610, R61 ;  /* 0x00007610ff3d7816 */ /* 0x000fe2000000003d */
[----:B0-----:R-:W-:Y:S01]  /*56f0*/  @!P2 IMAD.MOV.U32 R6, RZ, RZ, R16 ;  /* 0x000000ffff06a224 */ /* 0x001fe200078e0010 */
[----:B------:R-:W-:Y:S01]  /*5700*/  PRMT R60, RZ, 0x7610, R60 ;  /* 0x00007610ff3c7816 */ /* 0x000fe2000000003c */
[----:B---3--:R-:W-:Y:S04]  /*5710*/  STL [R1+0xc00], R63 ;  /* 0x000c003f01007387 */ /* 0x008fe80000100800 */
[----:B------:R0:W-:Y:S04]  /*5720*/  STL [R1+0x35c], R20 ;  /* 0x00035c1401007387 */ /* 0x0001e80000100800 */
[----:B------:R-:W-:Y:S01]  /*5730*/  STL [R1+0x368], R16 ;  /* 0x0003681001007387 */ /* 0x000fe20000100800 */
[----:B0-----:R-:W-:Y:S01]  /*5740*/  IMAD.X R20, R8, 0x1, R5, P6 ;  /* 0x0000000108147824 */ /* 0x001fe200030e0605 */
[----:B------:R-:W-:-:S02]  /*5750*/  SHF.R.S32.HI R8, RZ, 0x1f, R9 ;  /* 0x0000001fff087819 */ /* 0x000fc40000011409 */
[----:B------:R-:W-:Y:S01]  /*5760*/  IADD3 R11, P6, PT, R9, R2, RZ ;  /* 0x00000002090b7210 */ /* 0x000fe20007fde0ff */
[----:B--2---:R-:W-:Y:S01]  /*5770*/  STL [R1+0xc04], R62 ;  /* 0x000c043e01007387 */ /* 0x004fe20000100800 */
[----:B------:R-:W-:-:S03]  /*5780*/  @!P2 IMAD.MOV.U32 R7, RZ, RZ, R20 ;  /* 0x000000ffff07a224 */ /* 0x000fc600078e0014 */
[----:B------:R0:W-:Y:S04]  /*5790*/  STL [R1+0x364], R20 ;  /* 0x0003641401007387 */ /* 0x0001e80000100800 */
[----:B------:R1:W2:Y:S01]  /*57a0*/  @!P2 LDG.E.U8 R61, desc[UR20][R6.64] ;  /* 0x00000014063da981 */ /* 0x0002a2000c1e1100 */
[----:B0-----:R-:W-:Y:S02]  /*57b0*/  IMAD.X R20, R8, 0x1, R3, P6 ;  /* 0x0000000108147824 */ /* 0x001fe400030e0603 */
[----:B-1----:R-:W-:Y:S02]  /*57c0*/  @!P1 IMAD.MOV.U32 R6, RZ, RZ, R11 ;  /* 0x000000ffff069224 */ /* 0x002fe400078e000b */
[----:B------:R-:W-:-:S05]  /*57d0*/  @!P1 IMAD.MOV.U32 R7, RZ, RZ, R20 ;  /* 0x000000ffff079224 */ /* 0x000fca00078e0014 */
[----:B------:R0:W3:Y:S01]  /*57e0*/  @!P1 LDG.E.U8 R60, desc[UR20][R6.64] ;  /* 0x00000014063c9981 */ /* 0x0000e2000c1e1100 */
        /* <DEDUP_REMOVED lines=8> */
[----:B--2---:R-:W-:Y:S04]  /*5870*/  STL [R1+0xc08], R61 ;  /* 0x000c083d01007387 */ /* 0x004fe80000100800 */
[----:B------:R0:W-:Y:S04]  /*5880*/  STL [R1+0x404], R20 ;  /* 0x0004041401007387 */ /* 0x0001e80000100800 */
[----:B------:R-:W-:Y:S01]  /*5890*/  STL [R1+0x410], R16 ;  /* 0x0004101001007387 */ /* 0x000fe20000100800 */
[----:B0-----:R-:W-:Y:S01]  /*58a0*/  IMAD.X R20, R8, 0x1, R5, P6 ;  /* 0x0000000108147824 */ /* 0x001fe200030e0605 */
[----:B------:R-:W-:-:S02]  /*58b0*/  SHF.R.S32.HI R8, RZ, 0x1f, R9 ;  /* 0x0000001fff087819 */ /* 0x000fc40000011409 */
[----:B------:R-:W-:Y:S01]  /*58c0*/  IADD3 R11, P6, PT, R9, R2, RZ ;  /* 0x00000002090b7210 */ /* 0x000fe20007fde0ff */
[----:B---3--:R-:W-:Y:S01]  /*58d0*/  STL [R1+0xc0c], R60 ;  /* 0x000c0c3c01007387 */ /* 0x008fe20000100800 */
        /* <DEDUP_REMOVED lines=165> */
[----:B------:R-:W-:Y:S01]  /*6330*/  ISETP.GE.U32.AND P2, PT, R10, 0x7fffff0e, PT ;  /* 0x7fffff0e0a00780c */ /* 0x000fe20003f46070 */
[----:B0-----:R-:W-:Y:S01]  /*6340*/  @!P4 IMAD.MOV.U32 R6, RZ, RZ, R16 ;  /* 0x000000ffff06c224 */ /* 0x001fe200078e0010 */
        /* <DEDUP_REMOVED lines=59> */
[----:B------:R-:W-:Y:S02]  /*6700*/  VIADD R10, R144, 0xffffffec ;  /* 0xffffffec900a7836 */ /* 0x000fe40000000000 */
[----:B0-----:R-:W-:-:S03]  /*6710*/  @!P0 IMAD.MOV.U32 R6, RZ, RZ, R16 ;  /* 0x000000ffff068224 */ /* 0x001fc600078e0010 */
[----:B------:R-:W-:Y:S01]  /*6720*/  ISETP.GE.U32.AND P4, PT, R10, 0x7fffff6d, PT ;  /* 0x7fffff6d0a00780c */ /* 0x000fe20003f86070 */
[----:B------:R-:W-:-:S05]  /*6730*/  VIADD R10, R144, 0xffffffe4 ;  /* 0xffffffe4900a7836 */ /* 0x000fca0000000000 */
[----:B------:R-:W-:Y:S01]  /*6740*/  ISETP.GE.U32.AND P2, PT, R10, 0x7fffff65, PT ;  /* 0x7fffff650a00780c */ /* 0x000fe20003f46070 */
[----:B------:R-:W-:-:S05]  /*6750*/  VIADD R10, R144, 0xffffffdc ;  /* 0xffffffdc900a7836 */ /* 0x000fca0000000000 */
[----:B------:R-:W-:Y:S01]  /*6760*/  ISETP.GE.U32.AND P1, PT, R10, 0x7fffff5d, PT ;  /* 0x7fffff5d0a00780c */ /* 0x000fe20003f26070 */
[----:B------:R-:W-:Y:S01]  /*6770*/  VIADD R10, R144, 0xffffffd4 ;  /* 0xffffffd4900a7836 */ /* 0x000fe20000000000 */
[----:B------:R-:W-:Y:S02]  /*6780*/  PRMT R134, RZ, 0x7610, R134 ;  /* 0x00007610ff867816 */ /* 0x000fe40000000086 */
[----:B------:R-:W-:Y:S02]  /*6790*/  PRMT R133, RZ, 0x7610, R133 ;  /* 0x00007610ff857816 */ /* 0x000fe40000000085 */
[----:B------:R-:W-:Y:S02]  /*67a0*/  PRMT R132, RZ, 0x7610, R132 ;  /* 0x00007610ff847816 */ /* 0x000fe40000000084 */
[----:B------:R-:W-:Y:S02]  /*67b0*/  PRMT R131, RZ, 0x7610, R131 ;  /* 0x00007610ff837816 */ /* 0x000fe40000000083 */
[----:B------:R-:W-:-:S02]  /*67c0*/  PRMT R130, RZ, 0x7610, R130 ;  /* 0x00007610ff827816 */ /* 0x000fc40000000082 */
[----:B------:R-:W-:Y:S02]  /*67d0*/  PRMT R129, RZ, 0x7610, R129 ;  /* 0x00007610ff817816 */ /* 0x000fe40000000081 */
[----:B------:R-:W-:Y:S02]  /*67e0*/  PRMT R128, RZ, 0x7610, R128 ;  /* 0x00007610ff807816 */ /* 0x000fe40000000080 */
[----:B------:R-:W-:Y:S02]  /*67f0*/  PRMT R127, RZ, 0x7610, R127 ;  /* 0x00007610ff7f7816 */ /* 0x000fe4000000007f */
[----:B------:R-:W-:Y:S02]  /*6800*/  PRMT R126, RZ, 0x7610, R126 ;  /* 0x00007610ff7e7816 */ /* 0x000fe4000000007e */
[----:B------:R-:W-:Y:S02]  /*6810*/  PRMT R125, RZ, 0x7610, R125 ;  /* 0x00007610ff7d7816 */ /* 0x000fe4000000007d */
[----:B------:R-:W-:-:S02]  /*6820*/  PRMT R123, RZ, 0x7610, R123 ;  /* 0x00007610ff7b7816 */ /* 0x000fc4000000007b */
[----:B------:R-:W-:Y:S02]  /*6830*/  PRMT R122, RZ, 0x7610, R122 ;  /* 0x00007610ff7a7816 */ /* 0x000fe4000000007a */
        /* <DEDUP_REMOVED lines=11> */
[----:B0-----:R-:W-:Y:S01]  /*68f0*/  IMAD.X R20, R8, 0x1, R3, P6 ;  /* 0x0000000108147824 */ /* 0x001fe200030e0603 */
[----:B------:R-:W-:Y:S01]  /*6900*/  IADD3 R16, P6, PT, R9, R4, RZ ;  /* 0x0000000409107210 */ /* 0x000fe20007fde0ff */
[----:B------:R-:W-:Y:S01]  /*6910*/  IMAD R9, R14, 0x13, RZ ;  /* 0x000000130e097824 */ /* 0x000fe200078e02ff */
[----:B------:R-:W-:Y:S01]  /*6920*/  STL [R1+0x1ec], R11 ;  /* 0x0001ec0b01007387 */ /* 0x000fe20000100800 */
[----:B-1----:R-:W-:Y:S02]  /*6930*/  @!P3 IMAD.MOV.U32 R6, RZ, RZ, R11 ;  /* 0x000000ffff06b224 */ /* 0x002fe400078e000b */
[----:B------:R-:W-:Y:S01]  /*6940*/  @!P3 IMAD.MOV.U32 R7, RZ, RZ, R20 ;  /* 0x000000ffff07b224 */ /* 0x000fe200078e0014 */
[----:B------:R0:W-:Y:S04]  /*6950*/  STL [R1+0x1e8], R20 ;  /* 0x0001e81401007387 */ /* 0x0001e80000100800 */
[----:B------:R1:W3:Y:S01]  /*6960*/  @!P3 LDG.E.U8 R157, desc[UR20][R6.64] ;  /* 0x00000014069db981 */ /* 0x0002e2000c1e1100 */
[----:B0-----:R-:W-:Y:S01]  /*6970*/  IMAD.X R20, R8, 0x1, R5, P6 ;  /* 0x0000000108147824 */ /* 0x001fe200030e0605 */
[----:B------:R-:W-:-:S02]  /*6980*/  SHF.R.S32.HI R8, RZ, 0x1f, R9 ;  /* 0x0000001fff087819 */ /* 0x000fc40000011409 */
[C---:B------:R-:W-:Y:S01]  /*6990*/  IADD3 R11, P6, PT, R9.reuse, R2, RZ ;  /* 0x00000002090b7210 */ /* 0x040fe20007fde0ff */
[----:B------:R-:W-:Y:S01]  /*69a0*/  STL [R1+0x1f4], R16 ;  /* 0x0001f41001007387 */ /* 0x000fe20000100800 */
[----:B-1----:R-:W-:Y:S02]  /*69b0*/  @!P3 IMAD.MOV.U32 R6, RZ, RZ, R16 ;  /* 0x000000ffff06b224 */ /* 0x002fe400078e0010 */
[----:B------:R-:W-:Y:S01]  /*69c0*/  @!P3 IMAD.MOV.U32 R7, RZ, RZ, R20 ;  /* 0x000000ffff07b224 */ /* 0x000fe200078e0014 */
[----:B------:R0:W-:Y:S04]  /*69d0*/  STL [R1+0x1f0], R20 ;  /* 0x0001f01401007387 */ /* 0x0001e80000100800 */
[----:B------:R1:W2:Y:S01]  /*69e0*/  @!P3 LDG.E.U8 R156, desc[UR20][R6.64] ;  /* 0x00000014069cb981 */ /* 0x0002a2000c1e1100 */
[----:B0-----:R-:W-:Y:S01]  /*69f0*/  IMAD.X R20, R8, 0x1, R3, P6 ;  /* 0x0000000108147824 */ /* 0x001fe200030e0603 */
[----:B------:R-:W-:Y:S01]  /*6a00*/  IADD3 R16, P6, PT, R9, R4, RZ ;  /* 0x0000000409107210 */ /* 0x000fe20007fde0ff */
[----:B------:R-:W-:Y:S01]  /*6a10*/  IMAD R9, R14, 0x1b, RZ ;  /* 0x0000001b0e097824 */ /* 0x000fe200078e02ff */
[----:B------:R-:W-:Y:S01]  /*6a20*/  STL [R1+0x270], R11 ;  /* 0x0002700b01007387 */ /* 0x000fe20000100800 */
[----:B-1----:R-:W-:-:S02]  /*6a30*/  @!P4 IMAD.MOV.U32 R6, RZ, RZ, R11 ;  /* 0x000000ffff06c224 */ /* 0x002fc400078e000b */
[----:B------:R-:W-:Y:S01]  /*6a40*/  @!P4 IMAD.MOV.U32 R7, RZ, RZ, R20 ;  /* 0x000000ffff07c224 */ /* 0x000fe200078e0014 */
[----:B------:R0:W-:Y:S04]  /*6a50*/  STL [R1+0x26c], R20 ;  /* 0x00026c1401007387 */ /* 0x0001e80000100800 */
[----:B------:R1:W2:Y:S01]  /*6a60*/  @!P4 LDG.E.U8 R155, desc[UR20][R6.64] ;  /* 0x00000014069bc981 */ /* 0x0002a2000c1e1100 */
[----:B0-----:R-:W-:Y:S01]  /*6a70*/  IMAD.X R20, R8, 0x1, R5, P6 ;  /* 0x0000000108147824 */ /* 0x001fe200030e0605 */
[----:B------:R-:W-:Y:S02]  /*6a80*/  SHF.R.S32.HI R8, RZ, 0x1f, R9 ;  /* 0x0000001fff087819 */ /* 0x000fe40000011409 */
[----:B------:R-:W-:Y:S01]  /*6a90*/  IADD3 R11, P6, PT, R9, R2, RZ ;  /* 0x00000002090b7210 */ /* 0x000fe20007fde0ff */
[----:B------:R-:W-:Y:S01]  /*6aa0*/  STL [R1+0x278], R16 ;  /* 0x0002781001007387 */ /* 0x000fe20000100800 */
[----:B-1----:R-:W-:-:S02]  /*6ab0*/  @!P4 IMAD.MOV.U32 R6, RZ, RZ, R16 ;  /* 0x000000ffff06c224 */ /* 0x002fc400078e0010 */
[----:B------:R-:W-:Y:S01]  /*6ac0*/  @!P4 IMAD.MOV.U32 R7, RZ, RZ, R20 ;  /* 0x000000ffff07c224 */ /* 0x000fe200078e0014 */
[----:B------:R0:W-:Y:S01]  /*6ad0*/  STL [R1+0x274], R20 ;  /* 0x0002741401007387 */ /* 0x0001e20000100800 */
[----:B------:R-:W-:-:S03]  /*6ae0*/  ISETP.GE.U32.AND P0, PT, R10, 0x7fffff55, PT ;  /* 0x7fffff550a00780c */ /* 0x000fc60003f06070 */
[----:B------:R1:W2:Y:S01]  /*6af0*/  @!P4 LDG.E.U8 R154, desc[UR20][R6.64] ;  /* 0x00000014069ac981 */ /* 0x0002a2000c1e1100 */
[----:B0-----:R-:W-:Y:S01]  /*6b00*/  IMAD.X R20, R8, 0x1, R3, P6 ;  /* 0x0000000108147824 */ /* 0x001fe200030e0603 */
[----:B------:R-:W-:Y:S01]  /*6b10*/  IADD3 R16, P6, PT, R9, R4, RZ ;  /* 0x0000000409107210 */ /* 0x000fe20007fde0ff */
[----:B------:R-:W-:Y:S01]  /*6b20*/  IMAD R9, R14, 0x23, RZ ;  /* 0x000000230e097824 */ /* 0x000fe200078e02ff */
[----:B------:R-:W-:Y:S01]  /*6b30*/  STL [R1+0x2f0], R11 ;  /* 0x0002f00b01007387 */ /* 0x000fe20000100800 */
[----:B-1----:R-:W-:Y:S02]  /*6b40*/  @!P2 IMAD.MOV.U32 R6, RZ, RZ, R11 ;  /* 0x000000ffff06a224 */ /* 0x002fe400078e000b */
[----:B------:R-:W-:Y:S01]  /*6b50*/  @!P2 IMAD.MOV.U32 R7, RZ, RZ, R20 ;  /* 0x000000ffff07a224 */ /* 0x000fe200078e0014 */
[----:B------:R0:W-:Y:S01]  /*6b60*/  STL [R1+0x2ec], R20 ;  /* 0x0002ec1401007387 */ /* 0x0001e20000100800 */
[----:B------:R-:W-:-:S03]  /*6b70*/  VIADD R10, R144, 0xffffffcc ;  /* 0xffffffcc900a7836 */ /* 0x000fc60000000000 */
[----:B------:R1:W2:Y:S01]  /*6b80*/  @!P2 LDG.E.U8 R153, desc[UR20][R6.64] ;  /* 0x000000140699a981 */ /* 0x0002a2000c1e1100 */
[----:B0-----:R-:W-:Y:S01]  /*6b90*/  IMAD.X R20, R8, 0x1, R5, P6 ;  /* 0x0000000108147824 */ /* 0x001fe200030e0605 */
[----:B------:R-:W-:Y:S02]  /*6ba0*/  SHF.R.S32.HI R8, RZ, 0x1f, R9 ;  /* 0x0000001fff087819 */ /* 0x000fe40000011409 */
[C---:B------:R-:W-:Y:S01]  /*6bb0*/  IADD3 R11, P6, PT, R9.reuse, R2, RZ ;  /* 0x00000002090b7210 */ /* 0x040fe20007fde0ff */
[----:B------:R0:W-:Y:S01]  /*6bc0*/  STL [R1+0x2f8], R16 ;  /* 0x0002f81001007387 */ /* 0x0001e20000100800 */
[----:B-1----:R-:W-:Y:S01]  /*6bd0*/  @!P2 IMAD.MOV.U32 R6, RZ, RZ, R16 ;  /* 0x000000ffff06a224 */ /* 0x002fe200078e0010 */
[----:B------:R-:W-:Y:S01]  /*6be0*/  ISETP.GE.U32.AND P3, PT, R10, 0x7fffff4d, PT ;  /* 0x7fffff4d0a00780c */ /* 0x000fe20003f66070 */
[----:B------:R-:W-:Y:S02]  /*6bf0*/  VIADD R10, R144, 0xffffffc4 ;  /* 0xffffffc4900a7836 */ /* 0x000fe40000000000 */
[----:B0-----:R-:W-:Y:S01]  /*6c00*/  IMAD.X R16, R8, 0x1, R3, P6 ;  /* 0x0000000108107824 */ /* 0x001fe200030e0603 */
[----:B------:R-:W-:Y:S01]  /*6c10*/  IADD3 R9, P6, PT, R9, R4, RZ ;  /* 0x0000000409097210 */ /* 0x000fe20007fde0ff */
[----:B------:R-:W-:Y:S01]  /*6c20*/  STL [R1+0x2f4], R20 ;  /* 0x0002f41401007387 */ /* 0x000fe20000100800 */
[----:B------:R-:W-:Y:S01]  /*6c30*/  ISETP.GE.U32.AND P4, PT, R10, 0x7fffff45, PT ;  /* 0x7fffff450a00780c */ /* 0x000fe20003f86070 */
[----:B------:R-:W-:-:S02]  /*6c40*/  @!P2 IMAD.MOV.U32 R7, RZ, RZ, R20 ;  /* 0x000000ffff07a224 */ /* 0x000fc400078e0014 */
[----:B------:R-:W-:Y:S01]  /*6c50*/  IMAD.X R8, R8, 0x1, R5, P6 ;  /* 0x0000000108087824 */ /* 0x000fe200030e0605 */
[----:B------:R-:W-:Y:S01]  /*6c60*/  STL [R1+0x370], R11 ;  /* 0x0003700b01007387 */ /* 0x000fe20000100800 */
[----:B------:R-:W-:-:S03]  /*6c70*/  VIADD R10, R144, 0xffffffbc ;  /* 0xffffffbc900a7836 */ /* 0x000fc60000000000 */
[----:B------:R-:W-:Y:S04]  /*6c80*/  STL [R1+0x36c], R16 ;  /* 0x00036c1001007387 */ /* 0x000fe80000100800 */
[----:B------:R0:W-:Y:S04]  /*6c90*/  STL [R1+0x378], R9 ;  /* 0x0003780901007387 */ /* 0x0001e80000100800 */
[----:B------:R1:W2:Y:S01]  /*6ca0*/  @!P2 LDG.E.U8 R152, desc[UR20][R6.64] ;  /* 0x000000140698a981 */ /* 0x0002a2000c1e1100 */
[----:B------:R-:W-:Y:S01]  /*6cb0*/  ISETP.GE.U32.AND P2, PT, R10, 0x7fffff3d, PT ;  /* 0x7fffff3d0a00780c */ /* 0x000fe20003f46070 */
[----:B------:R-:W-:Y:S01]  /*6cc0*/  IMAD R10, R14, 0x2b, RZ ;  /* 0x0000002b0e0a7824 */ /* 0x000fe200078e02ff */
[----:B0-----:R-:W-:Y:S01]  /*6cd0*/  @!P1 LOP3.LUT R9, R9, R8, RZ, 0x3c, !PT ;  /* 0x0000000809099212 */ /* 0x001fe200078e3cff */
[----:B------:R0:W-:Y:S01]  /*6ce0*/  STL [R1+0x374], R8 ;  /* 0x0003740801007387 */ /* 0x0001e20000100800 */
[----:B-1----:R-:W-:-:S02]  /*6cf0*/  @!P1 IMAD.MOV.U32 R6, RZ, RZ, R11 ;  /* 0x000000ffff069224 */ /* 0x002fc400078e000b */
[----:B------:R-:W-:Y:S01]  /*6d00*/  @!P1 IMAD.MOV.U32 R7, RZ, RZ, R16 ;  /* 0x000000ffff079224 */ /* 0x000fe200078e0010 */
[----:B------:R-:W-:Y:S02]  /*6d10*/  IADD3 R11, P6, PT, R10, R2, RZ ;  /* 0x000000020a0b7210 */ /* 0x000fe40007fde0ff */
[C---:B0-----:R-:W-:Y:S02]  /*6d20*/  @!P1 LOP3.LUT R8, R9.reuse, R8, RZ, 0x3c, !PT ;  /* 0x0000000809089212 */ /* 0x041fe400078e3cff */
[----:B------:R0:W2:Y:S02]  /*6d30*/  @!P1 LDG.E.U8 R151, desc[UR20][R6.64] ;  /* 0x0000001406979981 */ /* 0x0000a4000c1e1100 */
[----:B------:R-:W-:Y:S02]  /*6d40*/  @!P1 LOP3.LUT R9, R9, R8, RZ, 0x3c, !PT ;  /* 0x0000000809099212 */ /* 0x000fe400078e3cff */
[----:B------:R-:W-:Y:S04]  /*6d50*/  STL [R1+0x418], R11 ;  /* 0x0004180b01007387 */ /* 0x000fe80000100800 */
[----:B------:R1:W2:Y:S01]  /*6d60*/  @!P1 LDG.E.U8 R150, desc[UR20][R8.64] ;  /* 0x0000001408969981 */ /* 0x0002a2000c1e1100 */
[----:B0-----:R-:W-:Y:S01]  /*6d70*/  SHF.R.S32.HI R6, RZ, 0x1f, R10 ;  /* 0x0000001fff067819 */ /* 0x001fe2000001140a */
[----:B------:R-:W-:-:S04]  /*6d80*/  VIADD R7, R144, 0xffffffb4 ;  /* 0xffffffb490077836 */ /* 0x000fc80000000000 */
[----:B------:R-:W-:Y:S01]  /*6d90*/  IMAD.X R20, R6, 0x1, R3, P6 ;  /* 0x0000000106147824 */ /* 0x000fe200030e0603 */
[----:B------:R-:W-:Y:S01]  /*6da0*/  ISETP.GE.U32.AND P1, PT, R7, 0x7fffff35, PT ;  /* 0x7fffff350700780c */ /* 0x000fe20003f26070 */
[----:B------:R-:W-:Y:S01]  /*6db0*/  IMAD R7, R14, 0x33, RZ ;  /* 0x000000330e077824 */ /* 0x000fe200078e02ff */
[----:B------:R-:W-:Y:S01]  /*6dc0*/  IADD3 R16, P6, PT, R10, R4, RZ ;  /* 0x000000040a107210 */ /* 0x000fe20007fde0ff */
[----:B-1----:R-:W-:Y:S01]  /*6dd0*/  @!P0 IMAD.MOV.U32 R8, RZ, RZ, R11 ;  /* 0x000000ffff088224 */ /* 0x002fe200078e000b */
[----:B------:R0:W-:Y:S01]  /*6de0*/  STL [R1+0x414], R20 ;  /* 0x0004141401007387 */ /* 0x0001e20000100800 */
[----:B------:R-:W-:-:S03]  /*6df0*/  @!P0 IMAD.MOV.U32 R9, RZ, RZ, R20 ;  /* 0x000000ffff098224 */ /* 0x000fc600078e0014 */
[----:B------:R-:W-:Y:S04]  /*6e00*/  STL [R1+0x420], R16 ;  /* 0x0004201001007387 */ /* 0x000fe80000100800 */
[----:B------:R1:W2:Y:S01]  /*6e10*/  @!P0 LDG.E.U8 R149, desc[UR20][R8.64] ;  /* 0x0000001408958981 */ /* 0x0002a2000c1e1100 */
[----:B0-----:R-:W-:Y:S01]  /*6e20*/  IMAD.X R20, R6, 0x1, R5, P6 ;  /* 0x0000000106147824 */ /* 0x001fe200030e0605 */
[----:B------:R-:W-:Y:S02]  /*6e30*/  SHF.R.S32.HI R6, RZ, 0x1f, R7 ;  /* 0x0000001fff067819 */ /* 0x000fe40000011407 */
[----:B------:R-:W-:Y:S02]  /*6e40*/  IADD3 R11, P6, PT, R7, R2, RZ ;  /* 0x00000002070b7210 */ /* 0x000fe40007fde0ff */
[----:B------:R0:W-:Y:S01]  /*6e50*/  STL [R1+0x41c], R20 ;  /* 0x00041c1401007387 */ /* 0x0001e20000100800 */
[----:B-1----:R-:W-:-:S02]  /*6e60*/  @!P0 IMAD.MOV.U32 R8, RZ, RZ, R16 ;  /* 0x000000ffff088224 */ /* 0x002fc400078e0010 */
[----:B------:R-:W-:Y:S01]  /*6e70*/  @!P0 IMAD.MOV.U32 R9, RZ, RZ, R20 ;  /* 0x000000ffff098224 */ /* 0x000fe200078e0014 */
[----:B------:R-:W-:Y:S01]  /*6e80*/  STL [R1+0x68c], R11 ;  /* 0x00068c0b01007387 */ /* 0x000fe20000100800 */
[----:B0-----:R-:W-:Y:S01]  /*6e90*/  IMAD.X R20, R6, 0x1, R3, P6 ;  /* 0x0000000106147824 */ /* 0x001fe200030e0603 */
[----:B------:R-:W-:Y:S01]  /*6ea0*/  IADD3 R16, P6, PT, R7, R4, RZ ;  /* 0x0000000407107210 */ /* 0x000fe20007fde0ff */
[----:B------:R-:W-:Y:S01]  /*6eb0*/  IMAD R7, R14, 0x3b, RZ ;  /* 0x0000003b0e077824 */ /* 0x000fe200078e02ff */
[----:B------:R0:W2:Y:S04]  /*6ec0*/  @!P0 LDG.E.U8 R148, desc[UR20][R8.64] ;  /* 0x0000001408948981 */ /* 0x0000a8000c1e1100 */
[----:B------:R1:W-:Y:S01]  /*6ed0*/  STL [R1+0x688], R20 ;  /* 0x0006881401007387 */ /* 0x0003e20000100800 */
[----:B0-----:R-:W-:-:S02]  /*6ee0*/  @!P3 IMAD.MOV.U32 R8, RZ, RZ, R11 ;  /* 0x000000ffff08b224 */ /* 0x001fc400078e000b */
[----:B------:R-:W-:Y:S02]  /*6ef0*/  @!P3 IMAD.MOV.U32 R9, RZ, RZ, R20 ;  /* 0x000000ffff09b224 */ /* 0x000fe400078e0014 */
[----:B-1----:R-:W-:Y:S01]  /*6f00*/  IMAD.X R20, R6, 0x1, R5, P6 ;  /* 0x0000000106147824 */ /* 0x002fe200030e0605 */
[----:B------:R-:W-:Y:S02]  /*6f10*/  SHF.R.S32.HI R6, RZ, 0x1f, R7 ;  /* 0x0000001fff067819 */ /* 0x000fe40000011407 */
[----:B------:R-:W-:Y:S01]  /*6f20*/  IADD3 R11, P6, PT, R7, R2, RZ ;  /* 0x00000002070b7210 */ /* 0x000fe20007fde0ff */
[----:B------:R0:W2:Y:S04]  /*6f30*/  @!P3 LDG.E.U8 R147, desc[UR20][R8.64] ;  /* 0x000000140893b981 */ /* 0x0000a8000c1e1100 */
[----:B------:R-:W-:Y:S04]  /*6f40*/  STL [R1+0x694], R16 ;  /* 0x0006941001007387 */ /* 0x000fe80000100800 */
[----:B------:R1:W-:Y:S01]  /*6f50*/  STL [R1+0x690], R20 ;  /* 0x0006901401007387 */ /* 0x0003e20000100800 */
[----:B0-----:R-:W-:-:S02]  /*6f60*/  @!P3 IMAD.MOV.U32 R8, RZ, RZ, R16 ;  /* 0x000000ffff08b224 */ /* 0x001fc400078e0010 */
[----:B------:R-:W-:Y:S01]  /*6f70*/  @!P3 IMAD.MOV.U32 R9, RZ, RZ, R20 ;  /* 0x000000ffff09b224 */ /* 0x000fe200078e0014 */
[----:B------:R-:W-:Y:S04]  /*6f80*/  STL [R1+0x70c], R11 ;  /* 0x00070c0b01007387 */ /* 0x000fe80000100800 */
[----:B------:R0:W2:Y:S01]  /*6f90*/  @!P3 LDG.E.U8 R146, desc[UR20][R8.64] ;  /* 0x000000140892b981 */ /* 0x0000a2000c1e1100 */
[----:B-1----:R-:W-:Y:S01]  /*6fa0*/  IMAD.X R20, R6, 0x1, R3, P6 ;  /* 0x0000000106147824 */ /* 0x002fe200030e0603 */
[----:B------:R-:W-:Y:S01]  /*6fb0*/  IADD3 R16, P6, PT, R7, R4, RZ ;  /* 0x0000000407107210 */ /* 0x000fe20007fde0ff */
[----:B------:R-:W-:-:S03]  /*6fc0*/  IMAD R7, R14, 0x43, RZ ;  /* 0x000000430e077824 */ /* 0x000fc600078e02ff */
[----:B------:R1:W-:Y:S01]  /*6fd0*/  STL [R1+0x708], R20 ;  /* 0x0007081401007387 */ /* 0x0003e20000100800 */
[----:B0-----:R-:W-:Y:S02]  /*6fe0*/  @!P4 IMAD.MOV.U32 R8, RZ, RZ, R11 ;  /* 0x000000ffff08c224 */ /* 0x001fe400078e000b */
[----:B------:R-:W-:Y:S02]  /*6ff0*/  @!P4 IMAD.MOV.U32 R9, RZ, RZ, R20 ;  /* 0x000000ffff09c224 */ /* 0x000fe400078e0014 */
[----:B-1----:R-:W-:Y:S01]  /*7000*/  IMAD.X R20, R6, 0x1, R5, P6 ;  /* 0x0000000106147824 */ /* 0x002fe200030e0605 */
[----:B------:R-:W-:Y:S02]  /*7010*/  SHF.R.S32.HI R6, RZ, 0x1f, R7 ;  /* 0x0000001fff067819 */ /* 0x000fe40000011407 */
[----:B------:R0:W2:Y:S01]  /*7020*/  @!P4 LDG.E.U8 R145, desc[UR20][R8.64] ;  /* 0x000000140891c981 */ /* 0x0000a2000c1e1100 */
[----:B------:R-:W-:-:S03]  /*7030*/  IADD3 R11, P6, PT, R7, R2, RZ ;  /* 0x00000002070b7210 */ /* 0x000fc60007fde0ff */
[----:B------:R-:W-:Y:S04]  /*7040*/  STL [R1+0x714], R16 ;  /* 0x0007141001007387 */ /* 0x000fe80000100800 */
[----:B------:R1:W-:Y:S01]  /*7050*/  STL [R1+0x710], R20 ;  /* 0x0007101401007387 */ /* 0x0003e20000100800 */
[----:B0-----:R-:W-:Y:S02]  /*7060*/  @!P4 IMAD.MOV.U32 R8, RZ, RZ, R16 ;  /* 0x000000ffff08c224 */ /* 0x001fe400078e0010 */
        /* <DEDUP_REMOVED lines=12> */
[----:B------:R-:W-:Y:S01]  /*7130*/  IADD3 R11, P6, PT, R7, R2, RZ ;  /* 0x00000002070b7210 */ /* 0x000fe20007fde0ff */
[----:B------:R-:W-:-:S02]  /*7140*/  VIADD R10, R144, 0xffffffac ;  /* 0xffffffac900a7836 */ /* 0x000fc40000000000 */
[----:B------:R-:W-:Y:S04]  /*7150*/  STL [R1+0x794], R16 ;  /* 0x0007941001007387 */ /* 0x000fe80000100800 */
[----:B------:R1:W-:Y:S01]  /*7160*/  STL [R1+0x790], R20 ;  /* 0x0007901401007387 */ /* 0x0003e20000100800 */
[----:B0-----:R-:W-:Y:S02]  /*7170*/  @!P2 IMAD.MOV.U32 R8, RZ, RZ, R16 ;  /* 0x000000ffff08a224 */ /* 0x001fe400078e0010 */
[----:B------:R-:W-:Y:S01]  /*7180*/  @!P2 IMAD.MOV.U32 R9, RZ, RZ, R20 ;  /* 0x000000ffff09a224 */ /* 0x000fe200078e0014 */
[----:B------:R-:W-:Y:S01]  /*7190*/  ISETP.GE.U32.AND P0, PT, R10, 0x7fffff2d, PT ;  /* 0x7fffff2d0a00780c */ /* 0x000fe20003f06070 */
[----:B------:R-:W-:Y:S01]  /*71a0*/  STL [R1+0x80c], R11 ;  /* 0x00080c0b01007387 */ /* 0x000fe20000100800 */
[----:B-1----:R-:W-:Y:S01]  /*71b0*/  IMAD.X R20, R6, 0x1, R3, P6 ;  /* 0x0000000106147824 */ /* 0x002fe200030e0603 */
        /* <DEDUP_REMOVED lines=9> */
[----:B------:R0:W2:Y:S01]  /*7250*/  @!P1 LDG.E.U8 R140, desc[UR20][R8.64] ;  /* 0x00000014088c9981 */ /* 0x0000a2000c1e1100 */
[----:B------:R-:W-:-:S03]  /*7260*/  VIADD R10, R144, 0xffffffa4 ;  /* 0xffffffa4900a7836 */ /* 0x000fc60000000000 */
        /* <DEDUP_REMOVED lines=98> */
[----:B------:R-:W-:Y:S01]  /*7890*/  IMAD.SHL.U32 R7, R14, 0x4, RZ ;  /* 0x000000040e077824 */ /* 0x000fe200078e00ff */
        /* <DEDUP_REMOVED lines=56> */
[----:B------:R-:W-:Y:S01]  /*7c20*/  PRMT R120, RZ, 0x7610, R120 ;  /* 0x00007610ff787816 */ /* 0x000fe20000000078 */
        /* <DEDUP_REMOVED lines=16> */
[----:B------:R0:W2:Y:S01]  /*7d30*/  @!P2 LDG.E.U8 R120, desc[UR20][R8.64] ;  /* 0x000000140878a981 */ /* 0x0000a2000c1e1100 */
[----:B------:R-:W-:-:S03]  /*7d40*/  PRMT R119, RZ, 0x7610, R119 ;  /* 0x00007610ff777816 */ /* 0x000fc60000000077 */
[----:B------:R1:W-:Y:S01]  /*7d50*/  STL [R1+0x2fc], R20 ;  /* 0x0002fc1401007387 */ /* 0x0003e20000100800 */
[----:B------:R-:W-:Y:S01]  /*7d60*/  PRMT R118, RZ, 0x7610, R118 ;  /* 0x00007610ff767816 */ /* 0x000fe20000000076 */
[----:B0-----:R-:W-:Y:S02]  /*7d70*/  @!P1 IMAD.MOV.U32 R8, RZ, RZ, R11 ;  /* 0x000000ffff089224 */ /* 0x001fe400078e000b */
        /* <DEDUP_REMOVED lines=138> */
[----:B------:R-:W-:Y:S02]  /*8620*/  VIADD R10, R144, 0xffffff9b ;  /* 0xffffff9b900a7836 */ /* 0x000fe40000000000 */
[----:B0-----:R-:W-:Y:S02]  /*8630*/  @!P3 IMAD.MOV.U32 R8, RZ, RZ, R11 ;  /* 0x000000ffff08b224 */ /* 0x001fe400078e000b */
[----:B------:R-:W-:Y:S02]  /*8640*/  @!P3 IMAD.MOV.U32 R9, RZ, RZ, R20 ;  /* 0x000000ffff09b224 */ /* 0x000fe400078e0014 */
[----:B-1----:R-:W-:Y:S01]  /*8650*/  IMAD.X R20, R6, 0x1, R5, P6 ;  /* 0x0000000106147824 */ /* 0x002fe200030e0605 */
[----:B------:R-:W-:Y:S02]  /*8660*/  SHF.R.S32.HI R6, RZ, 0x1f, R7 ;  /* 0x0000001fff067819 */ /* 0x000fe40000011407 */
[----:B------:R-:W-:Y:S01]  /*8670*/  IADD3 R11, P6, PT, R7, R2, RZ ;  /* 0x00000002070b7210 */ /* 0x000fe20007fde0ff */
[----:B------:R0:W2:Y:S01]  /*8680*/  @!P3 LDG.E.U8 R105, desc[UR20][R8.64] ;  /* 0x000000140869b981 */ /* 0x0000a2000c1e1100 */
[----:B------:R-:W-:-:S03]  /*8690*/  PRMT R104, RZ, 0x7610, R104 ;  /* 0x00007610ff687816 */ /* 0x000fc60000000068 */
[----:B------:R-:W-:Y:S04]  /*86a0*/  STL [R1+0x8a4], R16 ;  /* 0x0008a41001007387 */ /* 0x000fe80000100800 */
[----:B------:R1:W-:Y:S01]  /*86b0*/  STL [R1+0x8a0], R20 ;  /* 0x0008a01401007387 */ /* 0x0003e20000100800 */
[----:B0-----:R-:W-:Y:S02]  /*86c0*/  @!P3 IMAD.MOV.U32 R8, RZ, RZ, R16 ;  /* 0x000000ffff08b224 */ /* 0x001fe400078e0010 */
[----:B------:R-:W-:Y:S01]  /*86d0*/  @!P3 IMAD.MOV.U32 R9, RZ, RZ, R20 ;  /* 0x000000ffff09b224 */ /* 0x000fe200078e0014 */
[----:B------:R-:W-:Y:S01]  /*86e0*/  ISETP.GE.U32.AND P2, PT, R10, 0x7fffff1c, PT ;  /* 0x7fffff1c0a00780c */ /* 0x000fe20003f46070 */
[----:B------:R-:W-:Y:S01]  /*86f0*/  VIADD R10, R144, 0xffffff93 ;  /* 0xffffff93900a7836 */ /* 0x000fe20000000000 */
[----:B------:R-:W-:Y:S01]  /*8700*/  STL [R1+0x91c], R11 ;  /* 0x00091c0b01007387 */ /* 0x000fe20000100800 */
[----:B-1----:R-:W-:Y:S01]  /*8710*/  IMAD.X R20, R6, 0x1, R3, P6 ;  /* 0x0000000106147824 */ /* 0x002fe200030e0603 */
[----:B------:R-:W-:Y:S01]  /*8720*/  IADD3 R16, P6, PT, R7, R4, RZ ;  /* 0x0000000407107210 */ /* 0x000fe20007fde0ff */
[----:B------:R-:W-:Y:S01]  /*8730*/  IMAD R7, R14, 0x64, RZ ;  /* 0x000000640e077824 */ /* 0x000fe200078e02ff */
[----:B------:R0:W2:Y:S01]  /*8740*/  @!P3 LDG.E.U8 R104, desc[UR20][R8.64] ;  /* 0x000000140868b981 */ /* 0x0000a2000c1e1100 */
[----:B------:R-:W-:-:S03]  /*8750*/  PRMT R103, RZ, 0x7610, R103 ;  /* 0x00007610ff677816 */ /* 0x000fc60000000067 */
[----:B------:R1:W-:Y:S01]  /*8760*/  STL [R1+0x918], R20 ;  /* 0x0009181401007387 */ /* 0x0003e20000100800 */
[----:B------:R-:W-:Y:S01]  /*8770*/  ISETP.GE.U32.AND P1, PT, R10, 0x7fffff14, PT ;  /* 0x7fffff140a00780c */ /* 0x000fe20003f26070 */
[----:B0-----:R-:W-:Y:S02]  /*8780*/  @!P4 IMAD.MOV.U32 R8, RZ, RZ, R11 ;  /* 0x000000ffff08c224 */ /* 0x001fe400078e000b */
[----:B------:R-:W-:Y:S02]  /*8790*/  @!P4 IMAD.MOV.U32 R9, RZ, RZ, R20 ;  /* 0x000000ffff09c224 */ /* 0x000fe400078e0014 */
[----:B-1----:R-:W-:Y:S01]  /*87a0*/  IMAD.X R20, R6, 0x1, R5, P6 ;  /* 0x0000000106147824 */ /* 0x002fe200030e0605 */
[----:B------:R-:W-:Y:S02]  /*87b0*/  SHF.R.S32.HI R6, RZ, 0x1f, R7 ;  /* 0x0000001fff067819 */ /* 0x000fe40000011407 */
[----:B------:R-:W-:Y:S01]  /*87c0*/  IADD3 R11, P6, PT, R7, R2, RZ ;  /* 0x00000002070b7210 */ /* 0x000fe20007fde0ff */
[----:B------:R-:W-:Y:S01]  /*87d0*/  VIADD R10, R144, 0xffffff8b ;  /* 0xffffff8b900a7836 */ /* 0x000fe20000000000 */
        /* <DEDUP_REMOVED lines=24> */
[----:B------:R1:W-:Y:S01]  /*8960*/  STL [R1+0x9a4], R16 ;  /* 0x0009a41001007387 */ /* 0x0003e20000100800 */
[----:B------:R-:W-:-:S03]  /*8970*/  ISETP.GE.U32.AND P4, PT, R10, 0x7fffff7b, PT ;  /* 0x7fffff7b0a00780c */ /* 0x000fc60003f86070 */
[----:B------:R3:W-:Y:S01]  /*8980*/  STL [R1+0x9a0], R20 ;  /* 0x0009a01401007387 */ /* 0x0007e20000100800 */
[----:B0-----:R-:W-:Y:S02]  /*8990*/  @!P2 IMAD.MOV.U32 R8, RZ, RZ, R16 ;  /* 0x000000ffff08a224 */ /* 0x001fe400078e0010 */
[----:B------:R-:W-:Y:S02]  /*89a0*/  @!P2 IMAD.MOV.U32 R9, RZ, RZ, R20 ;  /* 0x000000ffff09a224 */ /* 0x000fe400078e0014 */
[----:B-1----:R-:W-:Y:S01]  /*89b0*/  IMAD.X R16, R6, 0x1, R3, P6 ;  /* 0x0000000106107824 */ /* 0x002fe200030e0603 */
[----:B------:R-:W-:Y:S01]  /*89c0*/  PRMT R99, RZ, 0x7610, R99 ;  /* 0x00007610ff637816 */ /* 0x000fe20000000063 */
[----:B------:R-:W-:Y:S01]  /*89d0*/  VIADD R10, R144, 0xfffffff2 ;  /* 0xfffffff2900a7836 */ /* 0x000fe20000000000 */
[----:B------:R0:W2:Y:S01]  /*89e0*/  @!P2 LDG.E.U8 R100, desc[UR20][R8.64] ;  /* 0x000000140864a981 */ /* 0x0000a2000c1e1100 */
[----:B---3--:R-:W-:Y:S01]  /*89f0*/  IADD3 R20, P6, PT, R7, R4, RZ ;  /* 0x0000000407147210 */ /* 0x008fe20007fde0ff */
[----:B------:R-:W-:-:S02]  /*8a00*/  IMAD R7, R14, 0x74, RZ ;  /* 0x000000740e077824 */ /* 0x000fc400078e02ff */
[----:B------:R-:W-:Y:S02]  /*8a10*/  STL [R1+0xa1c], R11 ;  /* 0x000a1c0b01007387 */ /* 0x000fe40000100800 */
[----:B------:R-:W-:Y:S01]  /*8a20*/  IMAD.X R21, R6, 0x1, R5, P6 ;  /* 0x0000000106157824 */ /* 0x000fe200030e0605 */
[----:B------:R-:W-:Y:S01]  /*8a30*/  SHF.R.S32.HI R6, RZ, 0x1f, R7 ;  /* 0x0000001fff067819 */ /* 0x000fe20000011407 */
[----:B------:R1:W-:Y:S01]  /*8a40*/  STL [R1+0xa18], R16 ;  /* 0x000a181001007387 */ /* 0x0003e20000100800 */
[----:B0-----:R-:W-:Y:S02]  /*8a50*/  @!P1 IMAD.MOV.U32 R8, RZ, RZ, R11 ;  /* 0x000000ffff089224 */ /* 0x001fe400078e000b */
[----:B------:R-:W-:Y:S01]  /*8a60*/  @!P1 IMAD.MOV.U32 R9, RZ, RZ, R16 ;  /* 0x000000ffff099224 */ /* 0x000fe200078e0010 */
[----:B------:R-:W-:Y:S01]  /*8a70*/  ISETP.GE.U32.AND P2, PT, R10, 0x7fffff73, PT ;  /* 0x7fffff730a00780c */ /* 0x000fe20003f46070 */
[----:B------:R-:W-:Y:S01]  /*8a80*/  STL [R1+0xa24], R20 ;  /* 0x000a241401007387 */ /* 0x000fe20000100800 */
[----:B------:R-:W-:-:S02]  /*8a90*/  PRMT R10, RZ, 0x7610, R10 ;  /* 0x00007610ff0a7816 */ /* 0x000fc4000000000a */
[C---:B-1----:R-:W-:Y:S01]  /*8aa0*/  IADD3 R16, P6, PT, R7.reuse, R2, RZ ;  /* 0x0000000207107210 */ /* 0x042fe20007fde0ff */
[----:B------:R0:W3:Y:S04]  /*8ab0*/  @!P1 LDG.E.U8 R99, desc[UR20][R8.64] ;  /* 0x0000001408639981 */ /* 0x0000e8000c1e1100 */
[----:B------:R1:W-:Y:S01]  /*8ac0*/  STL [R1+0xa20], R21 ;  /* 0x000a201501007387 */ /* 0x0003e20000100800 */
[----:B------:R-:W-:Y:S01]  /*8ad0*/  PRMT R98, RZ, 0x7610, R98 ;  /* 0x00007610ff627816 */ /* 0x000fe20000000062 */
[----:B0-----:R-:W-:Y:S02]  /*8ae0*/  @!P1 IMAD.MOV.U32 R8, RZ, RZ, R20 ;  /* 0x000000ffff089224 */ /* 0x001fe400078e0014 */
[----:B------:R-:W-:Y:S02]  /*8af0*/  @!P1 IMAD.MOV.U32 R9, RZ, RZ, R21 ;  /* 0x000000ffff099224 */ /* 0x000fe400078e0015 */
[----:B-1----:R-:W-:Y:S01]  /*8b00*/  IMAD.X R21, R6, 0x1, R3, P6 ;  /* 0x0000000106157824 */ /* 0x002fe200030e0603 */
[----:B------:R-:W-:Y:S01]  /*8b10*/  IADD3 R20, P6, PT, R7, R4, RZ ;  /* 0x0000000407147210 */ /* 0x000fe20007fde0ff */
[----:B------:R-:W-:Y:S01]  /*8b20*/  IMAD R7, R14, 0x7c, RZ ;  /* 0x0000007c0e077824 */ /* 0x000fe200078e02ff */
[----:B------:R0:W2:Y:S04]  /*8b30*/  @!P1 LDG.E.U8 R10, desc[UR20][R8.64] ;  /* 0x00000014080a9981 */ /* 0x0000a8000c1e1100 */
[----:B------:R-:W-:Y:S04]  /*8b40*/  STL [R1+0xa9c], R16 ;  /* 0x000a9c1001007387 */ /* 0x000fe80000100800 */
[----:B------:R1:W-:Y:S01]  /*8b50*/  STL [R1+0xa98], R21 ;  /* 0x000a981501007387 */ /* 0x0003e20000100800 */
[----:B0-----:R-:W-:-:S02]  /*8b60*/  @!P0 IMAD.MOV.U32 R8, RZ, RZ, R16 ;  /* 0x000000ffff088224 */ /* 0x001fc400078e0010 */
[----:B------:R-:W-:Y:S01]  /*8b70*/  @!P0 IMAD.MOV.U32 R9, RZ, RZ, R21 ;  /* 0x000000ffff098224 */ /* 0x000fe200078e0015 */
[----:B------:R-:W-:Y:S01]  /*8b80*/  STL [R1+0xaa4], R20 ;  /* 0x000aa41401007387 */ /* 0x000fe20000100800 */
[----:B------:R-:W-:Y:S01]  /*8b90*/  VIADD R11, R144, 0xffffffea ;  /* 0xffffffea900b7836 */ /* 0x000fe20000000000 */
[----:B------:R-:W-:Y:S02]  /*8ba0*/  PRMT R49, RZ, 0x7610, R49 ;  /* 0x00007610ff317816 */ /* 0x000fe40000000031 */
[----:B------:R0:W2:Y:S01]  /*8bb0*/  @!P0 LDG.E.U8 R98, desc[UR20][R8.64] ;  /* 0x0000001408628981 */ /* 0x0000a2000c1e1100 */
[----:B-1----:R-:W-:Y:S01]  /*8bc0*/  IMAD.X R21, R6, 0x1, R5, P6 ;  /* 0x0000000106157824 */ /* 0x002fe200030e0605 */
[----:B------:R-:W-:Y:S02]  /*8bd0*/  SHF.R.S32.HI R6, RZ, 0x1f, R7 ;  /* 0x0000001fff067819 */ /* 0x000fe40000011407 */
[----:B------:R-:W-:Y:S02]  /*8be0*/  IADD3 R16, P6, PT, R7, R2, RZ ;  /* 0x0000000207107210 */ /* 0x000fe40007fde0ff */
[----:B------:R1:W-:Y:S01]  /*8bf0*/  STL [R1+0xaa0], R21 ;  /* 0x000aa01501007387 */ /* 0x0003e20000100800 */
[----:B0-----:R-:W-:-:S02]  /*8c00*/  @!P0 IMAD.MOV.U32 R8, RZ, RZ, R20 ;  /* 0x000000ffff088224 */ /* 0x001fc400078e0014 */
[----:B------:R-:W-:Y:S01]  /*8c10*/  @!P0 IMAD.MOV.U32 R9, RZ, RZ, R21 ;  /* 0x000000ffff098224 */ /* 0x000fe200078e0015 */
[----:B------:R-:W-:Y:S01]  /*8c20*/  ISETP.GE.U32.AND P1, PT, R11, 0x7fffff6b, PT ;  /* 0x7fffff6b0b00780c */ /* 0x000fe20003f26070 */
[----:B-1----:R-:W-:Y:S01]  /*8c30*/  IMAD.X R21, R6, 0x1, R3, P6 ;  /* 0x0000000106157824 */ /* 0x002fe200030e0603 */
[----:B------:R-:W-:Y:S01]  /*8c40*/  IADD3 R20, P6, PT, R7, R4, RZ ;  /* 0x0000000407147210 */ /* 0x000fe20007fde0ff */
[----:B------:R-:W-:Y:S01]  /*8c50*/  IMAD R7, R14, 0x5, RZ ;  /* 0x000000050e077824 */ /* 0x000fe200078e02ff */
[----:B------:R0:W2:Y:S01]  /*8c60*/  @!P0 LDG.E.U8 R49, desc[UR20][R8.64] ;  /* 0x0000001408318981 */ /* 0x0000a2000c1e1100 */
[----:B------:R-:W-:Y:S01]  /*8c70*/  VIADD R11, R144, 0xffffffe2 ;  /* 0xffffffe2900b7836 */ /* 0x000fe20000000000 */
[----:B------:R-:W-:Y:S01]  /*8c80*/  PRMT R48, RZ, 0x7610, R48 ;  /* 0x00007610ff307816 */ /* 0x000fe20000000030 */
[----:B------:R-:W-:Y:S01]  /*8c90*/  IMAD.X R22, R6, 0x1, R5, P6 ;  /* 0x0000000106167824 */ /* 0x000fe200030e0605 */
[----:B------:R-:W-:Y:S01]  /*8ca0*/  STL [R1+0xb1c], R16 ;  /* 0x000b1c1001007387 */ /* 0x000fe20000100800 */
[----:B------:R-:W-:-:S03]  /*8cb0*/  SHF.R.S32.HI R6, RZ, 0x1f, R7 ;  /* 0x0000001fff067819 */ /* 0x000fc60000011407 */
[----:B------:R1:W-:Y:S01]  /*8cc0*/  STL [R1+0xb18], R21 ;  /* 0x000b181501007387 */ /* 0x0003e20000100800 */
[----:B0-----:R-:W-:Y:S02]  /*8cd0*/  @!P3 IMAD.MOV.U32 R8, RZ, RZ, R16 ;  /* 0x000000ffff08b224 */ /* 0x001fe400078e0010 */
[----:B------:R-:W-:Y:S01]  /*8ce0*/  @!P3 IMAD.MOV.U32 R9, RZ, RZ, R21 ;  /* 0x000000ffff09b224 */ /* 0x000fe200078e0015 */
[----:B------:R-:W-:Y:S01]  /*8cf0*/  ISETP.GE.U32.AND P0, PT, R11, 0x7fffff63, PT ;  /* 0x7fffff630b00780c */ /* 0x000fe20003f06070 */
[----:B------:R-:W-:Y:S01]  /*8d00*/  STL [R1+0xb24], R20 ;  /* 0x000b241401007387 */ /* 0x000fe20000100800 */
[----:B------:R-:W-:Y:S02]  /*8d10*/  PRMT R11, RZ, 0x7610, R11 ;  /* 0x00007610ff0b7816 */ /* 0x000fe4000000000b */
[----:B-1----:R-:W-:Y:S01]  /*8d20*/  IADD3 R21, P6, PT, R7, R2, RZ ;  /* 0x0000000207157210 */ /* 0x002fe20007fde0ff */
[----:B------:R0:W2:Y:S04]  /*8d30*/  @!P3 LDG.E.U8 R48, desc[UR20][R8.64] ;  /* 0x000000140830b981 */ /* 0x0000a8000c1e1100 */
[----:B------:R1:W-:Y:S01]  /*8d40*/  STL [R1+0xb20], R22 ;  /* 0x000b201601007387 */ /* 0x0003e20000100800 */
[----:B------:R-:W-:Y:S01]  /*8d50*/  PRMT R97, RZ, 0x7610, R97 ;  /* 0x00007610ff617816 */ /* 0x000fe20000000061 */
[----:B0-----:R-:W-:-:S02]  /*8d60*/  @!P3 IMAD.MOV.U32 R8, RZ, RZ, R20 ;  /* 0x000000ffff08b224 */ /* 0x001fc400078e0014 */
        /* <DEDUP_REMOVED lines=10> */
[----:B------:R-:W-:-:S03]  /*8e10*/  PRMT R96, RZ, 0x7610, R96 ;  /* 0x00007610ff607816 */ /* 0x000fc60000000060 */
[----:B------:R0:W2:Y:S01]  /*8e20*/  @!P4 LDG.E.U8 R97, desc[UR20][R8.64] ;  /* 0x000000140861c981 */ /* 0x0000a2000c1e1100 */
[----:B-1----:R-:W-:Y:S01]  /*8e30*/  IMAD.X R22, R6, 0x1, R5, P6 ;  /* 0x0000000106167824 */ /* 0x002fe200030e0605 */
[----:B------:R-:W-:Y:S02]  /*8e40*/  SHF.R.S32.HI R6, RZ, 0x1f, R7 ;  /* 0x0000001fff067819 */ /* 0x000fe40000011407 */
[C---:B------:R-:W-:Y:S02]  /*8e50*/  IADD3 R21, P6, PT, R7.reuse, R2, RZ ;  /* 0x0000000207157210 */ /* 0x040fe40007fde0ff */
[----:B------:R1:W-:Y:S01]  /*8e60*/  STL [R1+0x188], R22 ;  /* 0x0001881601007387 */ /* 0x0003e20000100800 */
[----:B0-----:R-:W-:Y:S02]  /*8e70*/  @!P4 IMAD.MOV.U32 R8, RZ, RZ, R20 ;  /* 0x000000ffff08c224 */ /* 0x001fe400078e0014 */
[----:B------:R-:W-:Y:S02]  /*8e80*/  @!P4 IMAD.MOV.U32 R9, RZ, RZ, R22 ;  /* 0x000000ffff09c224 */ /* 0x000fe400078e0016 */
[----:B-1----:R-:W-:Y:S01]  /*8e90*/  IMAD.X R22, R6, 0x1, R3, P6 ;  /* 0x0000000106167824 */ /* 0x002fe200030e0603 */
[----:B------:R-:W-:Y:S01]  /*8ea0*/  IADD3 R20, P6, PT, R7, R4, RZ ;  /* 0x0000000407147210 */ /* 0x000fe20007fde0ff */
[----:B------:R-:W-:Y:S01]  /*8eb0*/  IMAD R7, R14, 0x15, RZ ;  /* 0x000000150e077824 */ /* 0x000fe200078e02ff */
[----:B------:R0:W2:Y:S01]  /*8ec0*/  @!P4 LDG.E.U8 R96, desc[UR20][R8.64] ;  /* 0x000000140860c981 */ /* 0x0000a2000c1e1100 */
[----:B------:R-:W-:-:S03]  /*8ed0*/  PRMT R95, RZ, 0x7610, R95 ;  /* 0x00007610ff5f7816 */ /* 0x000fc6000000005f */
[----:B------:R-:W-:Y:S04]  /*8ee0*/  STL [R1+0x210], R21 ;  /* 0x0002101501007387 */ /* 0x000fe80000100800 */
[----:B------:R1:W-:Y:S01]  /*8ef0*/  STL [R1+0x20c], R22 ;  /* 0x00020c1601007387 */ /* 0x0003e20000100800 */
[----:B0-----:R-:W-:Y:S02]  /*8f00*/  @!P2 IMAD.MOV.U32 R8, RZ, RZ, R21 ;  /* 0x000000ffff08a224 */ /* 0x001fe400078e0015 */
        /* <DEDUP_REMOVED lines=20> */
[----:B------:R-:W-:Y:S01]  /*9050*/  PRMT R92, RZ, 0x7610, R92 ;  /* 0x00007610ff5c7816 */ /* 0x000fe2000000005c */
[----:B------:R-:W-:-:S02]  /*9060*/  VIADD R16, R144, 0xffffffda ;  /* 0xffffffda90107836 */ /* 0x000fc40000000000 */
        /* <DEDUP_REMOVED lines=10> */
[----:B------:R-:W-:Y:S01]  /*9110*/  ISETP.GE.U32.AND P3, PT, R16, 0x7fffff5b, PT ;  /* 0x7fffff5b1000780c */ /* 0x000fe20003f66070 */
        /* <DEDUP_REMOVED lines=91> */
[----:B------:R-:W-:Y:S02]  /*96d0*/  IADD3 R21, P6, PT, R7, R2, RZ ;  /* 0x0000000207157210 */ /* 0x000fe40007fde0ff */
[----:B------:R1:W-:Y:S01]  /*96e0*/  STL [R1+0x730], R22 ;  /* 0x0007301601007387 */ /* 0x0003e20000100800 */
[----:B------:R-:W-:Y:S02]  /*96f0*/  VIADD R16, R144, 0xffffffb2 ;  /* 0xffffffb290107836 */ /* 0x000fe40000000000 */
[----:B0-----:R-:W-:Y:S02]  /*9700*/  @!P1 IMAD.MOV.U32 R8, RZ, RZ, R20 ;  /* 0x000000ffff089224 */ /* 0x001fe400078e0014 */
[----:B------:R-:W-:-:S02]  /*9710*/  @!P1 IMAD.MOV.U32 R9, RZ, RZ, R22 ;  /* 0x000000ffff099224 */ /* 0x000fc400078e0016 */
[----:B-1----:R-:W-:Y:S01]  /*9720*/  IMAD.X R22, R6, 0x1, R3, P6 ;  /* 0x0000000106167824 */ /* 0x002fe200030e0603 */
[----:B------:R-:W-:Y:S01]  /*9730*/  IADD3 R20, P6, PT, R7, R4, RZ ;  /* 0x0000000407147210 */ /* 0x000fe20007fde0ff */
[----:B------:R-:W-:Y:S01]  /*9740*/  IMAD R7, R14, 0x4d, RZ ;  /* 0x0000004d0e077824 */ /* 0x000fe200078e02ff */
[----:B------:R0:W2:Y:S01]  /*9750*/  @!P1 LDG.E.U8 R82, desc[UR20][R8.64] ;  /* 0x0000001408529981 */ /* 0x0000a2000c1e1100 */
[----:B------:R-:W-:-:S03]  /*9760*/  PRMT R81, RZ, 0x7610, R81 ;  /* 0x00007610ff517816 */ /* 0x000fc60000000051 */
[----:B------:R-:W-:Y:S01]  /*9770*/  STL [R1+0x7ac], R21 ;  /* 0x0007ac1501007387 */ /* 0x000fe20000100800 */
[----:B------:R-:W-:Y:S01]  /*9780*/  ISETP.GE.U32.AND P3, PT, R16, 0x7fffff33, PT ;  /* 0x7fffff331000780c */ /* 0x000fe20003f66070 */
[----:B------:R-:W-:Y:S02]  /*9790*/  VIADD R16, R144, 0xffffffaa ;  /* 0xffffffaa90107836 */ /* 0x000fe40000000000 */
[----:B------:R1:W-:Y:S01]  /*97a0*/  STL [R1+0x7a8], R22 ;  /* 0x0007a81601007387 */ /* 0x0003e20000100800 */
[----:B0-----:R-:W-:Y:S02]  /*97b0*/  @!P0 IMAD.MOV.U32 R8, RZ, RZ, R21 ;  /* 0x000000ffff088224 */ /* 0x001fe400078e0015 */
[----:B------:R-:W-:Y:S01]  /*97c0*/  @!P0 IMAD.MOV.U32 R9, RZ, RZ, R22 ;  /* 0x000000ffff098224 */ /* 0x000fe200078e0016 */
[----:B------:R-:W-:Y:S01]  /*97d0*/  STL [R1+0x7b4], R20 ;  /* 0x0007b41401007387 */ /* 0x000fe20000100800 */
[----:B------:R-:W-:-:S03]  /*97e0*/  ISETP.GE.U32.AND P4, PT, R16, 0x7fffff2b, PT ;  /* 0x7fffff2b1000780c */ /* 0x000fc60003f86070 */
[----:B------:R0:W2:Y:S01]  /*97f0*/  @!P0 LDG.E.U8 R81, desc[UR20][R8.64] ;  /* 0x0000001408518981 */ /* 0x0000a2000c1e1100 */
[----:B-1----:R-:W-:Y:S01]  /*9800*/  IMAD.X R22, R6, 0x1, R5, P6 ;  /* 0x0000000106167824 */ /* 0x002fe200030e0605 */
[----:B------:R-:W-:Y:S02]  /*9810*/  SHF.R.S32.HI R6, RZ, 0x1f, R7 ;  /* 0x0000001fff067819 */ /* 0x000fe40000011407 */
[----:B------:R-:W-:Y:S02]  /*9820*/  IADD3 R21, P6, PT, R7, R2, RZ ;  /* 0x0000000207157210 */ /* 0x000fe40007fde0ff */
[----:B------:R1:W-:Y:S01]  /*9830*/  STL [R1+0x7b0], R22 ;  /* 0x0007b01601007387 */ /* 0x0003e20000100800 */
[----:B------:R-:W-:Y:S01]  /*9840*/  PRMT R80, RZ, 0x7610, R80 ;  /* 0x00007610ff507816 */ /* 0x000fe20000000050 */
[----:B------:R-:W-:Y:S02]  /*9850*/  VIADD R16, R144, 0xffffffa2 ;  /* 0xffffffa290107836 */ /* 0x000fe40000000000 */
[----:B0-----:R-:W-:-:S02]  /*9860*/  @!P0 IMAD.MOV.U32 R9, RZ, RZ, R22 ;  /* 0x000000ffff098224 */ /* 0x001fc400078e0016 */
[----:B------:R-:W-:Y:S02]  /*9870*/  @!P0 IMAD.MOV.U32 R8, RZ, RZ, R20 ;  /* 0x000000ffff088224 */ /* 0x000fe400078e0014 */
[----:B------:R-:W-:Y:S02]  /*9880*/  IMAD.MOV.U32 R62, RZ, RZ, R19 ;  /* 0x000000ffff3e7224 */ /* 0x000fe400078e0013 */
[----:B-1----:R-:W-:Y:S01]  /*9890*/  IMAD.X R22, R6, 0x1, R3, P6 ;  /* 0x0000000106167824 */ /* 0x002fe200030e0603 */
[----:B------:R-:W-:Y:S01]  /*98a0*/  IADD3 R60, P6, PT, R7, R4, RZ ;  /* 0x00000004073c7210 */ /* 0x000fe20007fde0ff */
[----:B------:R-:W-:Y:S01]  /*98b0*/  IMAD R19, R14, 0x55, RZ ;  /* 0x000000550e137824 */ /* 0x000fe200078e02ff */
[----:B------:R-:W-:Y:S01]  /*98c0*/  ISETP.GE.U32.AND P2, PT, R16, 0x7fffff23, PT ;  /* 0x7fffff231000780c */ /* 0x000fe20003f46070 */
[----:B------:R-:W-:Y:S01]  /*98d0*/  IMAD.MOV.U32 R63, RZ, RZ, R18 ;  /* 0x000000ffff3f7224 */ /* 0x000fe200078e0012 */
[----:B------:R0:W2:Y:S01]  /*98e0*/  @!P0 LDG.E.U8 R80, desc[UR20][R8.64] ;  /* 0x0000001408508981 */ /* 0x0000a2000c1e1100 */
[----:B------:R-:W-:Y:S01]  /*98f0*/  IMAD.X R64, R6, 0x1, R5, P6 ;  /* 0x0000000106407824 */ /* 0x000fe200030e0605 */
[----:B------:R-:W-:Y:S01]  /*9900*/  IADD3 R18, P6, PT, R19, R2, RZ ;  /* 0x0000000213127210 */ /* 0x000fe20007fde0ff */
[----:B------:R-:W-:Y:S01]  /*9910*/  VIADD R16, R144, 0xffffff9a ;  /* 0xffffff9a90107836 */ /* 0x000fe20000000000 */
[----:B------:R-:W-:Y:S01]  /*9920*/  PRMT R59, RZ, 0x7610, R59 ;  /* 0x00007610ff3b7816 */ /* 0x000fe2000000003b */
[----:B------:R-:W-:-:S02]  /*9930*/  IMAD R20, R14, 0x5d, RZ ;  /* 0x0000005d0e147824 */ /* 0x000fc400078e02ff */
[----:B------:R-:W-:Y:S01]  /*9940*/  @!P3 IMAD.MOV.U32 R6, RZ, RZ, R21 ;  /* 0x000000ffff06b224 */ /* 0x000fe200078e0015 */
[----:B0-----:R-:W-:Y:S01]  /*9950*/  SHF.R.S32.HI R8, RZ, 0x1f, R19 ;  /* 0x0000001fff087819 */ /* 0x001fe20000011413 */
[----:B------:R-:W-:Y:S01]  /*9960*/  @!P3 IMAD.MOV.U32 R7, RZ, RZ, R22 ;  /* 0x000000ffff07b224 */ /* 0x000fe200078e0016 */
[----:B------:R-:W-:Y:S01]  /*9970*/  ISETP.GE.U32.AND P1, PT, R16, 0x7fffff1b, PT ;  /* 0x7fffff1b1000780c */ /* 0x000fe20003f26070 */
[----:B------:R-:W-:Y:S01]  /*9980*/  VIADD R16, R144, 0xffffff92 ;  /* 0xffffff9290107836 */ /* 0x000fe20000000000 */
[----:B------:R0:W-:Y:S01]  /*9990*/  STL [R1+0x82c], R21 ;  /* 0x00082c1501007387 */ /* 0x0001e20000100800 */
[----:B------:R-:W-:Y:S01]  /*99a0*/  IMAD.X R61, R8, 0x1, R3, P6 ;  /* 0x00000001083d7824 */ /* 0x000fe200030e0603 */
[----:B------:R-:W-:Y:S02]  /*99b0*/  SHF.R.S32.HI R9, RZ, 0x1f, R20 ;  /* 0x0000001fff097819 */ /* 0x000fe40000011414 */
[----:B------:R-:W-:Y:S01]  /*99c0*/  IADD3 R65, P6, PT, R20, R2, RZ ;  /* 0x0000000214417210 */ /* 0x000fe20007fde0ff */
[----:B------:R1:W2:Y:S01]  /*99d0*/  @!P3 LDG.E.U8 R59, desc[UR20][R6.64] ;  /* 0x00000014063bb981 */ /* 0x0002a2000c1e1100 */
[----:B------:R-:W-:Y:S01]  /*99e0*/  PRMT R57, RZ, 0x7610, R57 ;  /* 0x00007610ff397816 */ /* 0x000fe20000000039 */
[----:B0-----:R-:W-:Y:S01]  /*99f0*/  IMAD R21, R14, 0x65, RZ ;  /* 0x000000650e157824 */ /* 0x001fe200078e02ff */
[----:B------:R-:W-:Y:S01]  /*9a00*/  ISETP.GE.U32.AND P0, PT, R16, 0x7fffff13, PT ;  /* 0x7fffff131000780c */ /* 0x000fe20003f06070 */
[----:B------:R-:W-:-:S02]  /*9a10*/  IMAD.X R68, R9, 0x1, R3, P6 ;  /* 0x0000000109447824 */ /* 0x000fc400030e0603 */
[----:B-1----:R-:W-:Y:S02]  /*9a20*/  @!P4 IMAD.MOV.U32 R6, RZ, RZ, R18 ;  /* 0x000000ffff06c224 */ /* 0x002fe400078e0012 */
[----:B------:R-:W-:Y:S01]  /*9a30*/  @!P4 IMAD.MOV.U32 R7, RZ, RZ, R61 ;  /* 0x000000ffff07c224 */ /* 0x000fe200078e003d */
[----:B------:R0:W-:Y:S01]  /*9a40*/  STL [R1+0x828], R22 ;  /* 0x0008281601007387 */ /* 0x0001e20000100800 */
[----:B------:R-:W-:Y:S02]  /*9a50*/  SHF.R.S32.HI R16, RZ, 0x1f, R21 ;  /* 0x0000001fff107819 */ /* 0x000fe40000011415 */
[----:B------:R-:W-:Y:S01]  /*9a60*/  IADD3 R66, P6, PT, R21, R2, RZ ;  /* 0x0000000215427210 */ /* 0x000fe20007fde0ff */
[----:B------:R-:W-:Y:S01]  /*9a70*/  STL [R1+0x834], R60 ;  /* 0x0008343c01007387 */ /* 0x000fe20000100800 */
[----:B------:R-:W-:-:S03]  /*9a80*/  PRMT R55, RZ, 0x7610, R55 ;  /* 0x00007610ff377816 */ /* 0x000fc60000000037 */
[----:B------:R1:W2:Y:S01]  /*9a90*/  @!P4 LDG.E.U8 R57, desc[UR20][R6.64] ;  /* 0x000000140639c981 */ /* 0x0002a2000c1e1100 */
[----:B0-----:R-:W-:-:S03]  /*9aa0*/  IMAD R22, R14, 0x6d, RZ ;  /* 0x0000006d0e167824 */ /* 0x001fc600078e02ff */
[----:B------:R-:W-:Y:S01]  /*9ab0*/  STL [R1+0x830], R64 ;  /* 0x0008304001007387 */ /* 0x000fe20000100800 */
[----:B------:R-:W-:-:S03]  /*9ac0*/  IMAD.X R67, R16, 0x1, R3, P6 ;  /* 0x0000000110437824 */ /* 0x000fc600030e0603 */
[----:B------:R0:W-:Y:S01]  /*9ad0*/  STL [R1+0x8ac], R18 ;  /* 0x0008ac1201007387 */ /* 0x0001e20000100800 */
[----:B-1----:R-:W-:Y:S02]  /*9ae0*/  @!P2 IMAD.MOV.U32 R6, RZ, RZ, R65 ;  /* 0x000000ffff06a224 */ /* 0x002fe400078e0041 */
[----:B------:R-:W-:Y:S01]  /*9af0*/  @!P2 IMAD.MOV.U32 R7, RZ, RZ, R68 ;  /* 0x000000ffff07a224 */ /* 0x000fe200078e0044 */
[----:B------:R1:W-:Y:S01]  /*9b00*/  STL [R1+0x8a8], R61 ;  /* 0x0008a83d01007387 */ /* 0x0003e20000100800 */
[----:B------:R-:W-:-:S03]  /*9b10*/  PRMT R53, RZ, 0x7610, R53 ;  /* 0x00007610ff357816 */ /* 0x000fc60000000035 */
[----:B------:R3:W2:Y:S01]  /*9b20*/  @!P2 LDG.E.U8 R55, desc[UR20][R6.64] ;  /* 0x000000140637a981 */ /* 0x0006a2000c1e1100 */
[----:B0-----:R-:W-:Y:S02]  /*9b30*/  SHF.R.S32.HI R18, RZ, 0x1f, R22 ;  /* 0x0000001fff127819 */ /* 0x001fe40000011416 */
[----:B-1----:R-:W-:Y:S01]  /*9b40*/  IADD3 R61, P6, PT, R22, R2, RZ ;  /* 0x00000002163d7210 */ /* 0x002fe20007fde0ff */
[----:B------:R0:W-:Y:S01]  /*9b50*/  STL [R1+0x92c], R65 ;  /* 0x00092c4101007387 */ /* 0x0001e20000100800 */
[----:B---3--:R-:W-:Y:S02]  /*9b60*/  @!P1 IMAD.MOV.U32 R6, RZ, RZ, R66 ;  /* 0x000000ffff069224 */ /* 0x008fe400078e0042 */
[----:B------:R-:W-:Y:S01]  /*9b70*/  @!P1 IMAD.MOV.U32 R7, RZ, RZ, R67 ;  /* 0x000000ffff079224 */ /* 0x000fe200078e0043 */
[----:B------:R-:W-:Y:S01]  /*9b80*/  PRMT R51, RZ, 0x7610, R51 ;  /* 0x00007610ff337816 */ /* 0x000fe20000000033 */
[----:B0-----:R-:W-:-:S03]  /*9b90*/  IMAD.X R65, R18, 0x1, R3, P6 ;  /* 0x0000000112417824 */ /* 0x001fc600030e0603 */
[----:B------:R0:W3:Y:S01]  /*9ba0*/  @!P1 LDG.E.U8 R53, desc[UR20][R6.64] ;  /* 0x0000001406359981 */ /* 0x0000e2000c1e1100 */
[----:B------:R-:W-:-:S03]  /*9bb0*/  PRMT R58, RZ, 0x7610, R58 ;  /* 0x00007610ff3a7816 */ /* 0x000fc6000000003a */
[----:B------:R-:W-:Y:S01]  /*9bc0*/  STL [R1+0x928], R68 ;  /* 0x0009284401007387 */ /* 0x000fe20000100800 */
[----:B0-----:R-:W-:Y:S02]  /*9bd0*/  @!P0 IMAD.MOV.U32 R6, RZ, RZ, R61 ;  /* 0x000000ffff068224 */ /* 0x001fe400078e003d */
[----:B------:R-:W-:Y:S01]  /*9be0*/  @!P0 IMAD.MOV.U32 R7, RZ, RZ, R65 ;  /* 0x000000ffff078224 */ /* 0x000fe200078e0041 */
[----:B------:R-:W-:Y:S04]  /*9bf0*/  STL [R1+0x9ac], R66 ;  /* 0x0009ac4201007387 */ /* 0x000fe80000100800 */
[----:B------:R-:W-:Y:S04]  /*9c00*/  STL [R1+0x9a8], R67 ;  /* 0x0009a84301007387 */ /* 0x000fe80000100800 */
[----:B------:R0:W-:Y:S04]  /*9c10*/  STL [R1+0xa2c], R61 ;  /* 0x000a2c3d01007387 */ /* 0x0001e80000100800 */
[----:B------:R1:W2:Y:S01]  /*9c20*/  @!P0 LDG.E.U8 R51, desc[UR20][R6.64] ;  /* 0x0000001406338981 */ /* 0x0002a2000c1e1100 */
[----:B0-----:R-:W-:Y:S01]  /*9c30*/  IADD3 R61, P6, PT, R19, R4, RZ ;  /* 0x00000004133d7210 */ /* 0x001fe20007fde0ff */
[----:B-1----:R-:W-:-:S02]  /*9c40*/  @!P3 IMAD.MOV.U32 R6, RZ, RZ, R60 ;  /* 0x000000ffff06b224 */ /* 0x002fc400078e003c */
[----:B------:R-:W-:Y:S02]  /*9c50*/  @!P3 IMAD.MOV.U32 R7, RZ, RZ, R64 ;  /* 0x000000ffff07b224 */ /* 0x000fe400078e0040 */
[----:B------:R-:W-:-:S03]  /*9c60*/  IMAD.X R64, R8, 0x1, R5, P6 ;  /* 0x0000000108407824 */ /* 0x000fc600030e0605 */
[----:B------:R0:W2:Y:S01]  /*9c70*/  @!P3 LDG.E.U8 R58, desc[UR20][R6.64] ;  /* 0x00000014063ab981 */ /* 0x0000a2000c1e1100 */
[----:B------:R-:W-:Y:S02]  /*9c80*/  IADD3 R60, P3, PT, R20, R4, RZ ;  /* 0x00000004143c7210 */ /* 0x000fe40007f7e0ff */
[----:B------:R-:W-:-:S03]  /*9c90*/  PRMT R56, RZ, 0x7610, R56 ;  /* 0x00007610ff387816 */ /* 0x000fc60000000038 */
[----:B------:R-:W-:Y:S02]  /*9ca0*/  IMAD.X R8, R9, 0x1, R5, P3 ;  /* 0x0000000109087824 */ /* 0x000fe400018e0605 */
[----:B0-----:R-:W-:Y:S02]  /*9cb0*/  @!P4 IMAD.MOV.U32 R6, RZ, RZ, R61 ;  /* 0x000000ffff06c224 */ /* 0x001fe400078e003d */
[----:B------:R-:W-:Y:S01]  /*9cc0*/  @!P4 IMAD.MOV.U32 R7, RZ, RZ, R64 ;  /* 0x000000ffff07c224 */ /* 0x000fe200078e0040 */
[----:B------:R-:W-:Y:S02]  /*9cd0*/  PRMT R54, RZ, 0x7610, R54 ;  /* 0x00007610ff367816 */ /* 0x000fe40000000036 */
[----:B------:R-:W-:Y:S02]  /*9ce0*/  IADD3 R20, P3, PT, R21, R4, RZ ;  /* 0x0000000415147210 */ /* 0x000fe40007f7e0ff */
[----:B------:R0:W2:Y:S01]  /*9cf0*/  @!P4 LDG.E.U8 R56, desc[UR20][R6.64] ;  /* 0x000000140638c981 */ /* 0x0000a2000c1e1100 */
[----:B------:R-:W-:-:S02]  /*9d00*/  VIADD R19, R0, 0x14 ;  /* 0x0000001400137836 */ /* 0x000fc40000000000 */
[----:B------:R-:W-:Y:S02]  /*9d10*/  IMAD.X R16, R16, 0x1, R5, P3 ;  /* 0x0000000110107824 */ /* 0x000fe400018e0605 */
[----:B0-----:R-:W-:Y:S02]  /*9d20*/  @!P2 IMAD.MOV.U32 R6, RZ, RZ, R60 ;  /* 0x000000ffff06a224 */ /* 0x001fe400078e003c */
[----:B------:R-:W-:Y:S01]  /*9d30*/  @!P2 IMAD.MOV.U32 R7, RZ, RZ, R8 ;  /* 0x000000ffff07a224 */ /* 0x000fe200078e0008 */
[----:B------:R-:W-:Y:S04]  /*9d40*/  STL [R1+0xa28], R65 ;  /* 0x000a284101007387 */ /* 0x000fe80000100800 */
[----:B------:R0:W2:Y:S01]  /*9d50*/  @!P2 LDG.E.U8 R54, desc[UR20][R6.64] ;  /* 0x000000140636a981 */ /* 0x0000a2000c1e1100 */
[----:B------:R-:W-:-:S02]  /*9d60*/  IADD3 R9, P2, PT, R22, R4, RZ ;  /* 0x0000000416097210 */ /* 0x000fc40007f5e0ff */
[----:B------:R-:W-:Y:S01]  /*9d70*/  PRMT R52, RZ, 0x7610, R52 ;  /* 0x00007610ff347816 */ /* 0x000fe20000000034 */
[----:B------:R-:W-:Y:S02]  /*9d80*/  STL [R1+0x8b4], R61 ;  /* 0x0008b43d01007387 */ /* 0x000fe40000100800 */
[----:B------:R-:W-:Y:S02]  /*9d90*/  IMAD.X R18, R18, 0x1, R5, P2 ;  /* 0x0000000112127824 */ /* 0x000fe400010e0605 */
[----:B------:R-:W-:Y:S01]  /*9da0*/  STL [R1+0xf4], R19 ;  /* 0x0000f41301007387 */ /* 0x000fe20000100800 */
[----:B0-----:R-:W-:-:S03]  /*9db0*/  @!P1 IMAD.MOV.U32 R6, RZ, RZ, R20 ;  /* 0x000000ffff069224 */ /* 0x001fc600078e0014 */
[----:B------:R-:W-:Y:S01]  /*9dc0*/  STL [R1+0x934], R60 ;  /* 0x0009343c01007387 */ /* 0x000fe20000100800 */
[----:B------:R-:W-:-:S03]  /*9dd0*/  @!P1 IMAD.MOV.U32 R7, RZ, RZ, R16 ;  /* 0x000000ffff079224 */ /* 0x000fc600078e0010 */
[----:B------:R-:W-:Y:S04]  /*9de0*/  STL [R1+0x8b0], R64 ;  /* 0x0008b04001007387 */ /* 0x000fe80000100800 */
[----:B------:R-:W-:Y:S04]  /*9df0*/  STL [R1+0x930], R8 ;  /* 0x0009300801007387 */ /* 0x000fe80000100800 */
[----:B------:R-:W-:Y:S04]  /*9e00*/  STL [R1+0x9b4], R20 ;  /* 0x0009b41401007387 */ /* 0x000fe80000100800 */
[----:B------:R-:W-:Y:S04]  /*9e10*/  STL [R1+0xa34], R9 ;  /* 0x000a340901007387 */ /* 0x000fe80000100800 */
[----:B------:R-:W-:Y:S04]  /*9e20*/  STL [R1+0x9b0], R16 ;  /* 0x0009b01001007387 */ /* 0x000fe80000100800 */
[----:B------:R0:W2:Y:S04]  /*9e30*/  @!P1 LDG.E.U8 R52, desc[UR20][R6.64] ;  /* 0x0000001406349981 */ /* 0x0000a8000c1e1100 */
[----:B------:R1:W-:Y:S01]  /*9e40*/  STL [R1+0xa30], R18 ;  /* 0x000a301201007387 */ /* 0x0003e20000100800 */
[----:B------:R-:W-:Y:S01]  /*9e50*/  PRMT R50, RZ, 0x7610, R50 ;  /* 0x00007610ff327816 */ /* 0x000fe20000000032 */
[----:B0-----:R-:W-:-:S02]  /*9e60*/  @!P0 IMAD.MOV.U32 R7, RZ, RZ, R18 ;  /* 0x000000ffff078224 */ /* 0x001fc400078e0012 */
[----:B-1----:R-:W-:Y:S02]  /*9e70*/  VIADD R18, R0, 0x15 ;  /* 0x0000001500127836 */ /* 0x002fe40000000000 */
[----:B------:R-:W-:-:S03]  /*9e80*/  @!P0 IMAD.MOV.U32 R6, RZ, RZ, R9 ;  /* 0x000000ffff068224 */ /* 0x000fc600078e0009 */
[----:B------:R0:W-:Y:S01]  /*9e90*/  STL [R1+0xd4], R18 ;  /* 0x0000d41201007387 */ /* 0x0001e20000100800 */
[C---:B------:R-:W-:Y:S02]  /*9ea0*/  VIADD R16, R0.reuse, 0x16 ;  /* 0x0000001600107836 */ /* 0x040fe40000000000 */
[C---:B------:R-:W-:Y:S01]  /*9eb0*/  VIADD R20, R0.reuse, 0x18 ;  /* 0x0000001800147836 */ /* 0x040fe20000000000 */
[----:B------:R1:W2:Y:S01]  /*9ec0*/  @!P0 LDG.E.U8 R50, desc[UR20][R6.64] ;  /* 0x0000001406328981 */ /* 0x0002a2000c1e1100 */
[----:B------:R-:W-:Y:S01]  /*9ed0*/  VIADD R9, R0, 0x17 ;  /* 0x0000001700097836 */ /* 0x000fe20000000000 */
[----:B0-----:R-:W-:Y:S01]  /*9ee0*/  IABS R18, R18 ;  /* 0x0000001200127213 */ /* 0x001fe20000000000 */
[----:B------:R-:W-:-:S04]  /*9ef0*/  IMAD.MOV.U32 R60, RZ, RZ, R63 ;  /* 0x000000ffff3c7224 */ /* 0x000fc800078e003f */
[----:B-1----:R-:W-:Y:S01]  /*9f00*/  IMAD.HI.U32 R6, R13, R18, RZ ;  /* 0x000000120d067227 */ /* 0x002fe200078e00ff */
[----:B------:R-:W-:Y:S01]  /*9f10*/  IABS R19, R19 ;  /* 0x0000001300137213 */ /* 0x000fe20000000000 */
[----:B------:R0:W-:Y:S02]  /*9f20*/  STL [R1+0xe0], R16 ;  /* 0x0000e01001007387 */ /* 0x0001e40000100800 */
[----:B------:R-:W-:Y:S02]  /*9f30*/  IMAD.MOV.U32 R69, RZ, RZ, R62 ;  /* 0x000000ffff457224 */ /* 0x000fe400078e003e */
[----:B------:R-:W-:Y:S01]  /*9f40*/  IMAD.MOV.U32 R61, RZ, RZ, R25 ;  /* 0x000000ffff3d7224 */ /* 0x000fe200078e0019 */
[----:B------:R-:W-:Y:S01]  /*9f50*/  IABS R25, R16 ;  /* 0x0000001000197213 */ /* 0x000fe20000000000 */
[----:B------:R-:W-:Y:S01]  /*9f60*/  IMAD.MOV.U32 R63, RZ, RZ, R23 ;  /* 0x000000ffff3f7224 */ /* 0x000fe200078e0017 */
[----:B------:R-:W-:Y:S01]  /*9f70*/  IABS R23, R20 ;  /* 0x0000001400177213 */ /* 0x000fe20000000000 */
[----:B------:R-:W-:Y:S01]  /*9f80*/  IMAD.MOV.U32 R62, RZ, RZ, R24 ;  /* 0x000000ffff3e7224 */ /* 0x000fe200078e0018 */
[----:B------:R1:W-:Y:S01]  /*9f90*/  STL [R1+0xdc], R9 ;  /* 0x0000dc0901007387 */ /* 0x0003e20000100800 */
[----:B------:R-:W-:Y:S01]  /*9fa0*/  IMAD.MOV R6, RZ, RZ, -R6 ;  /* 0x000000ffff067224 */ /* 0x000fe200078e0a06 */
[----:B------:R-:W-:Y:S01]  /*9fb0*/  IABS R24, R9 ;  /* 0x0000000900187213 */ /* 0x000fe20000000000 */
[----:B0-----:R-:W-:Y:S01]  /*9fc0*/  VIADD R16, R0, 0x19 ;  /* 0x0000001900107836 */ /* 0x001fe20000000000 */
[----:B------:R0:W-:Y:S01]  /*9fd0*/  STL [R1+0xa8], R20 ;  /* 0x0000a81401007387 */ /* 0x0001e20000100800 */
[----:B------:R-:W-:-:S02]  /*9fe0*/  IMAD R18, R12, R6, R18 ;  /* 0x000000060c127224 */ /* 0x000fc400078e0212 */
[----:B------:R-:W-:-:S04]  /*9ff0*/  IMAD.HI.U32 R8, R13, R19, RZ ;  /* 0x000000130d087227 */ /* 0x000fc800078e00ff */
[C---:B-1----:R-:W-:Y:S02]  /*a000*/  VIADD R9, R0.reuse, 0x1a ;  /* 0x0000001a00097836 */ /* 0x042fe40000000000 */
[----:B0-----:R-:W-:Y:S01]  /*a010*/  VIADD R20, R0, 0x1b ;  /* 0x0000001b00147836 */ /* 0x001fe20000000000 */
[----:B------:R-:W-:Y:S01]  /*a020*/  STL [R1+0xa4], R16 ;  /* 0x0000a41001007387 */ /* 0x000fe20000100800 */
[----:B------:R-:W-:-:S03]  /*a030*/  IMAD.HI.U32 R6, R13, R23, RZ ;  /* 0x000000170d067227 */ /* 0x000fc600078e00ff */
[----:B------:R-:W-:Y:S01]  /*a040*/  STL [R1+0xd0], R9 ;  /* 0x0000d00901007387 */ /* 0x000fe20000100800 */
[----:B------:R-:W-:Y:S02]  /*a050*/  IMAD.MOV R8, RZ, RZ, -R8 ;  /* 0x000000ffff087224 */ /* 0x000fe400078e0a08 */
[----:B------:R-:W-:Y:S01]  /*a060*/  IMAD.MOV R6, RZ, RZ, -R6 ;  /* 0x000000ffff067224 */ /* 0x000fe200078e0a06 */
[----:B------:R0:W-:Y:S01]  /*a070*/  STL [R1+0xac], R20 ;  /* 0x0000ac1401007387 */ /* 0x0001e20000100800 */
[----:B------:R-:W-:Y:S01]  /*a080*/  IMAD.MOV.U32 R67, RZ, RZ, R61 ;  /* 0x000000ffff437224 */ /* 0x000fe200078e003d */
[----:B------:R-:W-:Y:S01]  /*a090*/  IABS R22, R16 ;  /* 0x0000001000167213 */ /* 0x000fe20000000000 */
[----:B------:R-:W-:Y:S01]  /*a0a0*/  IMAD.MOV.U32 R61, RZ, RZ, R27 ;  /* 0x000000ffff3d7224 */ /* 0x000fe200078e001b */
[----:B------:R-:W-:Y:S01]  /*a0b0*/  IABS R21, R9 ;  /* 0x0000000900157213 */ /* 0x000fe20000000000 */
[C---:B------:R-:W-:Y:S01]  /*a0c0*/  IMAD R19, R12.reuse, R8, R19 ;  /* 0x000000080c137224 */ /* 0x040fe200078e0213 */
[----:B0-----:R-:W-:Y:S01]  /*a0d0*/  IABS R20, R20 ;  /* 0x0000001400147213 */ /* 0x001fe20000000000 */
[----:B------:R-:W-:-:S02]  /*a0e0*/  IMAD R23, R12, R6, R23 ;  /* 0x000000060c177224 */ /* 0x000fc400078e0217 */
[C---:B------:R-:W-:Y:S02]  /*a0f0*/  VIADD R16, R0.reuse, 0x1c ;  /* 0x0000001c00107836 */ /* 0x040fe40000000000 */
[----:B------:R-:W-:Y:S02]  /*a100*/  VIADD R27, R0, 0x1e ;  /* 0x0000001e001b7836 */ /* 0x000fe40000000000 */
[----:B------:R-:W-:-:S04]  /*a110*/  IMAD.HI.U32 R8, R13, R24, RZ ;  /* 0x000000180d087227 */ /* 0x000fc800078e00ff */
[----:B------:R-:W-:Y:S02]  /*a120*/  IMAD.MOV.U32 R65, RZ, RZ, R69 ;  /* 0x000000ffff417224 */ /* 0x000fe400078e0045 */
[----:B------:R-:W-:Y:S02]  /*a130*/  VIADD R9, R0, 0x1d ;  /* 0x0000001d00097836 */ /* 0x000fe40000000000 */
[----:B------:R-:W-:Y:S01]  /*a140*/  IMAD.HI.U32 R6, R13, R20, RZ ;  /* 0x000000140d067227 */ /* 0x000fe200078e00ff */
[----:B------:R0:W-:Y:S03]  /*a150*/  STL [R1+0xc0], R16 ;  /* 0x0000c01001007387 */ /* 0x0001e60000100800 */
[----:B------:R-:W-:Y:S02]  /*a160*/  IMAD.MOV.U32 R69, RZ, RZ, R62 ;  /* 0x000000ffff457224 */ /* 0x000fe400078e003e */
[----:B------:R-:W-:-:S02]  /*a170*/  IMAD.MOV.U32 R62, RZ, RZ, R63 ;  /* 0x000000ffff3e7224 */ /* 0x000fc400078e003f */
[----:B------:R-:W-:Y:S01]  /*a180*/  IMAD.HI.U32 R7, R13, R25, RZ ;  /* 0x000000190d077227 */ /* 0x000fe200078e00ff */
[----:B------:R1:W-:Y:S03]  /*a190*/  STL [R1+0xbc], R9 ;  /* 0x0000bc0901007387 */ /* 0x0003e60000100800 */
[----:B------:R-:W-:Y:S01]  /*a1a0*/  IMAD.MOV.U32 R68, RZ, RZ, R31 ;  /* 0x000000ffff447224 */ /* 0x000fe200078e001f */
[----:B------:R-:W-:Y:S01]  /*a1b0*/  IABS R31, R16 ;  /* 0x00000010001f7213 */ /* 0x000fe20000000000 */
[----:B------:R-:W-:Y:S01]  /*a1c0*/  IMAD.MOV.U32 R63, RZ, RZ, R29 ;  /* 0x000000ffff3f7224 */ /* 0x000fe200078e001d */
[----:B------:R-:W-:Y:S01]  /*a1d0*/  IABS R29, R27 ;  /* 0x0000001b001d7213 */ /* 0x000fe20000000000 */
[----:B------:R-:W-:Y:S02]  /*a1e0*/  IMAD.MOV R8, RZ, RZ, -R8 ;  /* 0x000000ffff087224 */ /* 0x000fe400078e0a08 */
[----:B------:R-:W-:Y:S01]  /*a1f0*/  IMAD.MOV.U32 R64, RZ, RZ, R30 ;  /* 0x000000ffff407224 */ /* 0x000fe200078e001e */
[----:B------:R-:W-:Y:S01]  /*a200*/  IABS R30, R9 ;  /* 0x00000009001e7213 */ /* 0x000fe20000000000 */
[----:B------:R-:W-:-:S02]  /*a210*/  IMAD.MOV R6, RZ, RZ, -R6 ;  /* 0x000000ffff067224 */ /* 0x000fc400078e0a06 */
[C---:B0-----:R-:W-:Y:S02]  /*a220*/  VIADD R16, R0.reuse, 0x1f ;  /* 0x0000001f00107836 */ /* 0x041fe40000000000 */
[C---:B-1----:R-:W-:Y:S02]  /*a230*/  VIADD R9, R0.reuse, 0x20 ;  /* 0x0000002000097836 */ /* 0x042fe40000000000 */
[----:B------:R-:W-:Y:S02]  /*a240*/  IMAD.MOV.U32 R74, RZ, RZ, R26 ;  /* 0x000000ffff4a7224 */ /* 0x000fe400078e001a */
[----:B------:R-:W-:Y:S02]  /*a250*/  IMAD.MOV R7, RZ, RZ, -R7 ;  /* 0x000000ffff077224 */ /* 0x000fe400078e0a07 */
[----:B------:R-:W-:Y:S01]  /*a260*/  VIADD R26, R0, 0x21 ;  /* 0x00000021001a7836 */ /* 0x000fe20000000000 */
[----:B------:R-:W-:Y:S01]  /*a270*/  STL [R1+0x84], R27 ;  /* 0x0000841b01007387 */ /* 0x000fe20000100800 */
[----:B------:R-:W-:-:S02]  /*a280*/  IMAD R24, R12, R8, R24 ;  /* 0x000000080c187224 */ /* 0x000fc400078e0218 */
[----:B------:R-:W-:Y:S02]  /*a290*/  IMAD.MOV.U32 R66, RZ, RZ, R60 ;  /* 0x000000ffff427224 */ /* 0x000fe400078e003c */
[C---:B------:R-:W-:Y:S01]  /*a2a0*/  IMAD R20, R12.reuse, R6, R20 ;  /* 0x000000060c147224 */ /* 0x040fe200078e0214 */
[----:B------:R0:W-:Y:S01]  /*a2b0*/  STL [R1+0x80], R16 ;  /* 0x0000801001007387 */ /* 0x0001e20000100800 */
[----:B------:R-:W-:Y:S01]  /*a2c0*/  IMAD.MOV.U32 R60, RZ, RZ, R28 ;  /* 0x000000ffff3c7224 */ /* 0x000fe200078e001c */
[----:B------:R-:W-:Y:S01]  /*a2d0*/  IABS R28, R16 ;  /* 0x00000010001c7213 */ /* 0x000fe20000000000 */
[C---:B------:R-:W-:Y:S01]  /*a2e0*/  IMAD.HI.U32 R8, R13.reuse, R21, RZ ;  /* 0x000000150d087227 */ /* 0x040fe200078e00ff */
[----:B------:R-:W-:Y:S03]  /*a2f0*/  STL [R1+0xb0], R9 ;  /* 0x0000b00901007387 */ /* 0x000fe60000100800 */
[----:B------:R-:W-:Y:S01]  /*a300*/  IMAD.HI.U32 R6, R13, R29, RZ ;  /* 0x0000001d0d067227 */ /* 0x000fe200078e00ff */
[----:B------:R1:W-:Y:S03]  /*a310*/  STL [R1+0x8c], R26 ;  /* 0x00008c1a01007387 */ /* 0x0003e60000100800 */
[----:B------:R-:W-:-:S02]  /*a320*/  IMAD R25, R12, R7, R25 ;  /* 0x000000070c197224 */ /* 0x000fc400078e0219 */
[----:B0-----:R-:W-:Y:S02]  /*a330*/  VIADD R16, R0, 0x22 ;  /* 0x0000002200107836 */ /* 0x001fe40000000000 */
[----:B------:R-:W-:Y:S01]  /*a340*/  IMAD.HI.U32 R7, R13, R22, RZ ;  /* 0x000000160d077227 */ /* 0x000fe200078e00ff */
[----:B-1----:R-:W-:-:S03]  /*a350*/  IABS R26, R26 ;  /* 0x0000001a001a7213 */ /* 0x002fc60000000000 */
[----:B------:R-:W-:Y:S02]  /*a360*/  IMAD.MOV R8, RZ, RZ, -R8 ;  /* 0x000000ffff087224 */ /* 0x000fe400078e0a08 */
[----:B------:R-:W-:Y:S01]  /*a370*/  IMAD.MOV R6, RZ, RZ, -R6 ;  /* 0x000000ffff067224 */ /* 0x000fe200078e0a06 */
[----:B------:R0:W-:Y:S01]  /*a380*/  STL [R1+0x98], R16 ;  /* 0x0000981001007387 */ /* 0x0001e20000100800 */
[----:B------:R-:W-:Y:S01]  /*a390*/  IMAD.MOV.U32 R73, RZ, RZ, R37 ;  /* 0x000000ffff497224 */ /* 0x000fe200078e0025 */
[----:B------:R-:W-:Y:S01]  /*a3a0*/  IABS R37, R16 ;  /* 0x0000001000257213 */ /* 0x000fe20000000000 */
[----:B------:R-:W-:Y:S02]  /*a3b0*/  IMAD.MOV R7, RZ, RZ, -R7 ;  /* 0x000000ffff077224 */ /* 0x000fe400078e0a07 */
[C---:B------:R-:W-:Y:S02]  /*a3c0*/  IMAD R21, R12.reuse, R8, R21 ;  /* 0x000000080c157224 */ /* 0x040fe400078e0215 */
[----:B------:R-:W-:-:S02]  /*a3d0*/  IMAD R29, R12, R6, R29 ;  /* 0x000000060c1d7224 */ /* 0x000fc400078e021d */
[----:B------:R-:W-:-:S04]  /*a3e0*/  IMAD.HI.U32 R8, R13, R30, RZ ;  /* 0x0000001e0d087227 */ /* 0x000fc800078e00ff */
[----:B0-----:R-:W-:Y:S02]  /*a3f0*/  VIADD R16, R0, 0x24 ;  /* 0x0000002400107836 */ /* 0x001fe40000000000 */
[----:B------:R-:W-:Y:S01]  /*a400*/  IMAD.HI.U32 R6, R13, R26, RZ ;  /* 0x0000001a0d067227 */ /* 0x000fe200078e00ff */
[----:B------:R-:W-:-:S03]  /*a410*/  IABS R27, R9 ;  /* 0x00000009001b7213 */ /* 0x000fc60000000000 */
[----:B------:R-:W-:Y:S02]  /*a420*/  IMAD R22, R12, R7, R22 ;  /* 0x000000070c167224 */ /* 0x000fe400078e0216 */
[----:B------:R-:W-:Y:S02]  /*a430*/  IMAD.MOV.U32 R70, RZ, RZ, R73 ;  /* 0x000000ffff467224 */ /* 0x000fe400078e0049 */
[----:B------:R-:W-:-:S04]  /*a440*/  IMAD.HI.U32 R7, R13, R31, RZ ;  /* 0x0000001f0d077227 */ /* 0x000fc800078e00ff */
[----:B------:R-:W-:Y:S01]  /*a450*/  IMAD.MOV.U32 R73, RZ, RZ, R35 ;  /* 0x000000ffff497224 */ /* 0x000fe200078e0023 */
[----:B------:R-:W-:Y:S01]  /*a460*/  IABS R35, R16 ;  /* 0x0000001000237213 */ /* 0x000fe20000000000 */
[----:B------:R-:W-:Y:S02]  /*a470*/  IMAD.MOV R8, RZ, RZ, -R8 ;  /* 0x000000ffff087224 */ /* 0x000fe400078e0a08 */
[----:B------:R-:W-:Y:S02]  /*a480*/  IMAD.MOV R6, RZ, RZ, -R6 ;  /* 0x000000ffff067224 */ /* 0x000fe400078e0a06 */
[----:B------:R-:W-:Y:S02]  /*a490*/  IMAD.MOV R7, RZ, RZ, -R7 ;  /* 0x000000ffff077224 */ /* 0x000fe400078e0a07 */
[----:B------:R-:W-:Y:S02]  /*a4a0*/  IMAD R30, R12, R8, R30 ;  /* 0x000000080c1e7224 */ /* 0x000fe400078e021e */
[----:B------:R-:W-:-:S02]  /*a4b0*/  VIADD R9, R0, 0x23 ;  /* 0x0000002300097836 */ /* 0x000fc40000000000 */
[----:B------:R-:W-:Y:S02]  /*a4c0*/  IMAD R26, R12, R6, R26 ;  /* 0x000000060c1a7224 */ /* 0x000fe400078e021a */
[----:B------:R-:W-:-:S04]  /*a4d0*/  IMAD.HI.U32 R8, R13, R27, RZ ;  /* 0x0000001b0d087227 */ /* 0x000fc800078e00ff */
[----:B------:R-:W-:-:S04]  /*a4e0*/  IMAD.HI.U32 R6, R13, R35, RZ ;  /* 0x000000230d067227 */ /* 0x000fc800078e00ff */
[----:B------:R-:W-:Y:S02]  /*a4f0*/  IMAD R31, R12, R7, R31 ;  /* 0x000000070c1f7224 */ /* 0x000fe400078e021f */
[----:B------:R-:W-:Y:S01]  /*a500*/  IMAD.MOV.U32 R75, RZ, RZ, R36 ;  /* 0x000000ffff4b7224 */ /* 0x000fe200078e0024 */
[----:B------:R-:W-:Y:S01]  /*a510*/  IABS R36, R9 ;  /* 0x0000000900247213 */ /* 0x000fe20000000000 */
[----:B------:R-:W-:-:S04]  /*a520*/  IMAD.HI.U32 R7, R13, R28, RZ ;  /* 0x0000001c0d077227 */ /* 0x000fc800078e00ff */
[----:B------:R-:W-:Y:S02]  /*a530*/  IMAD.MOV R8, RZ, RZ, -R8 ;  /* 0x000000ffff087224 */ /* 0x000fe400078e0a08 */
[----:B------:R-:W-:Y:S02]  /*a540*/  IMAD.MOV R6, RZ, RZ, -R6 ;  /* 0x000000ffff067224 */ /* 0x000fe400078e0a06 */
[----:B------:R-:W-:Y:S02]  /*a550*/  IMAD.MOV R7, RZ, RZ, -R7 ;  /* 0x000000ffff077224 */ /* 0x000fe400078e0a07 */
[----:B------:R-:W-:Y:S02]  /*a560*/  IMAD.MOV.U32 R71, RZ, RZ, R17 ;  /* 0x000000ffff477224 */ /* 0x000fe400078e0011 */
[----:B------:R-:W-:Y:S02]  /*a570*/  IMAD R27, R12, R8, R27 ;  /* 0x000000080c1b7224 */ /* 0x000fe400078e021b */
[----:B------:R-:W-:-:S02]  /*a580*/  VIADD R17, R0, 0x26 ;  /* 0x0000002600117836 */ /* 0x000fc40000000000 */
[----:B------:R-:W-:Y:S01]  /*a590*/  IMAD R35, R12, R6, R35 ;  /* 0x000000060c237224 */ /* 0x000fe200078e0223 */
[----:B------:R0:W-:Y:S01]  /*a5a0*/  STL [R1+0x94], R9 ;  /* 0x0000940901007387 */ /* 0x0001e20000100800 */
[----:B------:R-:W-:-:S04]  /*a5b0*/  IMAD.HI.U32 R8, R13, R36, RZ ;  /* 0x000000240d087227 */ /* 0x000fc800078e00ff */
[----:B------:R-:W-:Y:S01]  /*a5c0*/  VIADD R6, R144, 0xffffff8a ;  /* 0xffffff8a90067836 */ /* 0x000fe20000000000 */
[----:B------:R1:W-:Y:S01]  /*a5d0*/  STL [R1+0x70], R16 ;  /* 0x0000701001007387 */ /* 0x0003e20000100800 */
[----:B------:R-:W-:Y:S02]  /*a5e0*/  IMAD R28, R12, R7, R28 ;  /* 0x000000070c1c7224 */ /* 0x000fe400078e021c */
[----:B------:R-:W-:Y:S01]  /*a5f0*/  IMAD.HI.U32 R7, R13, R37, RZ ;  /* 0x000000250d077227 */ /* 0x000fe200078e00ff */
[----:B------:R-:W-:-:S03]  /*a600*/  ISETP.GE.U32.AND P0, PT, R6, 0x7fffff0b, PT ;  /* 0x7fffff0b0600780c */ /* 0x000fc60003f06070 */
[----:B0-----:R-:W-:Y:S02]  /*a610*/  VIADD R9, R0, 0x25 ;  /* 0x0000002500097836 */ /* 0x001fe40000000000 */
[----:B------:R-:W-:Y:S01]  /*a620*/  IMAD.MOV.U32 R79, RZ, RZ, R33 ;  /* 0x000000ffff4f7224 */ /* 0x000fe200078e0021 */
[----:B------:R-:W-:Y:S01]  /*a630*/  IABS R33, R17 ;  /* 0x0000001100217213 */ /* 0x000fe20000000000 */
[----:B------:R-:W-:Y:S02]  /*a640*/  IMAD.MOV R8, RZ, RZ, -R8 ;  /* 0x000000ffff087224 */ /* 0x000fe400078e0a08 */
[----:B-1----:R-:W-:Y:S02]  /*a650*/  IMAD R16, R14, 0x75, RZ ;  /* 0x000000750e107824 */ /* 0x002fe400078e02ff */
[----:B------:R-:W-:Y:S01]  /*a660*/  IMAD.MOV.U32 R72, RZ, RZ, R34 ;  /* 0x000000ffff487224 */ /* 0x000fe200078e0022 */
[----:B------:R-:W-:Y:S01]  /*a670*/  IABS R34, R9 ;  /* 0x0000000900227213 */ /* 0x000fe20000000000 */
[----:B------:R-:W-:Y:S01]  /*a680*/  IMAD.MOV R7, RZ, RZ, -R7 ;  /* 0x000000ffff077224 */ /* 0x000fe200078e0a07 */
[----:B------:R0:W-:Y:S01]  /*a690*/  STL [R1+0x6c], R9 ;  /* 0x00006c0901007387 */ /* 0x0001e20000100800 */
[----:B------:R-:W-:Y:S01]  /*a6a0*/  IMAD R36, R12, R8, R36 ;  /* 0x000000080c247224 */ /* 0x000fe200078e0224 */
[----:B------:R-:W-:Y:S01]  /*a6b0*/  SHF.R.S32.HI R6, RZ, 0x1f, R16 ;  /* 0x0000001fff067819 */ /* 0x000fe20000011410 */
[----:B------:R-:W-:-:S02]  /*a6c0*/  IMAD.MOV.U32 R77, RZ, RZ, R71 ;  /* 0x000000ffff4d7224 */ /* 0x000fc400078e0047 */
[----:B------:R-:W-:-:S04]  /*a6d0*/  IMAD.HI.U32 R8, R13, R33, RZ ;  /* 0x000000210d087227 */ /* 0x000fc800078e00ff */
[----:B------:R-:W-:Y:S01]  /*a6e0*/  IMAD.MOV.U32 R71, RZ, RZ, R15 ;  /* 0x000000ffff477224 */ /* 0x000fe200078e000f */
[----:B0-----:R-:W-:Y:S01]  /*a6f0*/  IADD3 R9, P1, PT, R16, R2, RZ ;  /* 0x0000000210097210 */ /* 0x001fe20007f3e0ff */
[----:B------:R-:W-:Y:S02]  /*a700*/  IMAD R37, R12, R7, R37 ;  /* 0x000000070c257224 */ /* 0x000fe400078e0225 */
[----:B------:R-:W-:Y:S02]  /*a710*/  VIADD R15, R0, 0x27 ;  /* 0x00000027000f7836 */ /* 0x000fe40000000000 */
[----:B------:R-:W-:Y:S02]  /*a720*/  IMAD.MOV.U32 R78, RZ, RZ, R61 ;  /* 0x000000ffff4e7224 */ /* 0x000fe400078e003d */
[----:B------:R-:W-:-:S04]  /*a730*/  IMAD.HI.U32 R7, R13, R34, RZ ;  /* 0x000000220d077227 */ /* 0x000fc800078e00ff */
[----:B------:R-:W-:Y:S02]  /*a740*/  IMAD.MOV.U32 R61, RZ, RZ, R160 ;  /* 0x000000ffff3d7224 */ /* 0x000fe400078e00a0 */
[----:B------:R-:W-:Y:S01]  /*a750*/  IMAD.MOV R8, RZ, RZ, -R8 ;  /* 0x000000ffff087224 */ /* 0x000fe200078e0a08 */
[----:B------:R-:W0:Y:S01]  /*a760*/  S2R R160, SR_TID.X ;  /* 0x0000000000a07919 */ /* 0x000e220000002100 */
[----:B------:R-:W-:Y:S02]  /*a770*/  IMAD.MOV.U32 R76, RZ, RZ, R70 ;  /* 0x000000ffff4c7224 */ /* 0x000fe400078e0046 */
[----:B------:R-:W-:Y:S02]  /*a780*/  IMAD.X R159, R6, 0x1, R3, P1 ;  /* 0x00000001069f7824 */ /* 0x000fe400008e0603 */
[----:B------:R-:W-:Y:S01]  /*a790*/  IMAD.MOV.U32 R70, RZ, RZ, R32 ;  /* 0x000000ffff467224 */ /* 0x000fe200078e0020 */
[----:B------:R-:W-:Y:S01]  /*a7a0*/  IABS R32, R15 ;  /* 0x0000000f00207213 */ /* 0x000fe20000000000 */
[----:B------:R-:W-:Y:S01]  /*a7b0*/  IMAD.MOV R7, RZ, RZ, -R7 ;  /* 0x000000ffff077224 */ /* 0x000fe200078e0a07 */
[----:B------:R1:W-:Y:S01]  /*a7c0*/  STL [R1+0xaac], R9 ;  /* 0x000aac0901007387 */ /* 0x0003e20000100800 */
[----:B------:R-:W-:-:S02]  /*a7d0*/  IMAD R33, R12, R8, R33 ;  /* 0x000000080c217224 */ /* 0x000fc400078e0221 */
[----:B------:R-:W-:Y:S01]  /*a7e0*/  @!P0 IMAD.MOV.U32 R8, RZ, RZ, R9 ;  /* 0x000000ffff088224 */ /* 0x000fe200078e0009 */
[----:B------:R3:W-:Y:S01]  /*a7f0*/  STL [R1+0xaa8], R159 ;  /* 0x000aa89f01007387 */ /* 0x0007e20000100800 */
[----:B------:R-:W-:Y:S02]  /*a800*/  IMAD R34, R12, R7, R34 ;  /* 0x000000070c227224 */ /* 0x000fe400078e0222 */
[----:B------:R-:W-:-:S04]  /*a810*/  IMAD.HI.U32 R7, R13, R32, RZ ;  /* 0x000000200d077227 */ /* 0x000fc800078e00ff */
[----:B-1----:R-:W-:Y:S01]  /*a820*/  @!P0 IMAD.MOV.U32 R9, RZ, RZ, R159 ;  /* 0x000000ffff098224 */ /* 0x002fe200078e009f */
[----:B---3--:R-:W-:Y:S01]  /*a830*/  IADD3 R159, P1, PT, R16, R4, RZ ;  /* 0x00000004109f7210 */ /* 0x008fe20007f3e0ff */
[----:B------:R-:W-:-:S04]  /*a840*/  IMAD.MOV R7, RZ, RZ, -R7 ;  /* 0x000000ffff077224 */ /* 0x000fc800078e0a07 */
[----:B------:R-:W-:Y:S01]  /*a850*/  IMAD.X R6, R6, 0x1, R5, P1 ;  /* 0x0000000106067824 */ /* 0x000fe200008e0605 */
[----:B------:R-:W-:Y:S01]  /*a860*/  STL [R1+0xab4], R159 ;  /* 0x000ab49f01007387 */ /* 0x000fe20000100800 */
[----:B------:R-:W-:Y:S01]  /*a870*/  IMAD R32, R12, R7, R32 ;  /* 0x000000070c207224 */ /* 0x000fe200078e0220 */
[----:B------:R-:W-:Y:S01]  /*a880*/  PRMT R39, RZ, 0x7610, R39 ;  /* 0x00007610ff277816 */ /* 0x000fe20000000027 */
[----:B------:R-:W-:Y:S01]  /*a890*/  @!P0 IMAD.MOV.U32 R7, RZ, RZ, R6 ;  /* 0x000000ffff078224 */ /* 0x000fe200078e0006 */
[----:B------:R1:W-:Y:S01]  /*a8a0*/  STL [R1+0xab0], R6 ;  /* 0x000ab00601007387 */ /* 0x0003e20000100800 */
[----:B------:R-:W-:Y:S01]  /*a8b0*/  PRMT R45, RZ, 0x7610, R45 ;  /* 0x00007610ff2d7816 */ /* 0x000fe2000000002d */
[----:B------:R-:W-:-:S04]  /*a8c0*/  @!UP1 UIADD3 UR4, UPT, UPT, -UR6, 0x100000, URZ ;  /* 0x0010000006049890 */ /* 0x000fc8000fffe1ff */
[----:B------:R-:W-:Y:S02]  /*a8d0*/  @!UP1 USHF.L.U32 UR5, UR4, 0xb, URZ ;  /* 0x0000000b04059899 */ /* 0x000fe400080006ff */
[----:B------:R-:W-:Y:S01]  /*a8e0*/  @!UP1 USHF.L.U32 UR4, UR4, 0x1, URZ ;  /* 0x0000000104049899 */ /* 0x000fe200080006ff */
[----:B------:R-:W3:Y:S01]  /*a8f0*/  @!P0 LDG.E.U8 R45, desc[UR20][R8.64] ;  /* 0x00000014082d8981 */ /* 0x000ee2000c1e1100 */
[----:B-1----:R-:W-:Y:S01]  /*a900*/  @!P0 IMAD.MOV.U32 R6, RZ, RZ, R159 ;  /* 0x000000ffff068224 */ /* 0x002fe200078e009f */
[----:B0-----:R-:W-:Y:S01]  /*a910*/  LOP3.LUT R160, R160, 0x7f, RZ, 0xc0, !PT ;  /* 0x0000007fa0a07812 */ /* 0x001fe200078ec0ff */
[----:B------:R-:W0:Y:S03]  /*a920*/  LDCU UR6, c[0x0][0x3b0] ;  /* 0x00007600ff0677ac */ /* 0x000e260008000800 */
[----:B------:R1:W2:Y:S01]  /*a930*/  @!P0 LDG.E.U8 R39, desc[UR20][R6.64] ;  /* 0x0000001406278981 */ /* 0x0002a2000c1e1100 */
[----:B------:R-:W-:-:S05]  /*a940*/  VOTEU.ALL UP1, P5 ;  /* 0x0000000000ff7886 */ /* 0x000fca0002820000 */
[----:B------:R0:W2:Y:S01]  /*a950*/  @!UP1 SYNCS.EXCH.64 URZ, [UR9+0x14008], UR4 ;  /* 0x0140080409ff95b2 */ /* 0x0000a20008000100 */
[----:B-1----:R-:W-:Y:S02]  /*a960*/  VIADD R6, R144, 0xffffff82 ;  /* 0xffffff8290067836 */ /* 0x002fe40000000000 */
[----:B------:R-:W-:-:S03]  /*a970*/  IMAD R7, R14, 0x7d, RZ ;  /* 0x0000007d0e077824 */ /* 0x000fc600078e02ff */
[----:B------:R-:W-:Y:S02]  /*a980*/  ISETP.GE.U32.AND P0, PT, R6, 0x7fffff03, PT ;  /* 0x7fffff030600780c */ /* 0x000fe40003f06070 */
[----:B------:R-:W-:Y:S01]  /*a990*/  SHF.R.S32.HI R6, RZ, 0x1f, R7 ;  /* 0x0000001fff067819 */ /* 0x000fe20000011407 */
[----:B0-----:R-:W0:Y:S01]  /*a9a0*/  LDCU UR4, c[0x0][0x3b0] ;  /* 0x00007600ff0477ac */ /* 0x001e220008000800 */
[C---:B------:R-:W-:Y:S01]  /*a9b0*/  IADD3 R8, P1, PT, R7.reuse, R2, RZ ;  /* 0x0000000207087210 */ /* 0x040fe20007f3e0ff */
[----:B------:R-:W-:Y:S01]  /*a9c0*/  STS.U8 [R160+UR9], R43 ;  /* 0x0000002ba0007988 */ /* 0x000fe20008000009 */
[----:B------:R-:W-:Y:S01]  /*a9d0*/  PRMT R16, RZ, 0x7610, R16 ;  /* 0x00007610ff107816 */ /* 0x000fe20000000010 */
[----:B------:R-:W1:Y:S02]  /*a9e0*/  LDCU UR5, c[0x0][0x3b0] ;  /* 0x00007600ff0577ac */ /* 0x000e640008000800 */
[C---:B------:R-:W-:Y:S01]  /*a9f0*/  IMAD.X R9, R6.reuse, 0x1, R3, P1 ;  /* 0x0000000106097824 */ /* 0x040fe200008e0603 */
[----:B------:R-:W-:Y:S01]  /*aa00*/  IADD3 R7, P1, PT, R7, R4, RZ ;  /* 0x0000000407077210 */ /* 0x000fe20007f3e0ff */
[----:B------:R-:W-:Y:S04]  /*aa10*/  STS.U8 [R160+UR9+0x4000], R42 ;  /* 0x0040002aa0007988 */ /* 0x000fe80008000009 */
[----:B------:R-:W-:Y:S01]  /*aa20*/  STS.U8 [R160+UR9+0x400], R41 ;  /* 0x00040029a0007988 */ /* 0x000fe20008000009 */
[----:B------:R-:W-:-:S03]  /*aa30*/  IMAD.X R6, R6, 0x1, R5, P1 ;  /* 0x0000000106067824 */ /* 0x000fc600008e0605 */
[----:B------:R-:W-:Y:S04]  /*aa40*/  STS.U8 [R160+UR9+0x4400], R40 ;  /* 0x00440028a0007988 */ /* 0x000fe80008000009 */
[----:B------:R-:W-:Y:S04]  /*aa50*/  STS.U8 [R160+UR9+0x800], R38 ;  /* 0x00080026a0007988 */ /* 0x000fe80008000009 */
[----:B------:R-:W-:Y:S04]  /*aa60*/  STL [R1+0xb2c], R8 ;  /* 0x000b2c0801007387 */ /* 0x000fe80000100800 */
[----:B------:R-:W-:Y:S04]  /*aa70*/  STS.U8 [R160+UR9+0x4800], R44 ;  /* 0x0048002ca0007988 */ /* 0x000fe80008000009 */
[----:B------:R-:W-:Y:S04]  /*aa80*/  STL [R1+0xb28], R9 ;  /* 0x000b280901007387 */ /* 0x000fe80000100800 */
[----:B------:R-:W-:Y:S04]  /*aa90*/  STS.U8 [R160+UR9+0xc00], R76 ;  /* 0x000c004ca0007988 */ /* 0x000fe80008000009 */
[----:B------:R-:W-:Y:S04]  /*aaa0*/  STL [R1+0xb34], R7 ;  /* 0x000b340701007387 */ /* 0x000fe80000100800 */
[----:B------:R0:W-:Y:S04]  /*aab0*/  STS.U8 [R160+UR9+0x4c00], R65 ;  /* 0x004c0041a0007988 */ /* 0x0001e80008000009 */
[----:B------:R1:W-:Y:S01]  /*aac0*/  STL [R1+0xb30], R6 ;  /* 0x000b300601007387 */ /* 0x0003e20000100800 */
[----:B0-----:R-:W-:-:S03]  /*aad0*/  IMAD.MOV.U32 R65, RZ, RZ, R67 ;  /* 0x000000ffff417224 */ /* 0x001fc600078e0043 */
[----:B------:R-:W2:Y:S01]  /*aae0*/  LDL.LU R67, [R1+0xe8] ;  /* 0x0000e80001437983 */ /* 0x000ea20000300800 */
[----:B------:R-:W-:-:S04]  /*aaf0*/  @!P0 LOP3.LUT R7, R7, R6, RZ, 0x3c, !PT ;  /* 0x0000000607078212 */ /* 0x000fc800078e3cff */
[----:B-1----:R-:W-:-:S04]  /*ab00*/  @!P0 LOP3.LUT R6, R7, R6, RZ, 0x3c, !PT ;  /* 0x0000000607068212 */ /* 0x002fc800078e3cff */
[----:B------:R-:W-:Y:S02]  /*ab10*/  @!P0 LOP3.LUT R7, R7, R6, RZ, 0x3c, !PT ;  /* 0x0000000607078212 */ /* 0x000fe400078e3cff */
[----:B------:R-:W-:-:S03]  /*ab20*/  PRMT R38, RZ, 0x7610, R38 ;  /* 0x00007610ff267816 */ /* 0x000fc60000000026 */
[----:B------:R0:W3:Y:S01]  /*ab30*/  @!P0 LDG.E.U8 R16, desc[UR20][R6.64] ;  /* 0x0000001406108981 */ /* 0x0000e2000c1e1100 */
[----:B------:R-:W-:-:S03]  /*ab40*/  IMAD.MOV.U32 R76, RZ, RZ, R77 ;  /* 0x000000ffff4c7224 */ /* 0x000fc600078e004d */
[----:B------:R1:W3:Y:S01]  /*ab50*/  @!P0 LDG.E.U8 R38, desc[UR20][R8.64] ;  /* 0x0000001408268981 */ /* 0x0002e2000c1e1100 */
[----:B0-----:R-:W-:Y:S02]  /*ab60*/  IMAD R7, R14, 0x6, RZ ;  /* 0x000000060e077824 */ /* 0x001fe400078e02ff */
[----:B------:R-:W-:-:S03]  /*ab70*/  IMAD.MOV.U32 R77, RZ, RZ, R78 ;  /* 0x000000ffff4d7224 */ /* 0x000fc600078e004e */
[----:B------:R-:W-:Y:S02]  /*ab80*/  SHF.R.S32.HI R6, RZ, 0x1f, R7 ;  /* 0x0000001fff067819 */ /* 0x000fe40000011407 */
[C---:B-1----:R-:W-:Y:S01]  /*ab90*/  IADD3 R9, P1, PT, R7.reuse, R2, RZ ;  /* 0x0000000207097210 */ /* 0x042fe20007f3e0ff */
[----:B------:R-:W-:Y:S02]  /*aba0*/  IMAD.MOV.U32 R78, RZ, RZ, R79 ;  /* 0x000000ffff4e7224 */ /* 0x000fe400078e004f */
[----:B------:R-:W-:Y:S02]  /*abb0*/  IMAD.MOV.U32 R79, RZ, RZ, R70 ;  /* 0x000000ffff4f7224 */ /* 0x000fe400078e0046 */
[----:B------:R-:W-:Y:S01]  /*abc0*/  IMAD.X R159, R6, 0x1, R3, P1 ;  /* 0x00000001069f7824 */ /* 0x000fe200008e0603 */
[----:B------:R-:W3:Y:S01]  /*abd0*/  LDL.LU R70, [R1+0xfc] ;  /* 0x0000fc0001467983 */ /* 0x000ee20000300800 */
[----:B------:R-:W-:-:S03]  /*abe0*/  IADD3 R7, P1, PT, R7, R4, RZ ;  /* 0x0000000407077210 */ /* 0x000fc60007f3e0ff */
[----:B------:R-:W-:Y:S02]  /*abf0*/  STS.U8 [R160+UR9+0x1000], R124 ;  /* 0x0010007ca0007988 */ /* 0x000fe40008000009 */
[----:B------:R-:W-:Y:S02]  /*ac00*/  IMAD.X R6, R6, 0x1, R5, P1 ;  /* 0x0000000106067824 */ /* 0x000fe400008e0605 */
[----:B------:R-:W-:Y:S04]  /*ac10*/  STS.U8 [R160+UR9+0x5000], R47 ;  /* 0x0050002fa0007988 */ /* 0x000fe80008000009 */
[----:B------:R-:W-:Y:S04]  /*ac20*/  STL [R1+0x194], R9 ;  /* 0x0001940901007387 */ /* 0x000fe80000100800 */
[----:B------:R-:W-:Y:S04]  /*ac30*/  STS.U8 [R160+UR9+0x1400], R46 ;  /* 0x0014002ea0007988 */ /* 0x000fe80008000009 */
[----:B------:R-:W-:Y:S04]  /*ac40*/  STL [R1+0x190], R159 ;  /* 0x0001909f01007387 */ /* 0x000fe80000100800 */
[----:B------:R-:W-:Y:S04]  /*ac50*/  STL [R1+0x19c], R7 ;  /* 0x00019c0701007387 */ /* 0x000fe80000100800 */
[----:B------:R-:W-:Y:S04]  /*ac60*/  STL [R1+0x198], R6 ;  /* 0x0001980601007387 */ /* 0x000fe80000100800 */
[----:B--2---:R0:W-:Y:S02]  /*ac70*/  STS.U8 [R160+UR9+0x5400], R67 ;  /* 0x00540043a0007988 */ /* 0x0041e40008000009 */
[----:B0-----:R-:W-:-:S02]  /*ac80*/  IMAD.MOV.U32 R67, RZ, RZ, R69 ;  /* 0x000000ffff437224 */ /* 0x001fc400078e0045 */
[----:B------:R-:W2:Y:S01]  /*ac90*/  LDL.LU R69, [R1+0x17c] ;  /* 0x00017c0001457983 */ /* 0x000ea20000300800 */
[----:B------:R-:W-:-:S05]  /*aca0*/  VIADD R8, R144, 0xfffffff9 ;  /* 0xfffffff990087836 */ /* 0x000fca0000000000 */
[----:B------:R-:W-:Y:S02]  /*acb0*/  ISETP.GE.U32.AND P0, PT, R8, 0x7fffff7a, PT ;  /* 0x7fffff7a0800780c */ /* 0x000fe40003f06070 */
[----:B------:R-:W-:-:S11]  /*acc0*/  PRMT R43, RZ, 0x7610, R43 ;  /* 0x00007610ff2b7816 */ /* 0x000fd6000000002b */
[----:B------:R-:W-:-:S04]  /*acd0*/  @!P0 LOP3.LUT R7, R7, R6, RZ, 0x3c, !PT ;  /* 0x0000000607078212 */ /* 0x000fc800078e3cff */
[----:B------:R-:W-:-:S04]  /*ace0*/  @!P0 LOP3.LUT R6, R7, R6, RZ, 0x3c, !PT ;  /* 0x0000000607068212 */ /* 0x000fc800078e3cff */
[----:B------:R-:W-:Y:S01]  /*acf0*/  @!P0 LOP3.LUT R7, R7, R6, RZ, 0x3c, !PT ;  /* 0x0000000607078212 */ /* 0x000fe200078e3cff */
[----:B------:R-:W-:Y:S01]  /*ad00*/  @!P0 IMAD.MOV.U32 R8, RZ, RZ, R9 ;  /* 0x000000ffff088224 */ /* 0x000fe200078e0009 */
[----:B------:R-:W-:Y:S01]  /*ad10*/  PRMT R44, RZ, 0x7610, R44 ;  /* 0x00007610ff2c7816 */ /* 0x000fe2000000002c */
[----:B------:R-:W-:Y:S02]  /*ad20*/  @!P0 IMAD.MOV.U32 R9, RZ, RZ, R159 ;  /* 0x000000ffff098224 */ /* 0x000fe400078e009f */
[----:B------:R0:W4:Y:S04]  /*ad30*/  @!P0 LDG.E.U8 R43, desc[UR20][R6.64] ;  /* 0x00000014062b8981 */ /* 0x000128000c1e1100 */
[----:B------:R-:W-:Y:S04]  /*ad40*/  STS.U8 [R160+UR9+0x1800], R76 ;  /* 0x0018004ca0007988 */ /* 0x000fe80008000009 */
[----:B------:R-:W-:Y:S01]  /*ad50*/  STS.U8 [R160+UR9+0x5800], R77 ;  /* 0x0058004da0007988 */ /* 0x000fe20008000009 */
[----:B0-----:R-:W-:-:S02]  /*ad60*/  VIADD R6, R144, 0xfffffff1 ;  /* 0xfffffff190067836 */ /* 0x001fc40000000000 */
[----:B------:R-:W-:Y:S01]  /*ad70*/  IMAD R7, R14, 0xe, RZ ;  /* 0x0000000e0e077824 */ /* 0x000fe200078e02ff */
[----:B------:R-:W-:Y:S04]  /*ad80*/  STS.U8 [R160+UR9+0x1c00], R78 ;  /* 0x001c004ea0007988 */ /* 0x000fe80008000009 */
[----:B------:R0:W4:Y:S01]  /*ad90*/  @!P0 LDG.E.U8 R44, desc[UR20][R8.64] ;  /* 0x00000014082c8981 */ /* 0x000122000c1e1100 */
[----:B------:R-:W-:-:S03]  /*ada0*/  ISETP.GE.U32.AND P0, PT, R6, 0x7fffff72, PT ;  /* 0x7fffff720600780c */ /* 0x000fc60003f06070 */
[----:B------:R-:W-:Y:S01]  /*adb0*/  STS.U8 [R160+UR9+0x5c00], R79 ;  /* 0x005c004fa0007988 */ /* 0x000fe20008000009 */
[----:B------:R-:W-:-:S03]  /*adc0*/  SHF.R.S32.HI R6, RZ, 0x1f, R7 ;  /* 0x0000001fff067819 */ /* 0x000fc60000011407 */
[----:B---3--:R1:W-:Y:S01]  /*add0*/  STS.U8 [R160+UR9+0x2000], R70 ;  /* 0x00200046a0007988 */ /* 0x0083e20008000009 */
[----:B0-----:R-:W-:Y:S01]  /*ade0*/  IADD3 R8, P1, PT, R7, R2, RZ ;  /* 0x0000000207087210 */ /* 0x001fe20007f3e0ff */
[----:B-1----:R-:W-:Y:S02]  /*adf0*/  IMAD.MOV.U32 R70, RZ, RZ, R71 ;  /* 0x000000ffff467224 */ /* 0x002fe400078e0047 */
[----:B------:R-:W-:Y:S02]  /*ae00*/  IMAD.MOV.U32 R71, RZ, RZ, R72 ;  /* 0x000000ffff477224 */ /* 0x000fe400078e0048 */
[----:B------:R-:W-:Y:S02]  /*ae10*/  IMAD.MOV.U32 R72, RZ, RZ, R73 ;  /* 0x000000ffff487224 */ /* 0x000fe400078e0049 */
[----:B------:R-:W-:Y:S02]  /*ae20*/  IMAD.MOV.U32 R73, RZ, RZ, R74 ;  /* 0x000000ffff497224 */ /* 0x000fe400078e004a */
[----:B------:R-:W-:-:S02]  /*ae30*/  IMAD.MOV.U32 R74, RZ, RZ, R75 ;  /* 0x000000ffff4a7224 */ /* 0x000fc400078e004b */
[----:B------:R-:W-:Y:S02]  /*ae40*/  IMAD.MOV.U32 R75, RZ, RZ, R64 ;  /* 0x000000ffff4b7224 */ /* 0x000fe400078e0040 */
[----:B------:R-:W-:Y:S02]  /*ae50*/  IMAD.X R9, R6, 0x1, R3, P1 ;  /* 0x0000000106097824 */ /* 0x000fe400008e0603 */
[----:B------:R-:W-:Y:S02]  /*ae60*/  IMAD.MOV.U32 R64, RZ, RZ, R65 ;  /* 0x000000ffff407224 */ /* 0x000fe400078e0041 */
[----:B------:R-:W-:Y:S02]  /*ae70*/  IMAD.MOV.U32 R65, RZ, RZ, R66 ;  /* 0x000000ffff417224 */ /* 0x000fe400078e0042 */
[----:B------:R-:W3:Y:S04]  /*ae80*/  LDL.LU R66, [R1+0x120] ;  /* 0x0001200001427983 */ /* 0x000ee80000300800 */
[----:B------:R-:W-:Y:S04]  /*ae90*/  STL [R1+0x220], R8 ;  /* 0x0002200801007387 */ /* 0x000fe80000100800 */
[----:B------:R-:W-:Y:S01]  /*aea0*/  STL [R1+0x21c], R9 ;  /* 0x00021c0901007387 */ /* 0x000fe20000100800 */
[----:B------:R-:W-:-:S05]  /*aeb0*/  IADD3 R7, P1, PT, R7, R4, RZ ;  /* 0x0000000407077210 */ /* 0x000fca0007f3e0ff */
[----:B------:R-:W-:Y:S01]  /*aec0*/  IMAD.X R6, R6, 0x1, R5, P1 ;  /* 0x0000000106067824 */ /* 0x000fe200008e0605 */
[----:B--2---:R0:W-:Y:S04]  /*aed0*/  STS.U8 [R160+UR9+0x6000], R69 ;  /* 0x00600045a0007988 */ /* 0x0041e80008000009 */
[----:B0-----:R-:W2:Y:S04]  /*aee0*/  LDL.LU R69, [R1+0x13c] ;  /* 0x00013c0001457983 */ /* 0x001ea80000300800 */
[----:B------:R-:W-:Y:S04]  /*aef0*/  STS.U8 [R160+UR9+0x2400], R70 ;  /* 0x00240046a0007988 */ /* 0x000fe80008000009 */
[----:B------:R-:W-:Y:S04]  /*af00*/  STS.U8 [R160+UR9+0x6400], R71 ;  /* 0x00640047a0007988 */ /* 0x000fe80008000009 */
[----:B------:R-:W-:Y:S04]  /*af10*/  STL [R1+0x228], R7 ;  /* 0x0002280701007387 */ /* 0x000fe80000100800 */
[----:B------:R0:W-:Y:S04]  /*af20*/  STS.U8 [R160+UR9+0x2800], R72 ;  /* 0x00280048a0007988 */ /* 0x0001e80008000009 */
[----:B------:R1:W-:Y:S01]  /*af30*/  STL [R1+0x224], R6 ;  /* 0x0002240601007387 */ /* 0x0003e20000100800 */
[----:B0-----:R-:W-:-:S03]  /*af40*/  IMAD.MOV.U32 R72, RZ, RZ, R75 ;  /* 0x000000ffff487224 */ /* 0x001fc600078e004b */
[----:B------:R-:W4:Y:S01]  /*af50*/  LDL.LU R75, [R1+0x118] ;  /* 0x00011800014b7983 */ /* 0x000f220000300800 */
[----:B------:R-:W-:-:S04]  /*af60*/  @!P0 LOP3.LUT R7, R7, R6, RZ, 0x3c, !PT ;  /* 0x0000000607078212 */ /* 0x000fc800078e3cff */
[C---:B-1----:R-:W-:Y:S02]  /*af70*/  @!P0 LOP3.LUT R6, R7.reuse, R6, RZ, 0x3c, !PT ;  /* 0x0000000607068212 */ /* 0x042fe400078e3cff */
[----:B------:R-:W-:Y:S02]  /*af80*/  PRMT R41, RZ, 0x7610, R41 ;  /* 0x00007610ff297816 */ /* 0x000fe40000000029 */
[----:B------:R-:W-:Y:S02]  /*af90*/  @!P0 LOP3.LUT R7, R7, R6, RZ, 0x3c, !PT ;  /* 0x0000000607078212 */ /* 0x000fe400078e3cff */
[----:B------:R-:W-:-:S03]  /*afa0*/  PRMT R42, RZ, 0x7610, R42 ;  /* 0x00007610ff2a7816 */ /* 0x000fc6000000002a */
[----:B------:R0:W4:Y:S04]  /*afb0*/  @!P0 LDG.E.U8 R41, desc[UR20][R6.64] ;  /* 0x0000001406298981 */ /* 0x000128000c1e1100 */
[----:B------:R1:W4:Y:S01]  /*afc0*/  @!P0 LDG.E.U8 R42, desc[UR20][R8.64] ;  /* 0x00000014082a8981 */ /* 0x000322000c1e1100 */
[----:B0-----:R-:W-:Y:S02]  /*afd0*/  VIADD R6, R144, 0xffffffe9 ;  /* 0xffffffe990067836 */ /* 0x001fe40000000000 */
[----:B------:R-:W-:-:S03]  /*afe0*/  IMAD R7, R14, 0x16, RZ ;  /* 0x000000160e077824 */ /* 0x000fc600078e02ff */
[----:B------:R-:W-:Y:S02]  /*aff0*/  ISETP.GE.U32.AND P0, PT, R6, 0x7fffff6a, PT ;  /* 0x7fffff6a0600780c */ /* 0x000fe40003f06070 */
[----:B------:R-:W-:Y:S02]  /*b000*/  SHF.R.S32.HI R6, RZ, 0x1f, R7 ;  /* 0x0000001fff067819 */ /* 0x000fe40000011407 */
[----:B-1----:R-:W-:-:S05]  /*b010*/  IADD3 R8, P1, PT, R7, R2, RZ ;  /* 0x0000000207087210 */ /* 0x002fca0007f3e0ff */
[C---:B------:R-:W-:Y:S01]  /*b020*/  IMAD.X R9, R6.reuse, 0x1, R3, P1 ;  /* 0x0000000106097824 */ /* 0x040fe200008e0603 */
[----:B------:R-:W-:Y:S01]  /*b030*/  IADD3 R7, P1, PT, R7, R4, RZ ;  /* 0x0000000407077210 */ /* 0x000fe20007f3e0ff */
[----:B------:R-:W-:Y:S01]  /*b040*/  IMAD.MOV.U32 R71, RZ, RZ, R74 ;  /* 0x000000ffff477224 */ /* 0x000fe200078e004a */
[----:B------:R-:W-:Y:S01]  /*b050*/  STL [R1+0x2a0], R8 ;  /* 0x0002a00801007387 */ /* 0x000fe20000100800 */
[----:B------:R-:W-:Y:S02]  /*b060*/  IMAD.MOV.U32 R74, RZ, RZ, R65 ;  /* 0x000000ffff4a7224 */ /* 0x000fe400078e0041 */
[----:B------:R-:W-:Y:S01]  /*b070*/  IMAD.X R6, R6, 0x1, R5, P1 ;  /* 0x0000000106067824 */ /* 0x000fe200008e0605 */
[----:B------:R0:W-:Y:S01]  /*b080*/  STS.U8 [R160+UR9+0x6800], R73 ;  /* 0x00680049a0007988 */ /* 0x0001e20008000009 */
[----:B------:R-:W-:-:S03]  /*b090*/  IMAD.MOV.U32 R65, RZ, RZ, R68 ;  /* 0x000000ffff417224 */ /* 0x000fc600078e0044 */
[----:B------:R-:W-:Y:S04]  /*b0a0*/  STL [R1+0x29c], R9 ;  /* 0x00029c0901007387 */ /* 0x000fe80000100800 */
[----:B---3--:R1:W-:Y:S01]  /*b0b0*/  STS.U8 [R160+UR9+0x2c00], R66 ;  /* 0x002c0042a0007988 */ /* 0x0083e20008000009 */
[----:B0-----:R-:W-:-:S03]  /*b0c0*/  IMAD.MOV.U32 R73, RZ, RZ, R64 ;  /* 0x000000ffff497224 */ /* 0x001fc600078e0040 */
[----:B------:R0:W-:Y:S01]  /*b0d0*/  STL [R1+0x2a8], R7 ;  /* 0x0002a80701007387 */ /* 0x0001e20000100800 */
[----:B------:R-:W-:-:S03]  /*b0e0*/  IMAD.MOV.U32 R64, RZ, RZ, R67 ;  /* 0x000000ffff407224 */ /* 0x000fc600078e0043 */
[----:B------:R-:W3:Y:S01]  /*b0f0*/  LDL.LU R68, [R1+0xf0] ;  /* 0x0000f00001447983 */ /* 0x000ee20000300800 */
[----:B------:R-:W-:Y:S02]  /*b100*/  IMAD.MOV.U32 R67, RZ, RZ, R61 ;  /* 0x000000ffff437224 */ /* 0x000fe400078e003d */
[----:B-1----:R-:W-:Y:S01]  /*b110*/  IMAD.MOV.U32 R66, RZ, RZ, R60 ;  /* 0x000000ffff427224 */ /* 0x002fe200078e003c */
[----:B0-----:R-:W-:Y:S02]  /*b120*/  @!P0 LOP3.LUT R7, R7, R6, RZ, 0x3c, !PT ;  /* 0x0000000607078212 */ /* 0x001fe400078e3cff */
[----:B------:R-:W-:Y:S02]  /*b130*/  PRMT R47, RZ, 0x7610, R47 ;  /* 0x00007610ff2f7816 */ /* 0x000fe4000000002f */
[----:B------:R-:W-:-:S06]  /*b140*/  PRMT R40, RZ, 0x7610, R40 ;  /* 0x00007610ff287816 */ /* 0x000fcc0000000028 */
[----:B------:R-:W3:Y:S01]  /*b150*/  @!P0 LDG.E.U8 R40, desc[UR20][R8.64] ;  /* 0x0000001408288981 */ /* 0x000ee2000c1e1100 */
[----:B------:R-:W-:-:S03]  /*b160*/  PRMT R46, RZ, 0x7610, R46 ;  /* 0x00007610ff2e7816 */ /* 0x000fc6000000002e */
[----:B--2---:R0:W-:Y:S04]  /*b170*/  STS.U8 [R160+UR9+0x6c00], R69 ;  /* 0x006c0045a0007988 */ /* 0x0041e80008000009 */
[----:B0-----:R-:W2:Y:S04]  /*b180*/  LDL.LU R69, [R1+0xec] ;  /* 0x0000ec0001457983 */ /* 0x001ea80000300800 */
[----:B------:R-:W2:Y:S04]  /*b190*/  LDL.LU R60, [R1+0xe4] ;  /* 0x0000e400013c7983 */ /* 0x000ea80000300800 */
[----:B------:R-:W2:Y:S04]  /*b1a0*/  LDL.LU R61, [R1+0xd8] ;  /* 0x0000d800013d7983 */ /* 0x000ea80000300800 */
[----:B------:R0:W-:Y:S02]  /*b1b0*/  STL [R1+0x2a4], R6 ;  /* 0x0002a40601007387 */ /* 0x0001e40000100800 */
[----:B0-----:R-:W-:-:S04]  /*b1c0*/  @!P0 LOP3.LUT R6, R7, R6, RZ, 0x3c, !PT ;  /* 0x0000000607068212 */ /* 0x001fc800078e3cff */
[----:B------:R-:W-:-:S05]  /*b1d0*/  @!P0 LOP3.LUT R7, R7, R6, RZ, 0x3c, !PT ;  /* 0x0000000607078212 */ /* 0x000fca00078e3cff */
[----:B------:R0:W2:Y:S02]  /*b1e0*/  @!P0 LDG.E.U8 R47, desc[UR20][R6.64] ;  /* 0x00000014062f8981 */ /* 0x0000a4000c1e1100 */
[----:B0-----:R-:W-:Y:S02]  /*b1f0*/  VIADD R6, R144, 0xffffffe1 ;  /* 0xffffffe190067836 */ /* 0x001fe40000000000 */
[----:B------:R-:W-:-:S03]  /*b200*/  IMAD R7, R14, 0x1e, RZ ;  /* 0x0000001e0e077824 */ /* 0x000fc600078e02ff */
[----:B------:R-:W-:Y:S02]  /*b210*/  ISETP.GE.U32.AND P0, PT, R6, 0x7fffff62, PT ;  /* 0x7fffff620600780c */ /* 0x000fe40003f06070 */
[----:B------:R-:W-:Y:S02]  /*b220*/  SHF.R.S32.HI R124, RZ, 0x1f, R7 ;  /* 0x0000001fff7c7819 */ /* 0x000fe40000011407 */
[----:B------:R-:W-:Y:S01]  /*b230*/  IADD3 R6, P1, PT, R7, R2, RZ ;  /* 0x0000000207067210 */ /* 0x000fe20007f3e0ff */
[----:B------:R-:W-:Y:S04]  /*b240*/  STS.U8 [R160+UR9+0x3000], R71 ;  /* 0x00300047a0007988 */ /* 0x000fe80008000009 */
[----:B------:R-:W-:Y:S01]  /*b250*/  IMAD.X R7, R124, 0x1, R3, P1 ;  /* 0x000000017c077824 */ /* 0x000fe200008e0603 */
[----:B------:R-:W-:Y:S04]  /*b260*/  STS.U8 [R160+UR9+0x7000], R72 ;  /* 0x00700048a0007988 */ /* 0x000fe80008000009 */
[----:B------:R-:W-:Y:S04]  /*b270*/  STS.U8 [R160+UR9+0x3400], R73 ;  /* 0x00340049a0007988 */ /* 0x000fe80008000009 */
[----:B------:R0:W-:Y:S04]  /*b280*/  STL [R1+0x320], R6 ;  /* 0x0003200601007387 */ /* 0x0001e80000100800 */
[----:B------:R0:W2:Y:S04]  /*b290*/  @!P0 LDG.E.U8 R46, desc[UR20][R6.64] ;  /* 0x00000014062e8981 */ /* 0x0000a8000c1e1100 */
[----:B------:R-:W-:Y:S04]  /*b2a0*/  STS.U8 [R160+UR9+0x7400], R74 ;  /* 0x0074004aa0007988 */ /* 0x000fe80008000009 */
[----:B----4-:R-:W-:Y:S01]  /*b2b0*/  STS.U8 [R160+UR9+0x3800], R75 ;  /* 0x0038004ba0007988 */ /* 0x010fe20008000009 */
[----:B0-----:R-:W-:-:S03]  /*b2c0*/  LOP3.LUT R6, R160, 0x10, RZ, 0x3c, !PT ;  /* 0x00000010a0067812 */ /* 0x001fc600078e3cff */
[----:B------:R-:W-:Y:S04]  /*b2d0*/  STS.U8 [R160+UR9+0x7800], R64 ;  /* 0x00780040a0007988 */ /* 0x000fe80008000009 */
[----:B------:R-:W-:Y:S04]  /*b2e0*/  STS.U8 [R160+UR9+0x3c00], R65 ;  /* 0x003c0041a0007988 */ /* 0x000fe80008000009 */
[----:B------:R-:W-:Y:S04]  /*b2f0*/  STL [R1+0x31c], R7 ;  /* 0x00031c0701007387 */ /* 0x000fe80000100800 */
[----:B------:R0:W-:Y:S04]  /*b300*/  STS.U8 [R160+UR9+0x7c00], R62 ;  /* 0x007c003ea0007988 */ /* 0x0001e80008000009 */
[----:B------:R1:W-:Y:S04]  /*b310*/  STS.U8 [R6+UR9+0x80], R63 ;  /* 0x0000803f06007988 */ /* 0x0003e80008000009 */
[----:B0-----:R-:W4:Y:S04]  /*b320*/  LDL.LU R62, [R1+0xcc] ;  /* 0x0000cc00013e7983 */ /* 0x001f280000300800 */
[----:B-1----:R-:W4:Y:S04]  /*b330*/  LDL.LU R63, [R1+0xc4] ;  /* 0x0000c400013f7983 */ /* 0x002f280000300800 */
[----:B------:R-:W4:Y:S04]  /*b340*/  LDL.LU R159, [R1+0xb4] ;  /* 0x0000b400019f7983 */ /* 0x000f280000300800 */
        /* <DEDUP_REMOVED lines=16> */
[----:B------:R0:W-:Y:S04]  /*b450*/  STS.U8 [R6+UR9+0x4080], R66 ;  /* 0x0040804206007988 */ /* 0x0001e80008000009 */
[----:B------:R-:W4:Y:S04]  /*b460*/  LDL.LU R65, [R1+0x3c] ;  /* 0x00003c0001417983 */ /* 0x000f280000300800 */
[----:B------:R1:W-:Y:S04]  /*b470*/  STS.U8 [R6+UR9+0x480], R67 ;  /* 0x0004804306007988 */ /* 0x0003e80008000009 */
[----:B0-----:R-:W4:Y:S04]  /*b480*/  LDL.LU R66, [R1+0x38] ;  /* 0x0000380001427983 */ /* 0x001f280000300800 */
[----:B---3--:R0:W-:Y:S04]  /*b490*/  STS.U8 [R6+UR9+0x4480], R68 ;  /* 0x0044804406007988 */ /* 0x0081e80008000009 */
[----:B-1----:R-:W3:Y:S04]  /*b4a0*/  LDL.LU R67, [R1+0x34] ;  /* 0x0000340001437983 */ /* 0x002ee80000300800 */
[----:B0-----:R-:W3:Y:S04]  /*b4b0*/  LDL.LU R68, [R1+0x30] ;  /* 0x0000300001447983 */ /* 0x001ee80000300800 */
[----:B--2---:R0:W-:Y:S04]  /*b4c0*/  STS.U8 [R6+UR9+0x880], R69 ;  /* 0x0008804506007988 */ /* 0x0041e80008000009 */
[----:B------:R1:W-:Y:S04]  /*b4d0*/  STS.U8 [R6+UR9+0x4880], R60 ;  /* 0x0048803c06007988 */ /* 0x0003e80008000009 */
[----:B0-----:R-:W2:Y:S04]  /*b4e0*/  LDL.LU R69, [R1+0x2c] ;  /* 0x00002c0001457983 */ /* 0x001ea80000300800 */
[----:B------:R-:W2:Y:S04]  /*b4f0*/  LDL.LU R7, [R1+0x28] ;  /* 0x0000280001077983 */ /* 0x000ea80000300800 */
[----:B------:R0:W-:Y:S04]  /*b500*/  STS.U8 [R6+UR9+0xc80], R61 ;  /* 0x000c803d06007988 */ /* 0x0001e80008000009 */
[----:B-1----:R-:W2:Y:S04]  /*b510*/  LDL.LU R60, [R1+0x24] ;  /* 0x00002400013c7983 */ /* 0x002ea80000300800 */
[----:B0-----:R-:W2:Y:S04]  /*b520*/  LDL.LU R61, [R1+0x20] ;  /* 0x00002000013d7983 */ /* 0x001ea80000300800 */
[----:B----4-:R0:W-:Y:S04]  /*b530*/  STS.U8 [R6+UR9+0x4c80], R62 ;  /* 0x004c803e06007988 */ /* 0x0101e80008000009 */
[----:B------:R1:W-:Y:S04]  /*b540*/  STS.U8 [R6+UR9+0x1080], R63 ;  /* 0x0010803f06007988 */ /* 0x0003e80008000009 */
[----:B0-----:R-:W4:Y:S04]  /*b550*/  LDL.LU R62, [R1+0x1c] ;  /* 0x00001c00013e7983 */ /* 0x001f280000300800 */
[----:B-1----:R-:W4:Y:S04]  /*b560*/  LDL.LU R63, [R1+0x18] ;  /* 0x00001800013f7983 */ /* 0x002f280000300800 */
[----:B------:R-:W4:Y:S04]  /*b570*/  LDL.LU R8, [R1+0x10] ;  /* 0x0000100001087983 */ /* 0x000f280000300800 */
[----:B------:R-:W4:Y:S04]  /*b580*/  LDL.LU R9, [R1+0xc] ;  /* 0x00000c0001097983 */ /* 0x000f280000300800 */
[----:B------:R0:W-:Y:S04]  /*b590*/  STS.U8 [R6+UR9+0x5080], R159 ;  /* 0x0050809f06007988 */ /* 0x0001e80008000009 */
[----:B------:R1:W-:Y:S04]  /*b5a0*/  STS.U8 [R6+UR9+0x1480], R161 ;  /* 0x001480a106007988 */ /* 0x0003e80008000009 */
[----:B------:R1:W-:Y:S04]  /*b5b0*/  STS.U8 [R6+UR9+0x5480], R162 ;  /* 0x005480a206007988 */ /* 0x0003e80008000009 */
[----:B0-----:R-:W4:Y:S04]  /*b5c0*/  LDL.LU R159, [R1+0xc64] ;  /* 0x000c6400019f7983 */ /* 0x001f280000300800 */
[----:B-1----:R-:W4:Y:S04]  /*b5d0*/  LDL.LU R161, [R1+0xc60] ;  /* 0x000c600001a17983 */ /* 0x002f280000300800 */
        /* <DEDUP_REMOVED lines=18> */
[----:B---3--:R-:W3:Y:S04]  /*b700*/  LDL.LU R71, [R1+0xc38] ;  /* 0x000c380001477983 */ /* 0x008ee80000300800 */
[----:B------:R0:W-:Y:S04]  /*b710*/  STS.U8 [R6+UR9+0x6880], R72 ;  /* 0x0068804806007988 */ /* 0x0001e80008000009 */
[----:B------:R1:W-:Y:S04]  /*b720*/  STS.U8 [R6+UR9+0x2c80], R73 ;  /* 0x002c804906007988 */ /* 0x0003e80008000009 */
[----:B------:R1:W-:Y:S04]  /*b730*/  STS.U8 [R6+UR9+0x6c80], R74 ;  /* 0x006c804a06007988 */ /* 0x0003e80008000009 */
[----:B0-----:R-:W3:Y:S04]  /*b740*/  LDL.LU R72, [R1+0xc34] ;  /* 0x000c340001487983 */ /* 0x001ee80000300800 */
[----:B-1----:R-:W3:Y:S04]  /*b750*/  LDL.LU R73, [R1+0xc30] ;  /* 0x000c300001497983 */ /* 0x002ee80000300800 */
[----:B------:R-:W3:Y:S04]  /*b760*/  LDL.LU R74, [R1+0xc2c] ;  /* 0x000c2c00014a7983 */ /* 0x000ee80000300800 */
        /* <DEDUP_REMOVED lines=12> */
[----:B--2---:R0:W-:Y:S04]  /*b830*/  STS.U8 [R6+UR9+0x3c80], R69 ;  /* 0x003c804506007988 */ /* 0x0041e80008000009 */
[----:B------:R1:W-:Y:S04]  /*b840*/  STS.U8 [R6+UR9+0x7c80], R7 ;  /* 0x007c800706007988 */ /* 0x0003e80008000009 */
[----:B0-----:R-:W2:Y:S01]  /*b850*/  LDL.LU R69, [R1+0xc10] ;  /* 0x000c100001457983 */ /* 0x001ea20000300800 */
[----:B-1----:R-:W-:-:S03]  /*b860*/  LOP3.LUT R7, R160, 0x20, RZ, 0x3c, !PT ;  /* 0x00000020a0077812 */ /* 0x002fc600078e3cff */
[----:B------:R-:W2:Y:S04]  /*b870*/  LDL.LU R6, [R1+0x14] ;  /* 0x0000140001067983 */ /* 0x000ea80000300800 */
[----:B------:R0:W-:Y:S04]  /*b880*/  STS.U8 [R7+UR9+0x100], R60 ;  /* 0x0001003c07007988 */ /* 0x0001e80008000009 */
[----:B------:R1:W-:Y:S04]  /*b890*/  STS.U8 [R7+UR9+0x4100], R61 ;  /* 0x0041003d07007988 */ /* 0x0003e80008000009 */
[----:B0-----:R-:W2:Y:S04]  /*b8a0*/  LDL.LU R60, [R1+0xc0c] ;  /* 0x000c0c00013c7983 */ /* 0x001ea80000300800 */
[----:B-1----:R-:W2:Y:S04]  /*b8b0*/  LDL.LU R61, [R1+0xc08] ;  /* 0x000c0800013d7983 */ /* 0x002ea80000300800 */
[----:B----4-:R0:W-:Y:S04]  /*b8c0*/  STS.U8 [R7+UR9+0x500], R62 ;  /* 0x0005003e07007988 */ /* 0x0101e80008000009 */
[----:B------:R1:W-:Y:S04]  /*b8d0*/  STS.U8 [R7+UR9+0x4500], R63 ;  /* 0x0045003f07007988 */ /* 0x0003e80008000009 */
[----:B0-----:R-:W4:Y:S04]  /*b8e0*/  LDL.LU R62, [R1+0xc04] ;  /* 0x000c0400013e7983 */ /* 0x001f280000300800 */
[----:B-1----:R-:W4:Y:S04]  /*b8f0*/  LDL.LU R63, [R1+0xc00] ;  /* 0x000c0000013f7983 */ /* 0x002f280000300800 */
[----:B------:R0:W-:Y:S04]  /*b900*/  STS.U8 [R7+UR9+0x4900], R8 ;  /* 0x0049000807007988 */ /* 0x0001e80008000009 */
[----:B------:R1:W-:Y:S01]  /*b910*/  STS.U8 [R7+UR9+0xd00], R9 ;  /* 0x000d000907007988 */ /* 0x0003e20008000009 */
[----:B0-----:R-:W-:-:S02]  /*b920*/  VIADD R8, R144, 0xffffff81 ;  /* 0xffffff8190087836 */ /* 0x001fc40000000000 */
[----:B-1----:R-:W-:-:S03]  /*b930*/  VIADD R9, R144, 0xffffff88 ;  /* 0xffffff8890097836 */ /* 0x002fc60000000000 */
[----:B------:R-:W-:Y:S01]  /*b940*/  ISETP.GE.U32.AND P1, PT, R8, 0x7fffff02, PT ;  /* 0x7fffff020800780c */ /* 0x000fe20003f26070 */
[C---:B------:R-:W-:Y:S01]  /*b950*/  VIADD R8, R144.reuse, 0xffffff89 ;  /* 0xffffff8990087836 */ /* 0x040fe20000000000 */
[----:B------:R-:W-:Y:S01]  /*b960*/  ISETP.GE.U32.AND P2, PT, R9, 0x7fffff09, PT ;  /* 0x7fffff090900780c */ /* 0x000fe20003f46070 */
[----:B------:R-:W-:-:S03]  /*b970*/  VIADD R9, R144, 0xffffff90 ;  /* 0xffffff9090097836 */ /* 0x000fc60000000000 */
[----:B------:R-:W-:Y:S02]  /*b980*/  ISETP.GE.U32.AND P3, PT, R8, 0x7fffff0a, PT ;  /* 0x7fffff0a0800780c */ /* 0x000fe40003f66070 */
[C---:B------:R-:W-:Y:S02]  /*b990*/  LOP3.LUT R8, R160.reuse, 0x30, RZ, 0x3c, !PT ;  /* 0x00000030a0087812 */ /* 0x040fe400078e3cff */
[----:B------:R-:W-:Y:S02]  /*b9a0*/  ISETP.GE.U32.AND P4, PT, R9, 0x7fffff11, PT ;  /* 0x7fffff110900780c */ /* 0x000fe40003f86070 */
[----:B------:R-:W-:Y:S01]  /*b9b0*/  LOP3.LUT R9, R160, 0x40, RZ, 0x3c, !PT ;  /* 0x00000040a0097812 */ /* 0x000fe200078e3cff */
[----:B------:R-:W-:Y:S04]  /*b9c0*/  STS.U8 [R7+UR9+0x3d00], R162 ;  /* 0x003d00a207007988 */ /* 0x000fe80008000009 */
        /* <DEDUP_REMOVED lines=9> */
[----:B---3--:R-:W-:Y:S04]  /*ba60*/  STS.U8 [R7+UR9+0x6900], R71 ;  /* 0x0069004707007988 */ /* 0x008fe80008000009 */
        /* <DEDUP_REMOVED lines=8> */
[----:B--2---:R-:W-:Y:S04]  /*baf0*/  STS.U8 [R7+UR9+0x5500], R69 ;  /* 0x0055004507007988 */ /* 0x004fe80008000009 */
[----:B------:R-:W-:Y:S04]  /*bb00*/  STS.U8 [R7+UR9+0x1500], R60 ;  /* 0x0015003c07007988 */ /* 0x000fe80008000009 */
[----:B------:R-:W-:Y:S04]  /*bb10*/  STS.U8 [R7+UR9+0x5100], R61 ;  /* 0x0051003d07007988 */ /* 0x000fe80008000009 */
[----:B------:R-:W-:Y:S04]  /*bb20*/  STS.U8 [R7+UR9+0x2900], R72 ;  /* 0x0029004807007988 */ /* 0x000fe80008000009 */
[----:B------:R0:W-:Y:S02]  /*bb30*/  STS.U8 [R7+UR9+0x900], R6 ;  /* 0x0009000607007988 */ /* 0x0001e40008000009 */
[----:B0-----:R-:W-:-:S02]  /*bb40*/  IMAD R6, R14, 0x1e, RZ ;  /* 0x0000001e0e067824 */ /* 0x001fc400078e02ff */
[----:B----4-:R-:W-:Y:S04]  /*bb50*/  STS.U8 [R7+UR9+0x1100], R62 ;  /* 0x0011003e07007988 */ /* 0x010fe80008000009 */
[----:B------:R0:W-:Y:S04]  /*bb60*/  STS.U8 [R7+UR9+0x4d00], R63 ;  /* 0x004d003f07007988 */ /* 0x0001e80008000009 */
[----:B0-----:R-:W2:Y:S04]  /*bb70*/  LDL.LU R63, [R1+0xbfc] ;  /* 0x000bfc00013f7983 */ /* 0x001ea80000300800 */
[----:B------:R-:W3:Y:S04]  /*bb80*/  LDL.LU R62, [R1+0xbf8] ;  /* 0x000bf800013e7983 */ /* 0x000ee80000300800 */
[----:B------:R-:W4:Y:S04]  /*bb90*/  LDL.LU R61, [R1+0xbf4] ;  /* 0x000bf400013d7983 */ /* 0x000f280000300800 */
[----:B------:R-:W2:Y:S04]  /*bba0*/  LDL.LU R60, [R1+0xbf0] ;  /* 0x000bf000013c7983 */ /* 0x000ea80000300800 */
        /* <DEDUP_REMOVED lines=45> */
[----:B------:R0:W-:Y:S04]  /*be80*/  STS.U8 [R9+UR9+0x7600], R10 ;  /* 0x0076000a09007988 */ /* 0x0001e80008000009 */
[----:B------:R-:W2:Y:S04]  /*be90*/  LDL.LU R78, [R1+0xbb8] ;  /* 0x000bb800014e7983 */ /* 0x000ea80000300800 */
[----:B------:R1:W-:Y:S01]  /*bea0*/  STS.U8 [R9+UR9+0x7e00], R11 ;  /* 0x007e000b09007988 */ /* 0x0003e20008000009 */
[----:B0-----:R-:W-:-:S03]  /*beb0*/  LOP3.LUT R10, R160, 0x50, RZ, 0x3c, !PT ;  /* 0x00000050a00a7812 */ /* 0x001fc600078e3cff */
[----:B------:R-:W2:Y:S04]  /*bec0*/  LDL.LU R77, [R1+0xbb4] ;  /* 0x000bb400014d7983 */ /* 0x000ea80000300800 */
[----:B------:R-:W2:Y:S01]  /*bed0*/  LDL.LU R76, [R1+0xbb0] ;  /* 0x000bb000014c7983 */ /* 0x000ea20000300800 */
[----:B-1----:R-:W-:-:S03]  /*bee0*/  LOP3.LUT R11, R160, 0x60, RZ, 0x3c, !PT ;  /* 0x00000060a00b7812 */ /* 0x002fc600078e3cff */
[----:B------:R-:W-:Y:S01]  /*bef0*/  STS.U8 [R9+UR9+0x200], R126 ;  /* 0x0002007e09007988 */ /* 0x000fe20008000009 */
[----:B------:R-:W-:-:S03]  /*bf00*/  IADD3 R6, P6, PT, R6, R4, RZ ;  /* 0x0000000406067210 */ /* 0x000fc60007fde0ff */
        /* <DEDUP_REMOVED lines=61> */
[----:B------:R0:W-:Y:S01]  /*c2e0*/  STS.U8 [R11+UR9+0xb00], R40 ;  /* 0x000b00280b007988 */ /* 0x0001e20008000009 */
[----:B------:R-:W-:Y:S01]  /*c2f0*/  IMAD.X R8, R124, 0x1, R5, P6 ;  /* 0x000000017c087824 */ /* 0x000fe200030e0605 */
[----:B------:R-:W-:Y:S01]  /*c300*/  PRMT R155, RZ, 0x7610, R155 ;  /* 0x00007610ff9b7816 */ /* 0x000fe2000000009b */
[----:B0-----:R-:W-:Y:S01]  /*c310*/  IMAD R40, R14, 0x7e, RZ ;  /* 0x0000007e0e287824 */ /* 0x001fe200078e02ff */
[----:B------:R-:W-:Y:S01]  /*c320*/  STL [R1+0x328], R6 ;  /* 0x0003280601007387 */ /* 0x000fe20000100800 */
[----:B------:R-:W-:-:S03]  /*c330*/  @!P0 IMAD.MOV.U32 R38, RZ, RZ, R6 ;  /* 0x000000ffff268224 */ /* 0x000fc600078e0006 */
[----:B------:R-:W-:Y:S02]  /*c340*/  SHF.R.S32.HI R16, RZ, 0x1f, R40 ;  /* 0x0000001fff107819 */ /* 0x000fe40000011428 */
[----:B------:R-:W-:Y:S01]  /*c350*/  IADD3 R7, P6, PT, R40, R2, RZ ;  /* 0x0000000228077210 */ /* 0x000fe20007fde0ff */
[----:B------:R-:W-:Y:S01]  /*c360*/  @!P0 IMAD.MOV.U32 R39, RZ, RZ, R8 ;  /* 0x000000ffff278224 */ /* 0x000fe200078e0008 */
[----:B------:R0:W-:Y:S01]  /*c370*/  STL [R1+0x324], R8 ;  /* 0x0003240801007387 */ /* 0x0001e20000100800 */
[----:B------:R-:W-:-:S03]  /*c380*/  PRMT R154, RZ, 0x7610, R154 ;  /* 0x00007610ff9a7816 */ /* 0x000fc6000000009a */
        /* <DEDUP_REMOVED lines=8> */
[----:B------:R-:W-:-:S03]  /*c410*/  PRMT R153, RZ, 0x7610, R153 ;  /* 0x00007610ff997816 */ /* 0x000fc60000000099 */
[----:B------:R1:W2:Y:S01]  /*c420*/  @!P1 LDG.E.U8 R154, desc[UR20][R38.64] ;  /* 0x00000014269a9981 */ /* 0x0002a2000c1e1100 */
[----:B0-----:R-:W-:Y:S01]  /*c430*/  IMAD.X R8, R16, 0x1, R5, P6 ;  /* 0x0000000110087824 */ /* 0x001fe200030e0605 */
[----:B------:R-:W-:Y:S02]  /*c440*/  SHF.R.S32.HI R16, RZ, 0x1f, R40 ;  /* 0x0000001fff107819 */ /* 0x000fe40000011428 */
[----:B------:R-:W-:Y:S01]  /*c450*/  IADD3 R7, P6, PT, R40, R2, RZ ;  /* 0x0000000228077210 */ /* 0x000fe20007fde0ff */
[----:B------:R-:W-:Y:S01]  /*c460*/  STL [R1+0xb44], R6 ;  /* 0x000b440601007387 */ /* 0x000fe20000100800 */
[----:B-1----:R-:W-:Y:S02]  /*c470*/  @!P1 IMAD.MOV.U32 R38, RZ, RZ, R6 ;  /* 0x000000ffff269224 */ /* 0x002fe400078e0006 */
        /* <DEDUP_REMOVED lines=30> */
[----:B------:R1:W-:Y:S04]  /*c660*/  STS.U8 [R11+UR9+0x4700], R41 ;  /* 0x004700290b007988 */ /* 0x0003e80008000009 */
[----:B------:R3:W2:Y:S01]  /*c670*/  @!P3 LDG.E.U8 R152, desc[UR20][R38.64] ;  /* 0x000000142698b981 */ /* 0x0006a2000c1e1100 */
[----:B0-----:R-:W-:Y:S01]  /*c680*/  IMAD.X R8, R16, 0x1, R5, P6 ;  /* 0x0000000110087824 */ /* 0x001fe200030e0605 */
[----:B------:R-:W-:Y:S02]  /*c690*/  SHF.R.S32.HI R16, RZ, 0x1f, R40 ;  /* 0x0000001fff107819 */ /* 0x000fe40000011428 */
[----:B------:R-:W-:Y:S01]  /*c6a0*/  IADD3 R7, P6, PT, R40, R2, RZ ;  /* 0x0000000228077210 */ /* 0x000fe20007fde0ff */
[----:B-1----:R-:W-:Y:S01]  /*c6b0*/  VIADD R41, R144, 0xffffff91 ;  /* 0xffffff9190297836 */ /* 0x002fe20000000000 */
[----:B------:R-:W-:Y:S01]  /*c6c0*/  STL [R1+0xac4], R6 ;  /* 0x000ac40601007387 */ /* 0x000fe20000100800 */
[----:B---3--:R-:W-:-:S03]  /*c6d0*/  @!P3 IMAD.MOV.U32 R38, RZ, RZ, R6 ;  /* 0x000000ffff26b224 */ /* 0x008fc600078e0006 */
[----:B------:R0:W-:Y:S01]  /*c6e0*/  STL [R1+0xac0], R8 ;  /* 0x000ac00801007387 */ /* 0x0001e20000100800 */
[----:B------:R-:W-:Y:S01]  /*c6f0*/  @!P3 IMAD.MOV.U32 R39, RZ, RZ, R8 ;  /* 0x000000ffff27b224 */ /* 0x000fe200078e0008 */
[----:B------:R-:W-:Y:S02]  /*c700*/  ISETP.GE.U32.AND P0, PT, R41, 0x7fffff12, PT ;  /* 0x7fffff122900780c */ /* 0x000fe40003f06070 */
[----:B------:R-:W-:Y:S01]  /*c710*/  PRMT R157, RZ, 0x7610, R157 ;  /* 0x00007610ff9d7816 */ /* 0x000fe2000000009d */
[----:B------:R-:W-:Y:S04]  /*c720*/  STL [R1+0xa4c], R7 ;  /* 0x000a4c0701007387 */ /* 0x000fe80000100800 */
[----:B------:R1:W3:Y:S01]  /*c730*/  @!P3 LDG.E.U8 R149, desc[UR20][R38.64] ;  /* 0x000000142695b981 */ /* 0x0002e2000c1e1100 */
[----:B0-----:R-:W-:Y:S01]  /*c740*/  IMAD.X R8, R16, 0x1, R3, P6 ;  /* 0x0000000110087824 */ /* 0x001fe200030e0603 */
[----:B------:R-:W-:Y:S01]  /*c750*/  IADD3 R6, P6, PT, R40, R4, RZ ;  /* 0x0000000428067210 */ /* 0x000fe20007fde0ff */
[----:B------:R-:W-:-:S03]  /*c760*/  IMAD R40, R14, 0x6e, RZ ;  /* 0x0000006e0e287824 */ /* 0x000fc600078e02ff */
[----:B------:R0:W-:Y:S01]  /*c770*/  STL [R1+0xa48], R8 ;  /* 0x000a480801007387 */ /* 0x0001e20000100800 */
[----:B-1----:R-:W-:Y:S02]  /*c780*/  @!P4 IMAD.MOV.U32 R38, RZ, RZ, R7 ;  /* 0x000000ffff26c224 */ /* 0x002fe400078e0007 */
[----:B------:R-:W-:Y:S01]  /*c790*/  @!P4 IMAD.MOV.U32 R39, RZ, RZ, R8 ;  /* 0x000000ffff27c224 */ /* 0x000fe200078e0008 */
[----:B------:R-:W-:Y:S01]  /*c7a0*/  PRMT R156, RZ, 0x7610, R156 ;  /* 0x00007610ff9c7816 */ /* 0x000fe2000000009c */
[----:B0-----:R-:W-:Y:S01]  /*c7b0*/  IMAD.X R8, R16, 0x1, R5, P6 ;  /* 0x0000000110087824 */ /* 0x001fe200030e0605 */
        /* <DEDUP_REMOVED lines=10> */
[----:B------:R-:W-:Y:S01]  /*c860*/  PRMT R148, RZ, 0x7610, R148 ;  /* 0x00007610ff947816 */ /* 0x000fe20000000094 */
        /* <DEDUP_REMOVED lines=131> */
[----:B------:R0:W3:Y:S01]  /*d0a0*/  @!P1 LDG.E.U8 R125, desc[UR20][R38.64] ;  /* 0x00000014267d9981 */ /* 0x0000e2000c1e1100 */
        /* <DEDUP_REMOVED lines=11> */
[----:B------:R0:W3:Y:S04]  /*d160*/  @!P1 LDG.E.U8 R124, desc[UR20][R38.64] ;  /* 0x00000014267c9981 */ /* 0x0000e8000c1e1100 */
        /* <DEDUP_REMOVED lines=13> */
[----:B------:R-:W-:Y:S01]  /*d240*/  PRMT R127, RZ, 0x7610, R127 ;  /* 0x00007610ff7f7816 */ /* 0x000fe2000000007f */
[----:B------:R0:W-:Y:S01]  /*d250*/  STL [R1+0x83c], R7 ;  /* 0x00083c0701007387 */ /* 0x0001e20000100800 */
[----:B-1----:R-:W-:Y:S01]  /*d260*/  IMAD.X R8, R16, 0x1, R3, P6 ;  /* 0x0000000110087824 */ /* 0x002fe200030e0603 */
[----:B------:R-:W-:-:S02]  /*d270*/  IADD3 R6, P6, PT, R40, R4, RZ ;  /* 0x0000000428067210 */ /* 0x000fc40007fde0ff */
[----:B------:R1:W3:Y:S01]  /*d280*/  @!P2 LDG.E.U8 R133, desc[UR20][R38.64] ;  /* 0x000000142685a981 */ /* 0x0002e2000c1e1100 */
[----:B------:R-:W-:Y:S01]  /*d290*/  IMAD R40, R14, 0x47, RZ ;  /* 0x000000470e287824 */ /* 0x000fe200078e02ff */
[----:B------:R-:W-:Y:S02]  /*d2a0*/  ISETP.GE.U32.AND P4, PT, R41, 0x7fffff39, PT ;  /* 0x7fffff392900780c */ /* 0x000fe40003f86070 */
[----:B------:R0:W-:Y:S01]  /*d2b0*/  STL [R1+0x838], R8 ;  /* 0x0008380801007387 */ /* 0x0001e20000100800 */
[----:B------:R-:W-:Y:S01]  /*d2c0*/  PRMT R126, RZ, 0x7610, R126 ;  /* 0x00007610ff7e7816 */ /* 0x000fe2000000007e */
[----:B-1----:R-:W-:Y:S02]  /*d2d0*/  @!P3 IMAD.MOV.U32 R38, RZ, RZ, R7 ;  /* 0x000000ffff26b224 */ /* 0x002fe400078e0007 */
[----:B------:R-:W-:Y:S02]  /*d2e0*/  @!P3 IMAD.MOV.U32 R39, RZ, RZ, R8 ;  /* 0x000000ffff27b224 */ /* 0x000fe400078e0008 */
[----:B0-----:R-:W-:Y:S01]  /*d2f0*/  IMAD.X R7, R16, 0x1, R5, P6 ;  /* 0x0000000110077824 */ /* 0x001fe200030e0605 */
[----:B------:R-:W-:-:S02]  /*d300*/  SHF.R.S32.HI R16, RZ, 0x1f, R40 ;  /* 0x0000001fff107819 */ /* 0x000fc40000011428 */
[----:B------:R0:W3:Y:S01]  /*d310*/  @!P3 LDG.E.U8 R127, desc[UR20][R38.64] ;  /* 0x00000014267fb981 */ /* 0x0000e2000c1e1100 */
[----:B------:R-:W-:Y:S01]  /*d320*/  IADD3 R8, P6, PT, R40, R2, RZ ;  /* 0x0000000228087210 */ /* 0x000fe20007fde0ff */
[----:B------:R-:W-:Y:S02]  /*d330*/  VIADD R41, R144, 0xffffffb9 ;  /* 0xffffffb990297836 */ /* 0x000fe40000000000 */
[----:B------:R1:W-:Y:S01]  /*d340*/  STL [R1+0x844], R6 ;  /* 0x0008440601007387 */ /* 0x0003e20000100800 */
[----:B0-----:R-:W-:Y:S02]  /*d350*/  @!P3 IMAD.MOV.U32 R38, RZ, RZ, R6 ;  /* 0x000000ffff26b224 */ /* 0x001fe400078e0006 */
[----:B------:R-:W-:Y:S02]  /*d360*/  @!P3 IMAD.MOV.U32 R39, RZ, RZ, R7 ;  /* 0x000000ffff27b224 */ /* 0x000fe400078e0007 */
[----:B------:R-:W-:Y:S01]  /*d370*/  IMAD.X R9, R16, 0x1, R3, P6 ;  /* 0x0000000110097824 */ /* 0x000fe200030e0603 */
[----:B------:R-:W-:-:S02]  /*d380*/  ISETP.GE.U32.AND P0, PT, R41, 0x7fffff3a, PT ;  /* 0x7fffff3a2900780c */ /* 0x000fc40003f06070 */
[----:B------:R0:W3:Y:S01]  /*d390*/  @!P3 LDG.E.U8 R126, desc[UR20][R38.64] ;  /* 0x00000014267eb981 */ /* 0x0000e2000c1e1100 */
[----:B-1----:R-:W-:Y:S01]  /*d3a0*/  IADD3 R6, P3, PT, R40, R4, RZ ;  /* 0x0000000428067210 */ /* 0x002fe20007f7e0ff */
[----:B------:R-:W-:Y:S01]  /*d3b0*/  VIADD R41, R144, 0xffffffc0 ;  /* 0xffffffc090297836 */ /* 0x000fe20000000000 */
[----:B------:R-:W-:Y:S01]  /*d3c0*/  PRMT R135, RZ, 0x7610, R135 ;  /* 0x00007610ff877816 */ /* 0x000fe20000000087 */
[----:B------:R1:W-:Y:S01]  /*d3d0*/  STL [R1+0x840], R7 ;  /* 0x0008400701007387 */ /* 0x0003e20000100800 */
[----:B------:R-:W-:Y:S02]  /*d3e0*/  IMAD R40, R14, 0x46, RZ ;  /* 0x000000460e287824 */ /* 0x000fe400078e02ff */
[----:B0-----:R-:W-:Y:S02]  /*d3f0*/  @!P4 IMAD.MOV.U32 R38, RZ, RZ, R8 ;  /* 0x000000ffff26c224 */ /* 0x001fe400078e0008 */
[----:B------:R-:W-:Y:S02]  /*d400*/  @!P4 IMAD.MOV.U32 R39, RZ, RZ, R9 ;  /* 0x000000ffff27c224 */ /* 0x000fe400078e0009 */
[----:B-1----:R-:W-:Y:S01]  /*d410*/  IMAD.X R7, R16, 0x1, R5, P3 ;  /* 0x0000000110077824 */ /* 0x002fe200018e0605 */
[----:B------:R-:W-:Y:S01]  /*d420*/  ISETP.GE.U32.AND P1, PT, R41, 0x7fffff41, PT ;  /* 0x7fffff412900780c */ /* 0x000fe20003f26070 */
[----:B------:R-:W-:Y:S01]  /*d430*/  VIADD R41, R144, 0xffffffc1 ;  /* 0xffffffc190297836 */ /* 0x000fe20000000000 */
[----:B------:R-:W-:Y:S01]  /*d440*/  PRMT R132, RZ, 0x7610, R132 ;  /* 0x00007610ff847816 */ /* 0x000fe20000000084 */
[----:B------:R0:W3:Y:S01]  /*d450*/  @!P4 LDG.E.U8 R135, desc[UR20][R38.64] ;  /* 0x000000142687c981 */ /* 0x0000e2000c1e1100 */
[----:B------:R-:W-:-:S03]  /*d460*/  SHF.R.S32.HI R16, RZ, 0x1f, R40 ;  /* 0x0000001fff107819 */ /* 0x000fc60000011428 */
[----:B------:R1:W-:Y:S01]  /*d470*/  STL [R1+0x7cc], R8 ;  /* 0x0007cc0801007387 */ /* 0x0003e20000100800 */
[----:B------:R-:W-:Y:S01]  /*d480*/  ISETP.GE.U32.AND P2, PT, R41, 0x7fffff42, PT ;  /* 0x7fffff422900780c */ /* 0x000fe20003f46070 */
[----:B0-----:R-:W-:Y:S02]  /*d490*/  @!P4 IMAD.MOV.U32 R38, RZ, RZ, R6 ;  /* 0x000000ffff26c224 */ /* 0x001fe400078e0006 */
[----:B------:R-:W-:Y:S01]  /*d4a0*/  @!P4 IMAD.MOV.U32 R39, RZ, RZ, R7 ;  /* 0x000000ffff27c224 */ /* 0x000fe200078e0007 */
[----:B-1----:R-:W-:Y:S01]  /*d4b0*/  IADD3 R8, P3, PT, R40, R2, RZ ;  /* 0x0000000228087210 */ /* 0x002fe20007f7e0ff */
[----:B------:R-:W-:Y:S01]  /*d4c0*/  VIADD R41, R144, 0xffffffc8 ;  /* 0xffffffc890297836 */ /* 0x000fe20000000000 */
[----:B------:R0:W-:Y:S04]  /*d4d0*/  STL [R1+0x7d4], R6 ;  /* 0x0007d40601007387 */ /* 0x0001e80000100800 */
[----:B------:R1:W3:Y:S01]  /*d4e0*/  @!P4 LDG.E.U8 R132, desc[UR20][R38.64] ;  /* 0x000000142684c981 */ /* 0x0002e2000c1e1100 */
[----:B------:R-:W-:Y:S01]  /*d4f0*/  IMAD.X R10, R16, 0x1, R3, P3 ;  /* 0x00000001100a7824 */ /* 0x000fe200018e0603 */
[----:B------:R-:W-:-:S02]  /*d500*/  ISETP.GE.U32.AND P6, PT, R41, 0x7fffff49, PT ;  /* 0x7fffff492900780c */ /* 0x000fc40003fc6070 */
[----:B0-----:R-:W-:Y:S01]  /*d510*/  IADD3 R6, P4, PT, R40, R4, RZ ;  /* 0x0000000428067210 */ /* 0x001fe20007f9e0ff */
[----:B-1----:R-:W-:Y:S02]  /*d520*/  VIADD R38, R144, 0xffffffc9 ;  /* 0xffffffc990267836 */ /* 0x002fe40000000000 */
[----:B------:R-:W-:Y:S01]  /*d530*/  IMAD R39, R14, 0x3f, RZ ;  /* 0x0000003f0e277824 */ /* 0x000fe200078e02ff */
[----:B------:R0:W-:Y:S01]  /*d540*/  STL [R1+0x7c8], R9 ;  /* 0x0007c80901007387 */ /* 0x0001e20000100800 */
[----:B------:R-:W-:Y:S01]  /*d550*/  PRMT R123, RZ, 0x7610, R123 ;  /* 0x00007610ff7b7816 */ /* 0x000fe2000000007b */
[----:B------:R-:W-:Y:S01]  /*d560*/  @!P0 IMAD.MOV.U32 R40, RZ, RZ, R8 ;  /* 0x000000ffff288224 */ /* 0x000fe200078e0008 */
[----:B------:R-:W-:Y:S01]  /*d570*/  ISETP.GE.U32.AND P3, PT, R38, 0x7fffff4a, PT ;  /* 0x7fffff4a2600780c */ /* 0x000fe20003f66070 */
[----:B------:R1:W-:Y:S01]  /*d580*/  STL [R1+0x7d0], R7 ;  /* 0x0007d00701007387 */ /* 0x0003e20000100800 */
[----:B------:R-:W-:Y:S01]  /*d590*/  @!P0 IMAD.MOV.U32 R41, RZ, RZ, R10 ;  /* 0x000000ffff298224 */ /* 0x000fe200078e000a */
[----:B------:R-:W-:Y:S01]  /*d5a0*/  SHF.R.S32.HI R38, RZ, 0x1f, R39 ;  /* 0x0000001fff267819 */ /* 0x000fe20000011427 */
[----:B0-----:R-:W-:Y:S01]  /*d5b0*/  IMAD.X R9, R16, 0x1, R5, P4 ;  /* 0x0000000110097824 */ /* 0x001fe200020e0605 */
[----:B------:R0:W-:Y:S01]  /*d5c0*/  STL [R1+0x7bc], R8 ;  /* 0x0007bc0801007387 */ /* 0x0001e20000100800 */
[----:B-1----:R-:W-:-:S03]  /*d5d0*/  IADD3 R7, P4, PT, R39, R2, RZ ;  /* 0x0000000227077210 */ /* 0x002fc60007f9e0ff */
[----:B------:R1:W3:Y:S01]  /*d5e0*/  @!P0 LDG.E.U8 R123, desc[UR20][R40.64] ;  /* 0x00000014287b8981 */ /* 0x0002e2000c1e1100 */
[----:B------:R-:W-:-:S03]  /*d5f0*/  PRMT R118, RZ, 0x7610, R118 ;  /* 0x00007610ff767816 */ /* 0x000fc60000000076 */
[----:B------:R4:W-:Y:S01]  /*d600*/  STL [R1+0x7c4], R6 ;  /* 0x0007c40601007387 */ /* 0x0009e20000100800 */
[----:B0-----:R-:W-:Y:S02]  /*d610*/  IMAD.X R8, R38, 0x1, R3, P4 ;  /* 0x0000000126087824 */ /* 0x001fe400020e0603 */
[----:B-1----:R-:W-:Y:S01]  /*d620*/  @!P0 IMAD.MOV.U32 R40, RZ, RZ, R6 ;  /* 0x000000ffff288224 */ /* 0x002fe200078e0006 */
[----:B------:R-:W-:Y:S01]  /*d630*/  STL [R1+0x7b8], R10 ;  /* 0x0007b80a01007387 */ /* 0x000fe20000100800 */
[----:B----4-:R-:W-:Y:S01]  /*d640*/  IADD3 R6, P4, PT, R39, R4, RZ ;  /* 0x0000000427067210 */ /* 0x010fe20007f9e0ff */
[----:B------:R-:W-:Y:S02]  /*d650*/  @!P0 IMAD.MOV.U32 R41, RZ, RZ, R9 ;  /* 0x000000ffff298224 */ /* 0x000fe400078e0009 */
[----:B------:R0:W-:Y:S04]  /*d660*/  STS.U8 [R11+UR9+0x700], R42 ;  /* 0x0007002a0b007988 */ /* 0x0001e80008000009 */
[----:B------:R1:W-:Y:S01]  /*d670*/  STL [R1+0x7c0], R9 ;  /* 0x0007c00901007387 */ /* 0x0003e20000100800 */
[----:B------:R-:W-:-:S02]  /*d680*/  PRMT R129, RZ, 0x7610, R129 ;  /* 0x00007610ff817816 */ /* 0x000fc40000000081 */
[----:B------:R-:W-:Y:S01]  /*d690*/  PRMT R128, RZ, 0x7610, R128 ;  /* 0x00007610ff807816 */ /* 0x000fe20000000080 */
[----:B------:R4:W3:Y:S01]  /*d6a0*/  @!P0 LDG.E.U8 R118, desc[UR20][R40.64] ;  /* 0x0000001428768981 */ /* 0x0008e2000c1e1100 */
[----:B0-----:R-:W-:Y:S02]  /*d6b0*/  IMAD R42, R14, 0x3e, RZ ;  /* 0x0000003e0e2a7824 */ /* 0x001fe400078e02ff */
[----:B-1----:R-:W-:Y:S01]  /*d6c0*/  IMAD.X R9, R38, 0x1, R5, P4 ;  /* 0x0000000126097824 */ /* 0x002fe200020e0605 */
[----:B------:R0:W-:Y:S01]  /*d6d0*/  STL [R1+0x74c], R7 ;  /* 0x00074c0701007387 */ /* 0x0001e20000100800 */
[----:B------:R-:W-:Y:S01]  /*d6e0*/  @!P1 IMAD.MOV.U32 R38, RZ, RZ, R6 ;  /* 0x000000ffff269224 */ /* 0x000fe200078e0006 */
[----:B------:R-:W-:Y:S01]  /*d6f0*/  SHF.R.S32.HI R16, RZ, 0x1f, R42 ;  /* 0x0000001fff107819 */ /* 0x000fe2000001142a */
[----:B----4-:R-:W-:Y:S02]  /*d700*/  @!P1 IMAD.MOV.U32 R40, RZ, RZ, R7 ;  /* 0x000000ffff289224 */ /* 0x010fe400078e0007 */
[----:B------:R-:W-:-:S02]  /*d710*/  @!P1 IMAD.MOV.U32 R41, RZ, RZ, R8 ;  /* 0x000000ffff299224 */ /* 0x000fc400078e0008 */
[----:B------:R-:W-:Y:S01]  /*d720*/  @!P1 IMAD.MOV.U32 R39, RZ, RZ, R9 ;  /* 0x000000ffff279224 */ /* 0x000fe200078e0009 */
[----:B0-----:R-:W-:Y:S01]  /*d730*/  IADD3 R7, P0, PT, R42, R2, RZ ;  /* 0x000000022a077210 */ /* 0x001fe20007f1e0ff */
[----:B------:R0:W-:Y:S04]  /*d740*/  STL [R1+0x748], R8 ;  /* 0x0007480801007387 */ /* 0x0001e80000100800 */
[----:B------:R-:W4:Y:S04]  /*d750*/  @!P1 LDG.E.U8 R129, desc[UR20][R40.64] ;  /* 0x0000001428819981 */ /* 0x000f28000c1e1100 */
[----:B------:R1:W-:Y:S01]  /*d760*/  STL [R1+0x754], R6 ;  /* 0x0007540601007387 */ /* 0x0003e20000100800 */
[----:B0-----:R-:W-:-:S03]  /*d770*/  IMAD.X R8, R16, 0x1, R3, P0 ;  /* 0x0000000110087824 */ /* 0x001fc600000e0603 */
[----:B------:R0:W3:Y:S01]  /*d780*/  @!P1 LDG.E.U8 R128, desc[UR20][R38.64] ;  /* 0x0000001426809981 */ /* 0x0000e2000c1e1100 */
[----:B------:R-:W-:Y:S02]  /*d790*/  PRMT R120, RZ, 0x7610, R120 ;  /* 0x00007610ff787816 */ /* 0x000fe40000000078 */
[----:B-1----:R-:W-:Y:S01]  /*d7a0*/  IADD3 R6, P1, PT, R42, R4, RZ ;  /* 0x000000042a067210 */ /* 0x002fe20007f3e0ff */
[----:B------:R1:W-:Y:S01]  /*d7b0*/  STS.U8 [R11+UR9+0x4300], R43 ;  /* 0x0043002b0b007988 */ /* 0x0003e20008000009 */
[----:B0-----:R-:W-:-:S03]  /*d7c0*/  @!P2 IMAD.MOV.U32 R38, RZ, RZ, R7 ;  /* 0x000000ffff26a224 */ /* 0x001fc600078e0007 */
[----:B------:R-:W-:Y:S01]  /*d7d0*/  STL [R1+0x73c], R7 ;  /* 0x00073c0701007387 */ /* 0x000fe20000100800 */
[----:B------:R-:W-:-:S03]  /*d7e0*/  @!P2 IMAD.MOV.U32 R39, RZ, RZ, R8 ;  /* 0x000000ffff27a224 */ /* 0x000fc600078e0008 */
[----:B------:R0:W-:Y:S01]  /*d7f0*/  STL [R1+0x750], R9 ;  /* 0x0007500901007387 */ /* 0x0001e20000100800 */
[----:B-1----:R-:W-:Y:S01]  /*d800*/  IMAD R43, R14, 0x37, RZ ;  /* 0x000000370e2b7824 */ /* 0x002fe200078e02ff */
[----:B------:R-:W-:Y:S02]  /*d810*/  PRMT R119, RZ, 0x7610, R119 ;  /* 0x00007610ff777816 */ /* 0x000fe40000000077 */
[----:B------:R-:W-:Y:S01]  /*d820*/  STL [R1+0x738], R8 ;  /* 0x0007380801007387 */ /* 0x000fe20000100800 */
[----:B------:R-:W-:-:S03]  /*d830*/  @!P2 IMAD.MOV.U32 R40, RZ, RZ, R6 ;  /* 0x000000ffff28a224 */ /* 0x000fc600078e0006 */
[----:B------:R1:W3:Y:S01]  /*d840*/  @!P2 LDG.E.U8 R120, desc[UR20][R38.64] ;  /* 0x000000142678a981 */ /* 0x0002e2000c1e1100 */
[----:B0-----:R-:W-:Y:S01]  /*d850*/  IMAD.X R9, R16, 0x1, R5, P1 ;  /* 0x0000000110097824 */ /* 0x001fe200008e0605 */
[C---:B------:R-:W-:Y:S02]  /*d860*/  IADD3 R7, P0, PT, R43.reuse, R2, RZ ;  /* 0x000000022b077210 */ /* 0x040fe40007f1e0ff */
[----:B------:R0:W-:Y:S01]  /*d870*/  STL [R1+0x744], R6 ;  /* 0x0007440601007387 */ /* 0x0001e20000100800 */
[----:B------:R-:W-:Y:S02]  /*d880*/  @!P2 IMAD.MOV.U32 R41, RZ, RZ, R9 ;  /* 0x000000ffff29a224 */ /* 0x000fe400078e0009 */
[----:B------:R-:W-:Y:S01]  /*d890*/  IMAD R42, R14, 0x36, RZ ;  /* 0x000000360e2a7824 */ /* 0x000fe200078e02ff */
[----:B-1----:R-:W-:Y:S01]  /*d8a0*/  SHF.R.S32.HI R38, RZ, 0x1f, R43 ;  /* 0x0000001fff267819 */ /* 0x002fe2000001142b */
[----:B------:R1:W-:Y:S01]  /*d8b0*/  STL [R1+0x6cc], R7 ;  /* 0x0006cc0701007387 */ /* 0x0003e20000100800 */
[----:B0-----:R-:W-:-:S03]  /*d8c0*/  IADD3 R6, P1, PT, R43, R4, RZ ;  /* 0x000000042b067210 */ /* 0x001fc60007f3e0ff */
[----:B------:R0:W3:Y:S01]  /*d8d0*/  @!P2 LDG.E.U8 R119, desc[UR20][R40.64] ;  /* 0x000000142877a981 */ /* 0x0000e2000c1e1100 */
[----:B------:R-:W-:Y:S01]  /*d8e0*/  IMAD.X R8, R38, 0x1, R3, P0 ;  /* 0x0000000126087824 */ /* 0x000fe200000e0603 */
[----:B------:R-:W-:Y:S02]  /*d8f0*/  SHF.R.S32.HI R16, RZ, 0x1f, R42 ;  /* 0x0000001fff107819 */ /* 0x000fe4000001142a */
[----:B------:R1:W-:Y:S01]  /*d900*/  STL [R1+0x740], R9 ;  /* 0x0007400901007387 */ /* 0x0003e20000100800 */
[----:B------:R-:W-:Y:S01]  /*d910*/  PRMT R130, RZ, 0x7610, R130 ;  /* 0x00007610ff827816 */ /* 0x000fe20000000082 */
[----:B0-----:R-:W-:Y:S01]  /*d920*/  @!P6 IMAD.MOV.U32 R40, RZ, RZ, R7 ;  /* 0x000000ffff28e224 */ /* 0x001fe200078e0007 */
[----:B-1----:R-:W-:Y:S01]  /*d930*/  IADD3 R7, P0, PT, R42, R2, RZ ;  /* 0x000000022a077210 */ /* 0x002fe20007f1e0ff */
[----:B------:R-:W-:Y:S01]  /*d940*/  IMAD.X R9, R38, 0x1, R5, P1 ;  /* 0x0000000126097824 */ /* 0x000fe200008e0605 */
[----:B------:R0:W-:Y:S01]  /*d950*/  STL [R1+0x6c8], R8 ;  /* 0x0006c80801007387 */ /* 0x0001e20000100800 */
[----:B------:R-:W-:-:S02]  /*d960*/  @!P6 IMAD.MOV.U32 R41, RZ, RZ, R8 ;  /* 0x000000ffff29e224 */ /* 0x000fc400078e0008 */
[----:B------:R-:W-:Y:S01]  /*d970*/  @!P6 IMAD.MOV.U32 R38, RZ, RZ, R6 ;  /* 0x000000ffff26e224 */ /* 0x000fe200078e0006 */
[----:B------:R1:W-:Y:S01]  /*d980*/  STL [R1+0x6d4], R6 ;  /* 0x0006d40601007387 */ /* 0x0003e20000100800 */
[----:B------:R-:W-:Y:S02]  /*d990*/  @!P6 IMAD.MOV.U32 R39, RZ, RZ, R9 ;  /* 0x000000ffff27e224 */ /* 0x000fe400078e0009 */
[----:B0-----:R-:W-:-:S03]  /*d9a0*/  IMAD.X R8, R16, 0x1, R3, P0 ;  /* 0x0000000110087824 */ /* 0x001fc600000e0603 */
[----:B------:R0:W3:Y:S01]  /*d9b0*/  @!P6 LDG.E.U8 R130, desc[UR20][R38.64] ;  /* 0x000000142682e981 */ /* 0x0000e2000c1e1100 */
[----:B-1----:R-:W-:-:S03]  /*d9c0*/  IADD3 R6, P0, PT, R42, R4, RZ ;  /* 0x000000042a067210 */ /* 0x002fc60007f1e0ff */
[----:B------:R1:W-:Y:S01]  /*d9d0*/  STL [R1+0x6bc], R7 ;  /* 0x0006bc0701007387 */ /* 0x0003e20000100800 */
[----:B0-----:R-:W-:Y:S02]  /*d9e0*/  @!P3 IMAD.MOV.U32 R38, RZ, RZ, R7 ;  /* 0x000000ffff26b224 */ /* 0x001fe400078e0007 */
[----:B-1----:R-:W-:Y:S01]  /*d9f0*/  IMAD.X R7, R16, 0x1, R5, P0 ;  /* 0x0000000110077824 */ /* 0x002fe200000e0605 */
[C---:B------:R-:W-:Y:S02]  /*da00*/  ISETP.GT.U32.AND P0, PT, R12.reuse, R62, PT ;  /* 0x0000003e0c00720c */ /* 0x040fe40003f04070 */
[----:B--2---:R-:W-:-:S11]  /*da10*/  ISETP.GT.U32.AND P4, PT, R12, R69, PT ;  /* 0x000000450c00720c */ /* 0x004fd60003f84070 */
[--C-:B------:R-:W-:Y:S01]  /*da20*/  @!P0 IMAD.IADD R62, R62, 0x1, -R12.reuse ;  /* 0x000000013e3e8824 */ /* 0x100fe200078e0a0c */
[C---:B------:R-:W-:Y:S01]  /*da30*/  ISETP.GT.U32.AND P0, PT, R12.reuse, R67, PT ;  /* 0x000000430c00720c */ /* 0x040fe20003f04070 */
[----:B------:R-:W-:Y:S01]  /*da40*/  @!P4 IMAD.IADD R69, R69, 0x1, -R12 ;  /* 0x000000014545c824 */ /* 0x000fe200078e0a0c */
[----:B------:R-:W-:-:S11]  /*da50*/  ISETP.GT.U32.AND P4, PT, R12, R64, PT ;  /* 0x000000400c00720c */ /* 0x000fd60003f84070 */
[--C-:B------:R-:W-:Y:S01]  /*da60*/  @!P0 IMAD.IADD R67, R67, 0x1, -R12.reuse ;  /* 0x0000000143438824 */ /* 0x100fe200078e0a0c */
[----:B------:R-:W-:Y:S01]  /*da70*/  ISETP.GT.U32.AND P0, PT, R12, R74, PT ;  /* 0x0000004a0c00720c */ /* 0x000fe20003f04070 */
[----:B------:R-:W-:Y:S01]  /*da80*/  @!P4 IMAD.IADD R64, R64, 0x1, -R12 ;  /* 0x000000014040c824 */ /* 0x000fe200078e0a0c */
[----:B------:R-:W-:Y:S01]  /*da90*/  ISETP.GT.U32.AND P4, PT, R12, R71, PT ;  /* 0x000000470c00720c */ /* 0x000fe20003f84070 */
[----:B------:R-:W-:Y:S01]  /*daa0*/  @!P3 IMAD.MOV.U32 R39, RZ, RZ, R8 ;  /* 0x000000ffff27b224 */ /* 0x000fe200078e0008 */
[----:B------:R-:W-:Y:S01]  /*dab0*/  PRMT R122, RZ, 0x7610, R122 ;  /* 0x00007610ff7a7816 */ /* 0x000fe2000000007a */
[----:B------:R-:W-:Y:S08]  /*dac0*/  STL [R1+0x6d0], R9 ;  /* 0x0006d00901007387 */ /* 0x000ff00000100800 */
[----:B------:R-:W-:Y:S01]  /*dad0*/  @!P0 IMAD.IADD R74, R74, 0x1, -R12 ;  /* 0x000000014a4a8824 */ /* 0x000fe200078e0a0c */
[----:B------:R-:W-:Y:S01]  /*dae0*/  ISETP.GT.U32.AND P0, PT, R12, R79, PT ;  /* 0x0000004f0c00720c */ /* 0x000fe20003f04070 */
[----:B------:R-:W-:Y:S04]  /*daf0*/  STL [R1+0x6b8], R8 ;  /* 0x0006b80801007387 */ /* 0x000fe80000100800 */
[----:B------:R0:W-:Y:S04]  /*db00*/  STL [R1+0x6c4], R6 ;  /* 0x0006c40601007387 */ /* 0x0001e80000100800 */
[----:B------:R1:W2:Y:S04]  /*db10*/  @!P3 LDG.E.U8 R122, desc[UR20][R38.64] ;  /* 0x00000014267ab981 */ /* 0x0002a8000c1e1100 */
[----:B------:R-:W-:Y:S04]  /*db20*/  STL [R1+0x6c0], R7 ;  /* 0x0006c00701007387 */ /* 0x000fe80000100800 */
[----:B------:R-:W2:Y:S01]  /*db30*/  LDL.LU R165, [R1+0x1a4] ;  /* 0x0001a40001a57983 */ /* 0x000ea20000300800 */
[----:B-1----:R-:W-:-:S03]  /*db40*/  @!P3 IMAD.MOV.U32 R38, RZ, RZ, R6 ;  /* 0x000000ffff26b224 */ /* 0x002fc600078e0006 */
[----:B0-----:R-:W2:Y:S01]  /*db50*/  LDL.LU R6, [R1+0x1a0] ;  /* 0x0001a00001067983 */ /* 0x001ea20000300800 */
[--C-:B------:R-:W-:Y:S01]  /*db60*/  @!P4 IMAD.IADD R71, R71, 0x1, -R12.reuse ;  /* 0x000000014747c824 */ /* 0x100fe200078e0a0c */
[C---:B------:R-:W-:Y:S01]  /*db70*/  ISETP.GT.U32.AND P4, PT, R12.reuse, R76, PT ;  /* 0x0000004c0c00720c */ /* 0x040fe20003f84070 */
[--C-:B------:R-:W-:Y:S01]  /*db80*/  @!P0 IMAD.IADD R79, R79, 0x1, -R12.reuse ;  /* 0x000000014f4f8824 */ /* 0x100fe200078e0a0c */
[----:B------:R-:W-:Y:S01]  /*db90*/  ISETP.GT.U32.AND P0, PT, R12, R18, PT ;  /* 0x000000120c00720c */ /* 0x000fe20003f04070 */
[C---:B------:R-:W-:Y:S01]  /*dba0*/  VIADD R90, R0.reuse, 0x28 ;  /* 0x00000028005a7836 */ /* 0x040fe20000000000 */
[----:B------:R-:W-:Y:S01]  /*dbb0*/  PRMT R131, RZ, 0x7610, R131 ;  /* 0x00007610ff837816 */ /* 0x000fe20000000083 */
[C---:B------:R-:W-:Y:S02]  /*dbc0*/  VIADD R92, R0.reuse, 0x2a ;  /* 0x0000002a005c7836 */ /* 0x040fe40000000000 */
[----:B------:R-:W-:Y:S01]  /*dbd0*/  VIADD R91, R0, 0x2b ;  /* 0x0000002b005b7836 */ /* 0x000fe20000000000 */
[----:B------:R-:W-:Y:S01]  /*dbe0*/  IABS R43, R90 ;  /* 0x0000005a002b7213 */ /* 0x000fe20000000000 */
[----:B------:R-:W-:Y:S01]  /*dbf0*/  @!P3 IMAD.MOV.U32 R39, RZ, RZ, R7 ;  /* 0x000000ffff27b224 */ /* 0x000fe200078e0007 */
[----:B------:R-:W-:Y:S01]  /*dc00*/  PRMT R121, RZ, 0x7610, R121 ;  /* 0x00007610ff797816 */ /* 0x000fe20000000079 */
[----:B------:R0:W2:Y:S02]  /*dc10*/  @!P6 LDG.E.U8 R131, desc[UR20][R40.64] ;  /* 0x000000142883e981 */ /* 0x0000a4000c1e1100 */
[--C-:B------:R-:W-:Y:S01]  /*dc20*/  @!P4 IMAD.IADD R76, R76, 0x1, -R12.reuse ;  /* 0x000000014c4cc824 */ /* 0x100fe200078e0a0c */
[----:B------:R-:W-:Y:S01]  /*dc30*/  ISETP.GT.U32.AND P4, PT, R12, R23, PT ;  /* 0x000000170c00720c */ /* 0x000fe20003f84070 */
[----:B------:R-:W-:Y:S01]  /*dc40*/  @!P0 IMAD.IADD R18, R18, 0x1, -R12 ;  /* 0x0000000112128824 */ /* 0x000fe200078e0a0c */
[----:B------:R-:W-:Y:S01]  /*dc50*/  ISETP.GT.U32.AND P0, PT, R12, R21, PT ;  /* 0x000000150c00720c */ /* 0x000fe20003f04070 */
[----:B------:R-:W-:Y:S01]  /*dc60*/  VIADD R89, R0, 0x29 ;  /* 0x0000002900597836 */ /* 0x000fe20000000000 */
[----:B------:R1:W2:Y:S01]  /*dc70*/  @!P3 LDG.E.U8 R121, desc[UR20][R38.64] ;  /* 0x000000142679b981 */ /* 0x0002a2000c1e1100 */
[----:B------:R-:W-:Y:S01]  /*dc80*/  IMAD.HI.U32 R16, R13, R43, RZ ;  /* 0x0000002b0d107227 */ /* 0x000fe200078e00ff */
[----:B0-----:R-:W-:-:S03]  /*dc90*/  IABS R41, R92 ;  /* 0x0000005c00297213 */ /* 0x001fc60000000000 */
[----:B------:R-:W-:Y:S01]  /*dca0*/  VIADD R95, R0, 0x2c ;  /* 0x0000002c005f7836 */ /* 0x000fe20000000000 */
[----:B------:R-:W-:Y:S01]  /*dcb0*/  IABS R40, R91 ;  /* 0x0000005b00287213 */ /* 0x000fe20000000000 */
[----:B------:R-:W-:Y:S01]  /*dcc0*/  IMAD.MOV R16, RZ, RZ, -R16 ;  /* 0x000000ffff107224 */ /* 0x000fe200078e0a10 */
[----:B------:R-:W-:Y:S01]  /*dcd0*/  IABS R42, R89 ;  /* 0x00000059002a7213 */ /* 0x000fe20000000000 */
[----:B------:R-:W-:Y:S01]  /*dce0*/  @!P4 IMAD.IADD R23, R23, 0x1, -R12 ;  /* 0x000000011717c824 */ /* 0x000fe200078e0a0c */
[----:B------:R-:W-:Y:S01]  /*dcf0*/  ISETP.GT.U32.AND P4, PT, R12, R30, PT ;  /* 0x0000001e0c00720c */ /* 0x000fe20003f84070 */
[----:B-1----:R-:W-:-:S04]  /*dd00*/  IMAD.HI.U32 R38, R13, R41, RZ ;  /* 0x000000290d267227 */ /* 0x002fc800078e00ff */
[----:B------:R-:W-:Y:S01]  /*dd10*/  VIADD R99, R0, 0x2d ;  /* 0x0000002d00637836 */ /* 0x000fe20000000000 */
[----:B------:R0:W-:Y:S01]  /*dd20*/  STS.U8 [R11+UR9+0x300], R44 ;  /* 0x0003002c0b007988 */ /* 0x0001e20008000009 */
[----:B------:R-:W-:-:S04]  /*dd30*/  IMAD.HI.U32 R39, R13, R40, RZ ;  /* 0x000000280d277227 */ /* 0x000fc800078e00ff */
[C---:B------:R-:W-:Y:S02]  /*dd40*/  VIADD R96, R0.reuse, 0x2f ;  /* 0x0000002f00607836 */ /* 0x040fe40000000000 */
[C---:B------:R-:W-:Y:S02]  /*dd50*/  VIADD R101, R0.reuse, 0x30 ;  /* 0x0000003000657836 */ /* 0x040fe40000000000 */
[C---:B------:R-:W-:Y:S02]  /*dd60*/  VIADD R103, R0.reuse, 0x2e ;  /* 0x0000002e00677836 */ /* 0x040fe40000000000 */
[C---:B------:R-:W-:Y:S02]  /*dd70*/  VIADD R108, R0.reuse, 0x32 ;  /* 0x00000032006c7836 */ /* 0x040fe40000000000 */
[C---:B------:R-:W-:Y:S02]  /*dd80*/  VIADD R112, R0.reuse, 0x33 ;  /* 0x0000003300707836 */ /* 0x040fe40000000000 */
[----:B------:R-:W-:-:S02]  /*dd90*/  VIADD R107, R0, 0x35 ;  /* 0x00000035006b7836 */ /* 0x000fc40000000000 */
[C---:B------:R-:W-:Y:S02]  /*dda0*/  VIADD R111, R0.reuse, 0x36 ;  /* 0x00000036006f7836 */ /* 0x040fe40000000000 */
[C---:B------:R-:W-:Y:S02]  /*ddb0*/  VIADD R100, R0.reuse, 0x31 ;  /* 0x0000003100647836 */ /* 0x040fe40000000000 */
[C---:B------:R-:W-:Y:S02]  /*ddc0*/  VIADD R106, R0.reuse, 0x38 ;  /* 0x00000038006a7836 */ /* 0x040fe40000000000 */
[C---:B------:R-:W-:Y:S02]  /*ddd0*/  VIADD R110, R0.reuse, 0x39 ;  /* 0x00000039006e7836 */ /* 0x040fe40000000000 */
[----:B------:R-:W-:Y:S01]  /*dde0*/  VIADD R105, R0, 0x3b ;  /* 0x0000003b00697836 */ /* 0x000fe20000000000 */
[----:B------:R1:W-:Y:S01]  /*ddf0*/  STS.U8 [R11+UR9+0xf00], R46 ;  /* 0x000f002e0b007988 */ /* 0x0003e20008000009 */
[----:B------:R-:W-:Y:S01]  /*de00*/  @!P0 IMAD.IADD R21, R21, 0x1, -R12 ;  /* 0x0000000115158824 */ /* 0x000fe200078e0a0c */
[C---:B------:R-:W-:Y:S01]  /*de10*/  ISETP.GT.U32.AND P0, PT, R12.reuse, R28, PT ;  /* 0x0000001c0c00720c */ /* 0x040fe20003f04070 */
[----:B------:R-:W-:-:S02]  /*de20*/  IMAD R43, R12, R16, R43 ;  /* 0x000000100c2b7224 */ /* 0x000fc400078e022b */
[C---:B------:R-:W-:Y:S02]  /*de30*/  VIADD R81, R0.reuse, 0x3f ;  /* 0x0000003f00517836 */ /* 0x040fe40000000000 */
[----:B------:R-:W-:Y:S01]  /*de40*/  VIADD R102, R0, 0x3d ;  /* 0x0000003d00667836 */ /* 0x000fe20000000000 */
[C---:B------:R-:W-:Y:S01]  /*de50*/  ISETP.GT.U32.AND P1, PT, R12.reuse, R61, PT ;  /* 0x0000003d0c00720c */ /* 0x040fe20003f24070 */
[----:B------:R-:W-:Y:S01]  /*de60*/  IMAD.MOV R38, RZ, RZ, -R38 ;  /* 0x000000ffff267224 */ /* 0x000fe200078e0a26 */
[----:B------:R-:W-:Y:S01]  /*de70*/  ISETP.GT.U32.AND P2, PT, R12, R60, PT ;  /* 0x0000003c0c00720c */ /* 0x000fe20003f44070 */
[----:B------:R-:W-:Y:S01]  /*de80*/  IMAD.MOV R39, RZ, RZ, -R39 ;  /* 0x000000ffff277224 */ /* 0x000fe200078e0a27 */
[----:B------:R-:W2:Y:S01]  /*de90*/  LDL.LU R162, [R1+0x1a8] ;  /* 0x0001a80001a27983 */ /* 0x000ea20000300800 */
[----:B------:R-:W-:-:S04]  /*dea0*/  IMAD.HI.U32 R16, R13, R42, RZ ;  /* 0x0000002a0d107227 */ /* 0x000fc800078e00ff */
[----:B------:R-:W-:Y:S01]  /*deb0*/  @!P4 IMAD.IADD R30, R30, 0x1, -R12 ;  /* 0x000000011e1ec824 */ /* 0x000fe200078e0a0c */
[----:B------:R-:W-:Y:S01]  /*dec0*/  IABS R58, R96 ;  /* 0x00000060003a7213 */ /* 0x000fe20000000000 */
[C---:B------:R-:W-:Y:S01]  /*ded0*/  IMAD R41, R12.reuse, R38, R41 ;  /* 0x000000260c297224 */ /* 0x040fe200078e0229 */
[----:B------:R-:W-:Y:S01]  /*dee0*/  IABS R38, R99 ;  /* 0x0000006300267213 */ /* 0x000fe20000000000 */
[C---:B------:R-:W-:Y:S01]  /*def0*/  IMAD R40, R12.reuse, R39, R40 ;  /* 0x000000270c287224 */ /* 0x040fe200078e0228 */
[----:B------:R-:W-:Y:S01]  /*df00*/  IABS R39, R95 ;  /* 0x0000005f00277213 */ /* 0x000fe20000000000 */
[----:B------:R-:W-:Y:S01]  /*df10*/  IMAD.MOV R16, RZ, RZ, -R16 ;  /* 0x000000ffff107224 */ /* 0x000fe200078e0a10 */
[C---:B------:R-:W-:Y:S01]  /*df20*/  ISETP.GT.U32.AND P4, PT, R12.reuse, R37, PT ;  /* 0x000000250c00720c */ /* 0x040fe20003f84070 */
[----:B0-----:R-:W-:Y:S01]  /*df30*/  IMAD.HI.U32 R44, R13, R38, RZ ;  /* 0x000000260d2c7227 */ /* 0x001fe200078e00ff */
[----:B------:R-:W-:Y:S01]  /*df40*/  IABS R57, R101 ;  /* 0x0000006500397213 */ /* 0x000fe20000000000 */
[----:B------:R-:W2:Y:S02]  /*df50*/  LDL.LU R163, [R1+0x1c0] ;  /* 0x0001c00001a37983 */ /* 0x000ea40000300800 */
[----:B------:R-:W-:-:S02]  /*df60*/  IMAD R42, R12, R16, R42 ;  /* 0x000000100c2a7224 */ /* 0x000fc400078e022a */
[----:B------:R-:W-:Y:S01]  /*df70*/  IMAD.HI.U32 R16, R13, R39, RZ ;  /* 0x000000270d107227 */ /* 0x000fe200078e00ff */
[----:B------:R-:W-:Y:S01]  /*df80*/  IABS R59, R103 ;  /* 0x00000067003b7213 */ /* 0x000fe20000000000 */
[----:B------:R-:W2:Y:S02]  /*df90*/  LDL.LU R164, [R1+0x1ac] ;  /* 0x0001ac0001a47983 */ /* 0x000ea40000300800 */
[----:B------:R-:W-:Y:S01]  /*dfa0*/  @!P0 IMAD.IADD R28, R28, 0x1, -R12 ;  /* 0x000000011c1c8824 */ /* 0x000fe200078e0a0c */
[C---:B------:R-:W-:Y:S01]  /*dfb0*/  ISETP.GT.U32.AND P0, PT, R12.reuse, R35, PT ;  /* 0x000000230c00720c */ /* 0x040fe20003f04070 */
[----:B------:R-:W-:Y:S02]  /*dfc0*/  IMAD.MOV R16, RZ, RZ, -R16 ;  /* 0x000000ffff107224 */ /* 0x000fe400078e0a10 */
[----:B------:R-:W-:Y:S02]  /*dfd0*/  IMAD.MOV R44, RZ, RZ, -R44 ;  /* 0x000000ffff2c7224 */ /* 0x000fe400078e0a2c */
[----:B------:R-:W-:-:S02]  /*dfe0*/  IMAD R39, R12, R16, R39 ;  /* 0x000000100c277224 */ /* 0x000fc400078e0227 */
[----:B------:R-:W-:Y:S02]  /*dff0*/  IMAD R38, R12, R44, R38 ;  /* 0x0000002c0c267224 */ /* 0x000fe400078e0226 */
[----:B------:R-:W-:-:S04]  /*e000*/  IMAD.HI.U32 R16, R13, R58, RZ ;  /* 0x0000003a0d107227 */ /* 0x000fc800078e00ff */
[----:B------:R-:W-:Y:S01]  /*e010*/  IMAD.HI.U32 R44, R13, R57, RZ ;  /* 0x000000390d2c7227 */ /* 0x000fe200078e00ff */
[----:B------:R-:W-:Y:S02]  /*e020*/  IABS R55, R108 ;  /* 0x0000006c00377213 */ /* 0x000fe40000000000 */
[----:B------:R-:W-:Y:S01]  /*e030*/  IABS R54, R112 ;  /* 0x0000007000367213 */ /* 0x000fe20000000000 */
[----:B------:R-:W-:Y:S02]  /*e040*/  IMAD.MOV R16, RZ, RZ, -R16 ;  /* 0x000000ffff107224 */ /* 0x000fe400078e0a10 */
[----:B------:R-:W-:Y:S02]  /*e050*/  IMAD.MOV R44, RZ, RZ, -R44 ;  /* 0x000000ffff2c7224 */ /* 0x000fe400078e0a2c */
[--C-:B------:R-:W-:Y:S01]  /*e060*/  @!P4 IMAD.IADD R37, R37, 0x1, -R12.reuse ;  /* 0x000000012525c824 */ /* 0x100fe200078e0a0c */
[C---:B------:R-:W-:Y:S01]  /*e070*/  ISETP.GT.U32.AND P4, PT, R12.reuse, R32, PT ;  /* 0x000000200c00720c */ /* 0x040fe20003f84070 */
[----:B------:R-:W-:Y:S01]  /*e080*/  @!P0 IMAD.IADD R35, R35, 0x1, -R12 ;  /* 0x0000000123238824 */ /* 0x000fe200078e0a0c */
[----:B------:R-:W-:Y:S01]  /*e090*/  ISETP.GT.U32.AND P0, PT, R12, R42, PT ;  /* 0x0000002a0c00720c */ /* 0x000fe20003f04070 */
[----:B------:R-:W-:-:S04]  /*e0a0*/  IMAD.HI.U32 R45, R13, R59, RZ ;  /* 0x0000003b0d2d7227 */ /* 0x000fc800078e00ff */
[C---:B------:R-:W-:Y:S02]  /*e0b0*/  IMAD R58, R12.reuse, R16, R58 ;  /* 0x000000100c3a7224 */ /* 0x040fe400078e023a */
[----:B------:R-:W-:Y:S02]  /*e0c0*/  IMAD R57, R12, R44, R57 ;  /* 0x0000002c0c397224 */ /* 0x000fe400078e0239 */
[----:B------:R-:W-:-:S04]  /*e0d0*/  IMAD.HI.U32 R16, R13, R55, RZ ;  /* 0x000000370d107227 */ /* 0x000fc800078e00ff */
[----:B------:R-:W-:Y:S01]  /*e0e0*/  IMAD.HI.U32 R44, R13, R54, RZ ;  /* 0x000000360d2c7227 */ /* 0x000fe200078e00ff */
[----:B------:R-:W-:Y:S02]  /*e0f0*/  IABS R52, R107 ;  /* 0x0000006b00347213 */ /* 0x000fe40000000000 */
[----:B------:R-:W-:Y:S01]  /*e100*/  IABS R51, R111 ;  /* 0x0000006f00337213 */ /* 0x000fe20000000000 */
[----:B------:R-:W-:Y:S02]  /*e110*/  IMAD.MOV R45, RZ, RZ, -R45 ;  /* 0x000000ffff2d7224 */ /* 0x000fe400078e0a2d */
[----:B------:R-:W-:Y:S02]  /*e120*/  IMAD.MOV R16, RZ, RZ, -R16 ;  /* 0x000000ffff107224 */ /* 0x000fe400078e0a10 */
[----:B------:R-:W-:Y:S01]  /*e130*/  IMAD.MOV R44, RZ, RZ, -R44 ;  /* 0x000000ffff2c7224 */ /* 0x000fe200078e0a2c */
[----:B------:R-:W-:Y:S01]  /*e140*/  IABS R56, R100 ;  /* 0x0000006400387213 */ /* 0x000fe20000000000 */
[----:B------:R-:W-:-:S02]  /*e150*/  IMAD R59, R12, R45, R59 ;  /* 0x0000002d0c3b7224 */ /* 0x000fc400078e023b */
[C---:B------:R-:W-:Y:S02]  /*e160*/  IMAD R55, R12.reuse, R16, R55 ;  /* 0x000000100c377224 */ /* 0x040fe400078e0237 */
[----:B------:R-:W-:Y:S02]  /*e170*/  IMAD R54, R12, R44, R54 ;  /* 0x0000002c0c367224 */ /* 0x000fe400078e0236 */
[----:B------:R-:W-:-:S04]  /*e180*/  IMAD.HI.U32 R16, R13, R52, RZ ;  /* 0x000000340d107227 */ /* 0x000fc800078e00ff */
[----:B------:R-:W-:Y:S01]  /*e190*/  IMAD.HI.U32 R44, R13, R51, RZ ;  /* 0x000000330d2c7227 */ /* 0x000fe200078e00ff */
[----:B------:R-:W-:-:S03]  /*e1a0*/  IABS R49, R106 ;  /* 0x0000006a00317213 */ /* 0x000fc60000000000 */
[--C-:B------:R-:W-:Y:S01]  /*e1b0*/  @!P4 IMAD.IADD R32, R32, 0x1, -R12.reuse ;  /* 0x000000012020c824 */ /* 0x100fe200078e0a0c */
[----:B------:R-:W-:Y:S01]  /*e1c0*/  ISETP.GT.U32.AND P4, PT, R12, R39, PT ;  /* 0x000000270c00720c */ /* 0x000fe20003f84070 */
[----:B------:R-:W-:Y:S01]  /*e1d0*/  @!P0 IMAD.IADD R42, R42, 0x1, -R12 ;  /* 0x000000012a2a8824 */ /* 0x000fe200078e0a0c */
[----:B------:R-:W-:Y:S01]  /*e1e0*/  ISETP.GT.U32.AND P0, PT, R12, R59, PT ;  /* 0x0000003b0c00720c */ /* 0x000fe20003f04070 */
[----:B------:R-:W-:Y:S01]  /*e1f0*/  IMAD.HI.U32 R45, R13, R56, RZ ;  /* 0x000000380d2d7227 */ /* 0x000fe200078e00ff */
[----:B------:R-:W-:-:S03]  /*e200*/  IABS R48, R110 ;  /* 0x0000006e00307213 */ /* 0x000fc60000000000 */
[----:B------:R-:W-:Y:S02]  /*e210*/  IMAD.MOV R16, RZ, RZ, -R16 ;  /* 0x000000ffff107224 */ /* 0x000fe400078e0a10 */
[----:B------:R-:W-:Y:S02]  /*e220*/  IMAD.MOV R44, RZ, RZ, -R44 ;  /* 0x000000ffff2c7224 */ /* 0x000fe400078e0a2c */
[----:B------:R-:W-:Y:S02]  /*e230*/  IMAD.MOV R45, RZ, RZ, -R45 ;  /* 0x000000ffff2d7224 */ /* 0x000fe400078e0a2d */
[C---:B------:R-:W-:Y:S02]  /*e240*/  IMAD R52, R12.reuse, R16, R52 ;  /* 0x000000100c347224 */ /* 0x040fe400078e0234 */
[----:B------:R-:W-:Y:S02]  /*e250*/  IMAD R51, R12, R44, R51 ;  /* 0x0000002c0c337224 */ /* 0x000fe400078e0233 */
[----:B------:R-:W-:-:S04]  /*e260*/  IMAD.HI.U32 R16, R13, R49, RZ ;  /* 0x000000310d107227 */ /* 0x000fc800078e00ff */
[----:B------:R-:W-:Y:S01]  /*e270*/  IMAD.HI.U32 R44, R13, R48, RZ ;  /* 0x000000300d2c7227 */ /* 0x000fe200078e00ff */
[----:B-1----:R-:W-:-:S03]  /*e280*/  IABS R46, R105 ;  /* 0x00000069002e7213 */ /* 0x002fc60000000000 */
[C---:B------:R-:W-:Y:S02]  /*e290*/  IMAD R56, R12.reuse, R45, R56 ;  /* 0x0000002d0c387224 */ /* 0x040fe400078e0238 */
[----:B------:R-:W-:Y:S02]  /*e2a0*/  IMAD.MOV R16, RZ, RZ, -R16 ;  /* 0x000000ffff107224 */ /* 0x000fe400078e0a10 */
[----:B------:R-:W-:Y:S02]  /*e2b0*/  IMAD.MOV R44, RZ, RZ, -R44 ;  /* 0x000000ffff2c7224 */ /* 0x000fe400078e0a2c */
[--C-:B------:R-:W-:Y:S01]  /*e2c0*/  @!P4 IMAD.IADD R39, R39, 0x1, -R12.reuse ;  /* 0x000000012727c824 */ /* 0x100fe200078e0a0c */
[C---:B------:R-:W-:Y:S01]  /*e2d0*/  ISETP.GT.U32.AND P4, PT, R12.reuse, R56, PT ;  /* 0x000000380c00720c */ /* 0x040fe20003f84070 */
[----:B------:R-:W-:Y:S01]  /*e2e0*/  @!P0 IMAD.IADD R59, R59, 0x1, -R12 ;  /* 0x000000013b3b8824 */ /* 0x000fe200078e0a0c */
[C---:B------:R-:W-:Y:S01]  /*e2f0*/  ISETP.GT.U32.AND P0, PT, R12.reuse, R54, PT ;  /* 0x000000360c00720c */ /* 0x040fe20003f04070 */
[C---:B------:R-:W-:Y:S01]  /*e300*/  IMAD R49, R12.reuse, R16, R49 ;  /* 0x000000100c317224 */ /* 0x040fe200078e0231 */
[----:B------:R-:W-:Y:S01]  /*e310*/  IABS R16, R81 ;  /* 0x0000005100107213 */ /* 0x000fe20000000000 */
[----:B------:R-:W-:-:S02]  /*e320*/  IMAD R48, R12, R44, R48 ;  /* 0x0000002c0c307224 */ /* 0x000fc400078e0230 */
[----:B------:R-:W-:-:S04]  /*e330*/  IMAD.HI.U32 R44, R13, R46, RZ ;  /* 0x0000002e0d2c7227 */ /* 0x000fc800078e00ff */
[----:B------:R-:W-:Y:S02]  /*e340*/  IMAD.MOV R44, RZ, RZ, -R44 ;  /* 0x000000ffff2c7224 */ /* 0x000fe400078e0a2c */
[----:B------:R-:W-:-:S04]  /*e350*/  IMAD.HI.U32 R82, R13, R16, RZ ;  /* 0x000000100d527227 */ /* 0x000fc800078e00ff */
[----:B------:R-:W-:Y:S01]  /*e360*/  IMAD R46, R12, R44, R46 ;  /* 0x0000002c0c2e7224 */ /* 0x000fe200078e022e */
[----:B------:R-:W-:Y:S01]  /*e370*/  IABS R44, R102 ;  /* 0x00000066002c7213 */ /* 0x000fe20000000000 */
[----:B------:R-:W-:Y:S02]  /*e380*/  IMAD.MOV R82, RZ, RZ, -R82 ;  /* 0x000000ffff527224 */ /* 0x000fe400078e0a52 */
[--C-:B------:R-:W-:Y:S01]  /*e390*/  @!P4 IMAD.IADD R56, R56, 0x1, -R12.reuse ;  /* 0x000000013838c824 */ /* 0x100fe200078e0a0c */
[----:B------:R-:W-:Y:S01]  /*e3a0*/  ISETP.GT.U32.AND P4, PT, R12, R51, PT ;  /* 0x000000330c00720c */ /* 0x000fe20003f84070 */
[----:B------:R-:W-:Y:S01]  /*e3b0*/  @!P0 IMAD.IADD R54, R54, 0x1, -R12 ;  /* 0x0000000136368824 */ /* 0x000fe200078e0a0c */
[C---:B------:R-:W-:Y:S01]  /*e3c0*/  ISETP.GT.U32.AND P0, PT, R12.reuse, R49, PT ;  /* 0x000000310c00720c */ /* 0x040fe20003f04070 */
[----:B------:R-:W-:Y:S02]  /*e3d0*/  IMAD R16, R12, R82, R16 ;  /* 0x000000520c107224 */ /* 0x000fe400078e0210 */
[----:B------:R-:W-:-:S04]  /*e3e0*/  IMAD.HI.U32 R82, R13, R44, RZ ;  /* 0x0000002c0d527227 */ /* 0x000fc800078e00ff */
[----:B------:R-:W-:Y:S01]  /*e3f0*/  IMAD.MOV R82, RZ, RZ, -R82 ;  /* 0x000000ffff527224 */ /* 0x000fe200078e0a52 */
[C---:B------:R-:W-:Y:S02]  /*e400*/  ISETP.GT.U32.AND P3, PT, R12.reuse, R63, PT ;  /* 0x0000003f0c00720c */ /* 0x040fe40003f64070 */
[C---:B------:R-:W-:Y:S01]  /*e410*/  ISETP.GT.U32.AND P6, PT, R12.reuse, R16, PT ;  /* 0x000000100c00720c */ /* 0x040fe20003fc4070 */
[C---:B------:R-:W-:Y:S02]  /*e420*/  IMAD R44, R12.reuse, R82, R44 ;  /* 0x000000520c2c7224 */ /* 0x040fe400078e022c */
[--C-:B------:R-:W-:Y:S01]  /*e430*/  @!P4 IMAD.IADD R51, R51, 0x1, -R12.reuse ;  /* 0x000000013333c824 */ /* 0x100fe200078e0a0c */
[C---:B------:R-:W-:Y:S01]  /*e440*/  ISETP.GT.U32.AND P4, PT, R12.reuse, R46, PT ;  /* 0x0000002e0c00720c */ /* 0x040fe20003f84070 */
[--C-:B------:R-:W-:Y:S01]  /*e450*/  @!P0 IMAD.IADD R49, R49, 0x1, -R12.reuse ;  /* 0x0000000131318824 */ /* 0x100fe200078e0a0c */
[C---:B------:R-:W-:Y:S01]  /*e460*/  ISETP.GT.U32.AND P0, PT, R12.reuse, R44, PT ;  /* 0x0000002c0c00720c */ /* 0x040fe20003f04070 */
[----:B------:R-:W-:Y:S01]  /*e470*/  @!P1 IMAD.IADD R61, R61, 0x1, -R12 ;  /* 0x000000013d3d9824 */ /* 0x000fe200078e0a0c */
[----:B------:R-:W-:-:S03]  /*e480*/  ISETP.GT.U32.AND P1, PT, R12, R66, PT ;  /* 0x000000420c00720c */ /* 0x000fc60003f24070 */
[--C-:B------:R-:W-:Y:S01]  /*e490*/  @!P3 IMAD.IADD R63, R63, 0x1, -R12.reuse ;  /* 0x000000013f3fb824 */ /* 0x100fe200078e0a0c */
[----:B------:R-:W-:Y:S01]  /*e4a0*/  ISETP.GT.U32.AND P3, PT, R12, R68, PT ;  /* 0x000000440c00720c */ /* 0x000fe20003f64070 */
[----:B------:R-:W-:-:S04]  /*e4b0*/  @!P6 IMAD.IADD R16, R16, 0x1, -R12 ;  /* 0x000000011010e824 */ /* 0x000fc800078e0a0c */
[--C-:B------:R-:W-:Y:S01]  /*e4c0*/  @!P4 IMAD.IADD R46, R46, 0x1, -R12.reuse ;  /* 0x000000012e2ec824 */ /* 0x100fe200078e0a0c */
[----:B------:R-:W-:Y:S01]  /*e4d0*/  ISETP.GT.U32.AND P4, PT, R12, R16, PT ;  /* 0x000000100c00720c */ /* 0x000fe20003f84070 */
[--C-:B------:R-:W-:Y:S01]  /*e4e0*/  @!P0 IMAD.IADD R44, R44, 0x1, -R12.reuse ;  /* 0x000000012c2c8824 */ /* 0x100fe200078e0a0c */
[----:B------:R-:W-:Y:S01]  /*e4f0*/  ISETP.GT.U32.AND P0, PT, R12, R61, PT ;  /* 0x0000003d0c00720c */ /* 0x000fe20003f04070 */
[----:B------:R-:W-:Y:S01]  /*e500*/  @!P1 IMAD.IADD R66, R66, 0x1, -R12 ;  /* 0x0000000142429824 */ /* 0x000fe200078e0a0c */
[----:B------:R-:W-:-:S03]  /*e510*/  ISETP.GT.U32.AND P1, PT, R12, R73, PT ;  /* 0x000000490c00720c */ /* 0x000fc60003f24070 */
[----:B------:R-:W-:Y:S01]  /*e520*/  @!P3 IMAD.IADD R68, R68, 0x1, -R12 ;  /* 0x000000014444b824 */ /* 0x000fe200078e0a0c */
[----:B------:R-:W-:-:S05]  /*e530*/  ISETP.GT.U32.AND P3, PT, R12, R75, PT ;  /* 0x0000004b0c00720c */ /* 0x000fca0003f64070 */
[--C-:B------:R-:W-:Y:S01]  /*e540*/  @!P4 IMAD.IADD R16, R16, 0x1, -R12.reuse ;  /* 0x000000011010c824 */ /* 0x100fe200078e0a0c */
[C---:B------:R-:W-:Y:S01]  /*e550*/  ISETP.GT.U32.AND P4, PT, R12.reuse, R68, PT ;  /* 0x000000440c00720c */ /* 0x040fe20003f84070 */
[--C-:B------:R-:W-:Y:S01]  /*e560*/  @!P0 IMAD.IADD R61, R61, 0x1, -R12.reuse ;  /* 0x000000013d3d8824 */ /* 0x100fe200078e0a0c */
[C---:B------:R-:W-:Y:S01]  /*e570*/  ISETP.GT.U32.AND P0, PT, R12.reuse, R66, PT ;  /* 0x000000420c00720c */ /* 0x040fe20003f04070 */
[----:B------:R-:W-:Y:S01]  /*e580*/  @!P1 IMAD.IADD R73, R73, 0x1, -R12 ;  /* 0x0000000149499824 */ /* 0x000fe200078e0a0c */
[----:B------:R-:W-:-:S03]  /*e590*/  ISETP.GT.U32.AND P1, PT, R12, R78, PT ;  /* 0x0000004e0c00720c */ /* 0x000fc60003f24070 */
[----:B------:R-:W-:Y:S01]  /*e5a0*/  @!P3 IMAD.IADD R75, R75, 0x1, -R12 ;  /* 0x000000014b4bb824 */ /* 0x000fe200078e0a0c */
[----:B------:R-:W-:-:S05]  /*e5b0*/  ISETP.GT.U32.AND P3, PT, R12, R70, PT ;  /* 0x000000460c00720c */ /* 0x000fca0003f64070 */
        /* <DEDUP_REMOVED lines=36> */
[--C-:B------:R-:W-:Y:S01]  /*e800*/  @!P2 IMAD.IADD R60, R60, 0x1, -R12.reuse ;  /* 0x000000013c3ca824 */ /* 0x100fe200078e0a0c */
[----:B------:R-:W-:Y:S01]  /*e810*/  ISETP.GT.U32.AND P2, PT, R12, R65, PT ;  /* 0x000000410c00720c */ /* 0x000fe20003f44070 */
[--C-:B------:R-:W-:Y:S02]  /*e820*/  @!P1 IMAD.IADD R34, R34, 0x1, -R12.reuse ;  /* 0x0000000122229824 */ /* 0x100fe400078e0a0c */
[----:B------:R-:W-:Y:S01]  /*e830*/  @!P3 IMAD.IADD R36, R36, 0x1, -R12 ;  /* 0x000000012424b824 */ /* 0x000fe200078e0a0c */
[C---:B------:R-:W-:Y:S02]  /*e840*/  ISETP.GT.U32.AND P3, PT, R12.reuse, R43, PT ;  /* 0x0000002b0c00720c */ /* 0x040fe40003f64070 */
[----:B------:R-:W-:-:S03]  /*e850*/  ISETP.GT.U32.AND P1, PT, R12, R41, PT ;  /* 0x000000290c00720c */ /* 0x000fc60003f24070 */
[--C-:B------:R-:W-:Y:S01]  /*e860*/  @!P4 IMAD.IADD R29, R29, 0x1, -R12.reuse ;  /* 0x000000011d1dc824 */ /* 0x100fe200078e0a0c */
[C---:B------:R-:W-:Y:S01]  /*e870*/  ISETP.GT.U32.AND P4, PT, R12.reuse, R36, PT ;  /* 0x000000240c00720c */ /* 0x040fe20003f84070 */
[--C-:B------:R-:W-:Y:S01]  /*e880*/  @!P0 IMAD.IADD R27, R27, 0x1, -R12.reuse ;  /* 0x000000011b1b8824 */ /* 0x100fe200078e0a0c */
[----:B------:R-:W-:Y:S01]  /*e890*/  ISETP.GT.U32.AND P0, PT, R12, R34, PT ;  /* 0x000000220c00720c */ /* 0x000fe20003f04070 */
[----:B------:R-:W-:Y:S02]  /*e8a0*/  VIADD R115, R0, 0x34 ;  /* 0x0000003400737836 */ /* 0x000fe40000000000 */
[--C-:B------:R-:W-:Y:S01]  /*e8b0*/  @!P2 IMAD.IADD R65, R65, 0x1, -R12.reuse ;  /* 0x000000014141a824 */ /* 0x100fe200078e0a0c */
[C---:B------:R-:W-:Y:S02]  /*e8c0*/  ISETP.GT.U32.AND P2, PT, R12.reuse, R72, PT ;  /* 0x000000480c00720c */ /* 0x040fe40003f44070 */
[----:B------:R-:W-:Y:S01]  /*e8d0*/  IABS R53, R115 ;  /* 0x0000007300357213 */ /* 0x000fe20000000000 */
[--C-:B------:R-:W-:Y:S01]  /*e8e0*/  @!P3 IMAD.IADD R43, R43, 0x1, -R12.reuse ;  /* 0x000000012b2bb824 */ /* 0x100fe200078e0a0c */
[C---:B------:R-:W-:Y:S01]  /*e8f0*/  ISETP.GT.U32.AND P3, PT, R12.reuse, R38, PT ;  /* 0x000000260c00720c */ /* 0x040fe20003f64070 */
[----:B------:R-:W-:Y:S01]  /*e900*/  @!P1 IMAD.IADD R41, R41, 0x1, -R12 ;  /* 0x0000000129299824 */ /* 0x000fe200078e0a0c */
[----:B------:R-:W-:Y:S01]  /*e910*/  ISETP.GT.U32.AND P1, PT, R12, R58, PT ;  /* 0x0000003a0c00720c */ /* 0x000fe20003f24070 */
[----:B------:R-:W-:-:S04]  /*e920*/  IMAD.HI.U32 R45, R13, R53, RZ ;  /* 0x000000350d2d7227 */ /* 0x000fc800078e00ff */
[--C-:B------:R-:W-:Y:S01]  /*e930*/  @!P4 IMAD.IADD R36, R36, 0x1, -R12.reuse ;  /* 0x000000012424c824 */ /* 0x100fe200078e0a0c */
[----:B------:R-:W-:Y:S01]  /*e940*/  ISETP.GT.U32.AND P4, PT, R12, R43, PT ;  /* 0x0000002b0c00720c */ /* 0x000fe20003f84070 */
[--C-:B------:R-:W-:Y:S01]  /*e950*/  @!P0 IMAD.IADD R34, R34, 0x1, -R12.reuse ;  /* 0x0000000122228824 */ /* 0x100fe200078e0a0c */
[----:B------:R-:W-:Y:S01]  /*e960*/  ISETP.GT.U32.AND P0, PT, R12, R41, PT ;  /* 0x000000290c00720c */ /* 0x000fe20003f04070 */
[----:B------:R-:W-:Y:S02]  /*e970*/  VIADD R114, R0, 0x37 ;  /* 0x0000003700727836 */ /* 0x000fe40000000000 */
[----:B------:R-:W-:Y:S02]  /*e980*/  IMAD.MOV R45, RZ, RZ, -R45 ;  /* 0x000000ffff2d7224 */ /* 0x000fe400078e0a2d */
[--C-:B------:R-:W-:Y:S01]  /*e990*/  @!P2 IMAD.IADD R72, R72, 0x1, -R12.reuse ;  /* 0x000000014848a824 */ /* 0x100fe200078e0a0c */
[----:B------:R-:W-:Y:S01]  /*e9a0*/  IABS R50, R114 ;  /* 0x0000007200327213 */ /* 0x000fe20000000000 */
[C---:B------:R-:W-:Y:S01]  /*e9b0*/  IMAD R53, R12.reuse, R45, R53 ;  /* 0x0000002d0c357224 */ /* 0x040fe200078e0235 */
[----:B------:R-:W-:Y:S01]  /*e9c0*/  ISETP.GT.U32.AND P2, PT, R12, R77, PT ;  /* 0x0000004d0c00720c */ /* 0x000fe20003f44070 */
[--C-:B------:R-:W-:Y:S01]  /*e9d0*/  @!P3 IMAD.IADD R38, R38, 0x1, -R12.reuse ;  /* 0x000000012626b824 */ /* 0x100fe200078e0a0c */
[----:B------:R-:W-:Y:S01]  /*e9e0*/  ISETP.GT.U32.AND P3, PT, R12, R55, PT ;  /* 0x000000370c00720c */ /* 0x000fe20003f64070 */
[----:B------:R-:W-:Y:S01]  /*e9f0*/  @!P1 IMAD.IADD R58, R58, 0x1, -R12 ;  /* 0x000000013a3a9824 */ /* 0x000fe200078e0a0c */
[----:B------:R-:W-:Y:S01]  /*ea00*/  ISETP.GT.U32.AND P1, PT, R12, R53, PT ;  /* 0x000000350c00720c */ /* 0x000fe20003f24070 */
[----:B------:R-:W-:-:S04]  /*ea10*/  IMAD.HI.U32 R45, R13, R50, RZ ;  /* 0x000000320d2d7227 */ /* 0x000fc800078e00ff */
[--C-:B------:R-:W-:Y:S01]  /*ea20*/  @!P4 IMAD.IADD R43, R43, 0x1, -R12.reuse ;  /* 0x000000012b2bc824 */ /* 0x100fe200078e0a0c */
[C---:B------:R-:W-:Y:S01]  /*ea30*/  ISETP.GT.U32.AND P4, PT, R12.reuse, R38, PT ;  /* 0x000000260c00720c */ /* 0x040fe20003f84070 */
[--C-:B------:R-:W-:Y:S01]  /*ea40*/  @!P0 IMAD.IADD R41, R41, 0x1, -R12.reuse ;  /* 0x0000000129298824 */ /* 0x100fe200078e0a0c */
[C---:B------:R-:W-:Y:S01]  /*ea50*/  ISETP.GT.U32.AND P0, PT, R12.reuse, R58, PT ;  /* 0x0000003a0c00720c */ /* 0x040fe20003f04070 */
[----:B------:R-:W-:Y:S02]  /*ea60*/  IMAD.MOV R45, RZ, RZ, -R45 ;  /* 0x000000ffff2d7224 */ /* 0x000fe400078e0a2d */
[----:B------:R-:W-:Y:S02]  /*ea70*/  @!P2 IMAD.IADD R77, R77, 0x1, -R12 ;  /* 0x000000014d4da824 */ /* 0x000fe400078e0a0c */
[C---:B------:R-:W-:Y:S01]  /*ea80*/  IMAD R50, R12.reuse, R45, R50 ;  /* 0x0000002d0c327224 */ /* 0x040fe200078e0232 */
[----:B------:R-:W-:Y:S01]  /*ea90*/  ISETP.GT.U32.AND P2, PT, R12, R24, PT ;  /* 0x000000180c00720c */ /* 0x000fe20003f44070 */
[----:B------:R-:W-:-:S02]  /*eaa0*/  @!P3 IMAD.IADD R55, R55, 0x1, -R12 ;  /* 0x000000013737b824 */ /* 0x000fc400078e0a0c */
[--C-:B------:R-:W-:Y:S01]  /*eab0*/  @!P1 IMAD.IADD R53, R53, 0x1, -R12.reuse ;  /* 0x0000000135359824 */ /* 0x100fe200078e0a0c */
[C---:B------:R-:W-:Y:S02]  /*eac0*/  ISETP.GT.U32.AND P3, PT, R12.reuse, R50, PT ;  /* 0x000000320c00720c */ /* 0x040fe40003f64070 */
[----:B------:R-:W-:Y:S01]  /*ead0*/  ISETP.GT.U32.AND P1, PT, R12, R48, PT ;  /* 0x000000300c00720c */ /* 0x000fe20003f24070 */
[--C-:B------:R-:W-:Y:S01]  /*eae0*/  @!P4 IMAD.IADD R38, R38, 0x1, -R12.reuse ;  /* 0x000000012626c824 */ /* 0x100fe200078e0a0c */
[----:B------:R-:W-:Y:S01]  /*eaf0*/  ISETP.GT.U32.AND P4, PT, R12, R55, PT ;  /* 0x000000370c00720c */ /* 0x000fe20003f84070 */
[----:B------:R-:W-:Y:S01]  /*eb00*/  @!P0 IMAD.IADD R58, R58, 0x1, -R12 ;  /* 0x000000013a3a8824 */ /* 0x000fe200078e0a0c */
[----:B------:R-:W-:-:S03]  /*eb10*/  ISETP.GT.U32.AND P0, PT, R12, R53, PT ;  /* 0x000000350c00720c */ /* 0x000fc60003f04070 */
[----:B------:R-:W-:Y:S01]  /*eb20*/  @!P2 IMAD.IADD R24, R24, 0x1, -R12 ;  /* 0x000000011818a824 */ /* 0x000fe200078e0a0c */
[----:B------:R-:W-:-:S03]  /*eb30*/  ISETP.GT.U32.AND P2, PT, R12, R31, PT ;  /* 0x0000001f0c00720c */ /* 0x000fc60003f44070 */
[--C-:B------:R-:W-:Y:S02]  /*eb40*/  @!P3 IMAD.IADD R50, R50, 0x1, -R12.reuse ;  /* 0x000000013232b824 */ /* 0x100fe400078e0a0c */
[--C-:B------:R-:W-:Y:S02]  /*eb50*/  @!P1 IMAD.IADD R48, R48, 0x1, -R12.reuse ;  /* 0x0000000130309824 */ /* 0x100fe400078e0a0c */
[--C-:B------:R-:W-:Y:S01]  /*eb60*/  @!P4 IMAD.IADD R55, R55, 0x1, -R12.reuse ;  /* 0x000000013737c824 */ /* 0x100fe200078e0a0c */
[C---:B------:R-:W-:Y:S01]  /*eb70*/  ISETP.GT.U32.AND P4, PT, R12.reuse, R50, PT ;  /* 0x000000320c00720c */ /* 0x040fe20003f84070 */
[----:B------:R-:W-:Y:S01]  /*eb80*/  @!P0 IMAD.IADD R53, R53, 0x1, -R12 ;  /* 0x0000000135358824 */ /* 0x000fe200078e0a0c */
[----:B------:R-:W-:-:S03]  /*eb90*/  ISETP.GT.U32.AND P0, PT, R12, R48, PT ;  /* 0x000000300c00720c */ /* 0x000fc60003f04070 */
[----:B------:R-:W-:Y:S01]  /*eba0*/  @!P2 IMAD.IADD R31, R31, 0x1, -R12 ;  /* 0x000000011f1fa824 */ /* 0x000fe200078e0a0c */
[----:B------:R-:W-:-:S07]  /*ebb0*/  ISETP.GT.U32.AND P2, PT, R12, R26, PT ;  /* 0x0000001a0c00720c */ /* 0x000fce0003f44070 */
[--C-:B------:R-:W-:Y:S01]  /*ebc0*/  @!P4 IMAD.IADD R50, R50, 0x1, -R12.reuse ;  /* 0x000000013232c824 */ /* 0x100fe200078e0a0c */
[----:B--2---:R-:W-:Y:S01]  /*ebd0*/  ISETP.GE.AND P4, PT, R165, RZ, PT ;  /* 0x000000ffa500720c */ /* 0x004fe20003f86270 */
[--C-:B------:R-:W-:Y:S01]  /*ebe0*/  @!P0 IMAD.IADD R48, R48, 0x1, -R12.reuse ;  /* 0x0000000130308824 */ /* 0x100fe200078e0a0c */
[----:B------:R-:W-:Y:S01]  /*ebf0*/  ISETP.GE.AND P0, PT, R6, RZ, PT ;  /* 0x000000ff0600720c */ /* 0x000fe20003f06270 */
[----:B------:R-:W2:Y:S04]  /*ec00*/  LDL.LU R165, [R1+0x208] ;  /* 0x0002080001a57983 */ /* 0x000ea80000300800 */
[----:B------:R-:W2:Y:S01]  /*ec10*/  LDL.LU R6, [R1+0x1c8] ;  /* 0x0001c80001067983 */ /* 0x000ea20000300800 */
[--C-:B------:R-:W-:Y:S01]  /*ec20*/  @!P2 IMAD.IADD R26, R26, 0x1, -R12.reuse ;  /* 0x000000011a1aa824 */ /* 0x100fe200078e0a0c */
[----:B------:R-:W-:Y:S01]  /*ec30*/  ISETP.GT.U32.AND P2, PT, R12, R33, PT ;  /* 0x000000210c00720c */ /* 0x000fe20003f44070 */
[----:B------:R-:W-:Y:S01]  /*ec40*/  VIADD R113, R0, 0x3a ;  /* 0x0000003a00717836 */ /* 0x000fe20000000000 */
[----:B------:R0:W-:Y:S11]  /*ec50*/  STS.U8 [R11+UR9+0x4b00], R47 ;  /* 0x004b002f0b007988 */ /* 0x0001f60008000009 */
[----:B------:R-:W-:Y:S01]  /*ec60*/  @!P2 IMAD.IADD R33, R33, 0x1, -R12 ;  /* 0x000000012121a824 */ /* 0x000fe200078e0a0c */
[----:B------:R-:W-:-:S02]  /*ec70*/  ISETP.GT.U32.AND P2, PT, R12, R40, PT ;  /* 0x000000280c00720c */ /* 0x000fc40003f44070 */
[----:B0-----:R-:W-:Y:S01]  /*ec80*/  IABS R47, R113 ;  /* 0x00000071002f7213 */ /* 0x001fe20000000000 */
[----:B------:R-:W-:-:S04]  /*ec90*/  VIADD R109, R0, 0x3c ;  /* 0x0000003c006d7836 */ /* 0x000fc80000000000 */
[----:B------:R-:W-:-:S06]  /*eca0*/  IMAD.HI.U32 R45, R13, R47, RZ ;  /* 0x0000002f0d2d7227 */ /* 0x000fcc00078e00ff */
[----:B------:R-:W-:Y:S01]  /*ecb0*/  @!P2 IMAD.IADD R40, R40, 0x1, -R12 ;  /* 0x000000012828a824 */ /* 0x000fe200078e0a0c */
[----:B------:R-:W-:Y:S01]  /*ecc0*/  ISETP.GT.U32.AND P2, PT, R12, R57, PT ;  /* 0x000000390c00720c */ /* 0x000fe20003f44070 */
[----:B------:R-:W-:-:S04]  /*ecd0*/  IMAD.MOV R45, RZ, RZ, -R45 ;  /* 0x000000ffff2d7224 */ /* 0x000fc800078e0a2d */
[----:B------:R-:W-:Y:S01]  /*ece0*/  IMAD R47, R12, R45, R47 ;  /* 0x0000002d0c2f7224 */ /* 0x000fe200078e022f */
[----:B------:R-:W-:-:S05]  /*ecf0*/  IABS R45, R109 ;  /* 0x0000006d002d7213 */ /* 0x000fca0000000000 */
[----:B------:R-:W-:-:S04]  /*ed00*/  IMAD.HI.U32 R80, R13, R45, RZ ;  /* 0x0000002d0d507227 */ /* 0x000fc800078e00ff */
[----:B------:R-:W-:Y:S01]  /*ed10*/  @!P2 IMAD.IADD R57, R57, 0x1, -R12 ;  /* 0x000000013939a824 */ /* 0x000fe200078e0a0c */
[----:B------:R-:W-:Y:S01]  /*ed20*/  ISETP.GT.U32.AND P2, PT, R12, R52, PT ;  /* 0x000000340c00720c */ /* 0x000fe20003f44070 */
[----:B------:R-:W-:Y:S02]  /*ed30*/  IMAD.MOV R80, RZ, RZ, -R80 ;  /* 0x000000ffff507224 */ /* 0x000fe400078e0a50 */
[----:B------:R-:W-:Y:S02]  /*ed40*/  VIADD R104, R0, 0x3e ;  /* 0x0000003e00687836 */ /* 0x000fe40000000000 */
[----:B------:R-:W-:-:S03]  /*ed50*/  IMAD R45, R12, R80, R45 ;  /* 0x000000500c2d7224 */ /* 0x000fc600078e022d */
[----:B------:R-:W-:Y:S02]  /*ed60*/  IABS R80, R104 ;  /* 0x0000006800507213 */ /* 0x000fe40000000000 */
[----:B------:R-:W-:-:S03]  /*ed70*/  ISETP.GT.U32.AND P3, PT, R12, R45, PT ;  /* 0x0000002d0c00720c */ /* 0x000fc60003f64070 */
[----:B------:R-:W-:Y:S01]  /*ed80*/  @!P2 IMAD.IADD R52, R52, 0x1, -R12 ;  /* 0x000000013434a824 */ /* 0x000fe200078e0a0c */
[----:B------:R-:W-:Y:S01]  /*ed90*/  ISETP.GT.U32.AND P2, PT, R12, R47, PT ;  /* 0x0000002f0c00720c */ /* 0x000fe20003f44070 */
[----:B------:R-:W-:-:S04]  /*eda0*/  IMAD.HI.U32 R13, R13, R80, RZ ;  /* 0x000000500d0d7227 */ /* 0x000fc800078e00ff */
[----:B------:R-:W-:-:S04]  /*edb0*/  IMAD.MOV R13, RZ, RZ, -R13 ;  /* 0x000000ffff0d7224 */ /* 0x000fc800078e0a0d */
[C---:B------:R-:W-:Y:S02]  /*edc0*/  IMAD R13, R12.reuse, R13, R80 ;  /* 0x0000000d0c0d7224 */ /* 0x040fe400078e0250 */
[--C-:B------:R-:W-:Y:S01]  /*edd0*/  @!P3 IMAD.IADD R45, R45, 0x1, -R12.reuse ;  /* 0x000000012d2db824 */ /* 0x100fe200078e0a0c */
[C---:B------:R-:W-:Y:S01]  /*ede0*/  ISETP.GT.U32.AND P3, PT, R12.reuse, R62, PT ;  /* 0x0000003e0c00720c */ /* 0x040fe20003f64070 */
[----:B------:R-:W-:Y:S01]  /*edf0*/  @!P2 IMAD.IADD R47, R47, 0x1, -R12 ;  /* 0x000000012f2fa824 */ /* 0x000fe200078e0a0c */
[C---:B------:R-:W-:Y:S02]  /*ee00*/  ISETP.GT.U32.AND P2, PT, R12.reuse, R63, PT ;  /* 0x0000003f0c00720c */ /* 0x040fe40003f44070 */
[----:B------:R-:W-:-:S09]  /*ee10*/  ISETP.GT.U32.AND P1, PT, R12, R13, PT ;  /* 0x0000000d0c00720c */ /* 0x000fd20003f24070 */
[--C-:B------:R-:W-:Y:S01]  /*ee20*/  @!P3 IMAD.IADD R62, R62, 0x1, -R12.reuse ;  /* 0x000000013e3eb824 */ /* 0x100fe200078e0a0c */
[C---:B------:R-:W-:Y:S01]  /*ee30*/  ISETP.GT.U32.AND P3, PT, R12.reuse, R67, PT ;  /* 0x000000430c00720c */ /* 0x040fe20003f64070 */
[--C-:B------:R-:W-:Y:S01]  /*ee40*/  @!P2 IMAD.IADD R63, R63, 0x1, -R12.reuse ;  /* 0x000000013f3fa824 */ /* 0x100fe200078e0a0c */
[C---:B------:R-:W-:Y:S01]  /*ee50*/  ISETP.GT.U32.AND P2, PT, R12.reuse, R69, PT ;  /* 0x000000450c00720c */ /* 0x040fe20003f44070 */
[----:B------:R-:W-:Y:S01]  /*ee60*/  @!P1 IMAD.IADD R13, R13, 0x1, -R12 ;  /* 0x000000010d0d9824 */ /* 0x000fe200078e0a0c */
[----:B------:R-:W-:-:S09]  /*ee70*/  ISETP.GT.U32.AND P1, PT, R12, R60, PT ;  /* 0x0000003c0c00720c */ /* 0x000fd20003f24070 */
[--C-:B------:R-:W-:Y:S01]  /*ee80*/  @!P3 IMAD.IADD R67, R67, 0x1, -R12.reuse ;  /* 0x000000014343b824 */ /* 0x100fe200078e0a0c */
[C---:B------:R-:W-:Y:S01]  /*ee90*/  ISETP.GT.U32.AND P3, PT, R12.reuse, R74, PT ;  /* 0x0000004a0c00720c */ /* 0x040fe20003f64070 */
[--C-:B------:R-:W-:Y:S01]  /*eea0*/  @!P2 IMAD.IADD R69, R69, 0x1, -R12.reuse ;  /* 0x000000014545a824 */ /* 0x100fe200078e0a0c */
[----:B------:R-:W-:Y:S01]  /*eeb0*/  ISETP.GT.U32.AND P2, PT, R12, R64, PT ;  /* 0x000000400c00720c */ /* 0x000fe20003f44070 */
[----:B------:R-:W-:Y:S01]  /*eec0*/  @!P1 IMAD.IADD R60, R60, 0x1, -R12 ;  /* 0x000000013c3c9824 */ /* 0x000fe200078e0a0c */
[----:B------:R-:W-:-:S09]  /*eed0*/  ISETP.GT.U32.AND P1, PT, R12, R65, PT ;  /* 0x000000410c00720c */ /* 0x000fd20003f24070 */
[--C-:B------:R-:W-:Y:S01]  /*eee0*/  @!P3 IMAD.IADD R74, R74, 0x1, -R12.reuse ;  /* 0x000000014a4ab824 */ /* 0x100fe200078e0a0c */
[----:B------:R-:W-:Y:S01]  /*eef0*/  ISETP.GT.U32.AND P3, PT, R12, R79, PT ;  /* 0x0000004f0c00720c */ /* 0x000fe20003f64070 */
        /* <DEDUP_REMOVED lines=57> */
[----:B------:R-:W-:Y:S01]  /*f290*/  ISETP.GT.U32.AND P1, PT, R12, R47, PT ;  /* 0x0000002f0c00720c */ /* 0x000fe20003f24070 */
[----:B------:R-:W-:Y:S01]  /*f2a0*/  VIADD R80, R144, 0xffffffd0 ;  /* 0xffffffd090507836 */ /* 0x000fe20000000000 */
[----:B------:R-:W-:-:S07]  /*f2b0*/  ISETP.GT.U32.AND P6, PT, R12, R44, PT ;  /* 0x0000002c0c00720c */ /* 0x000fce0003fc4070 */
[--C-:B------:R-:W-:Y:S01]  /*f2c0*/  @!P3 IMAD.IADD R45, R45, 0x1, -R12.reuse ;  /* 0x000000012d2db824 */ /* 0x100fe200078e0a0c */
[----:B------:R-:W-:Y:S01]  /*f2d0*/  ISETP.GT.U32.AND P3, PT, R12, R13, PT ;  /* 0x0000000d0c00720c */ /* 0x000fe20003f64070 */
[--C-:B------:R-:W-:Y:S01]  /*f2e0*/  @!P2 IMAD.IADD R46, R46, 0x1, -R12.reuse ;  /* 0x000000012e2ea824 */ /* 0x100fe200078e0a0c */
[----:B------:R-:W-:Y:S01]  /*f2f0*/  ISETP.GE.U32.AND P2, PT, R80, 0x7fffff51, PT ;  /* 0x7fffff515000780c */ /* 0x000fe20003f46070 */
[--C-:B------:R-:W-:Y:S01]  /*f300*/  @!P1 IMAD.IADD R47, R47, 0x1, -R12.reuse ;  /* 0x000000012f2f9824 */ /* 0x100fe200078e0a0c */
[----:B------:R-:W-:Y:S01]  /*f310*/  ISETP.GE.AND P1, PT, R81, RZ, PT ;  /* 0x000000ff5100720c */ /* 0x000fe20003f26270 */
[----:B------:R-:W-:Y:S02]  /*f320*/  IMAD R81, R14, 0x2f, RZ ;  /* 0x0000002f0e517824 */ /* 0x000fe400078e02ff */
[----:B------:R-:W-:-:S03]  /*f330*/  @!P6 IMAD.IADD R44, R44, 0x1, -R12 ;  /* 0x000000012c2ce824 */ /* 0x000fc600078e0a0c */
[----:B------:R-:W-:Y:S02]  /*f340*/  SHF.R.S32.HI R80, RZ, 0x1f, R81 ;  /* 0x0000001fff507819 */ /* 0x000fe40000011451 */
[----:B------:R-:W-:Y:S01]  /*f350*/  IADD3 R7, P6, PT, R81, R2, RZ ;  /* 0x0000000251077210 */ /* 0x000fe20007fde0ff */
[----:B------:R-:W-:-:S04]  /*f360*/  @!P3 IMAD.IADD R13, R13, 0x1, -R12 ;  /* 0x000000010d0db824 */ /* 0x000fc800078e0a0c */
[----:B------:R-:W-:Y:S01]  /*f370*/  IMAD.X R8, R80, 0x1, R3, P6 ;  /* 0x0000000150087824 */ /* 0x000fe200030e0603 */
[----:B------:R0:W-:Y:S01]  /*f380*/  STL [R1+0x634], R7 ;  /* 0x0006340701007387 */ /* 0x0001e20000100800 */
[----:B------:R-:W-:Y:S02]  /*f390*/  @!P2 IMAD.MOV.U32 R82, RZ, RZ, R7 ;  /* 0x000000ffff52a224 */ /* 0x000fe400078e0007 */
[----:B------:R-:W-:Y:S01]  /*f3a0*/  @!P2 IMAD.MOV.U32 R83, RZ, RZ, R8 ;  /* 0x000000ffff53a224 */ /* 0x000fe200078e0008 */
[----:B------:R1:W-:Y:S01]  /*f3b0*/  STL [R1+0x434], R8 ;  /* 0x0004340801007387 */ /* 0x0003e20000100800 */
[----:B0-----:R-:W-:-:S03]  /*f3c0*/  IADD3 R7, P3, PT, R81, R4, RZ ;  /* 0x0000000451077210 */ /* 0x001fc60007f7e0ff */
[----:B------:R0:W-:Y:S02]  /*f3d0*/  STL [R1+0xb78], R0 ;  /* 0x000b780001007387 */ /* 0x0001e40000100800 */
[----:B-1----:R-:W-:Y:S02]  /*f3e0*/  IMAD.X R8, R80, 0x1, R5, P3 ;  /* 0x0000000150087824 */ /* 0x002fe400018e0605 */
[----:B------:R1:W-:Y:S01]  /*f3f0*/  STL [R1+0x43c], R7 ;  /* 0x00043c0701007387 */ /* 0x0003e20000100800 */
[----:B------:R-:W-:-:S03]  /*f400*/  ISETP.GE.AND P3, PT, R162, RZ, PT ;  /* 0x000000ffa200720c */ /* 0x000fc60003f66270 */
[----:B------:R-:W-:Y:S04]  /*f410*/  STL [R1+0x438], R8 ;  /* 0x0004380801007387 */ /* 0x000fe80000100800 */
[----:B------:R-:W3:Y:S04]  /*f420*/  LDL.LU R161, [R1+0x22c] ;  /* 0x00022c0001a17983 */ /* 0x000ee80000300800 */
[----:B------:R-:W4:Y:S01]  /*f430*/  LDL.LU R162, [R1+0x230] ;  /* 0x0002300001a27983 */ /* 0x000f220000300800 */
[----:B------:R-:W-:Y:S01]  /*f440*/  PRMT R117, RZ, 0x7610, R117 ;  /* 0x00007610ff757816 */ /* 0x000fe20000000075 */
[----:B------:R-:W-:Y:S01]  /*f450*/  @!P2 IMAD.MOV.U32 R80, RZ, RZ, R7 ;  /* 0x000000ffff50a224 */ /* 0x000fe200078e0007 */
[----:B------:R-:W-:Y:S01]  /*f460*/  PRMT R116, RZ, 0x7610, R116 ;  /* 0x00007610ff747816 */ /* 0x000fe20000000074 */
[----:B------:R-:W-:-:S02]  /*f470*/  @!P2 IMAD.MOV.U32 R81, RZ, RZ, R8 ;  /* 0x000000ffff51a224 */ /* 0x000fc400078e0008 */
[----:B------:R-:W-:Y:S01]  /*f480*/  @!P1 IMAD.MOV R16, RZ, RZ, -R16 ;  /* 0x000000ffff109224 */ /* 0x000fe200078e0a10 */
[----:B------:R0:W4:Y:S01]  /*f490*/  @!P2 LDG.E.U8 R117, desc[UR20][R82.64] ;  /* 0x000000145275a981 */ /* 0x000122000c1e1100 */
[----:B------:R-:W-:Y:S01]  /*f4a0*/  ISETP.GE.AND P1, PT, R164, RZ, PT ;  /* 0x000000ffa400720c */ /* 0x000fe20003f26270 */
[----:B------:R-:W-:Y:S02]  /*f4b0*/  @!P4 IMAD.MOV R62, RZ, RZ, -R62 ;  /* 0x000000ffff3ec224 */ /* 0x000fe400078e0a3e */
[----:B------:R0:W4:Y:S01]  /*f4c0*/  @!P2 LDG.E.U8 R116, desc[UR20][R80.64] ;  /* 0x000000145074a981 */ /* 0x000122000c1e1100 */
[----:B------:R-:W-:Y:S01]  /*f4d0*/  ISETP.GE.AND P2, PT, R163, RZ, PT ;  /* 0x000000ffa300720c */ /* 0x000fe20003f46270 */
[----:B------:R-:W-:Y:S01]  /*f4e0*/  @!P0 IMAD.MOV R61, RZ, RZ, -R61 ;  /* 0x000000ffff3d8224 */ /* 0x000fe200078e0a3d */
[----:B--2---:R-:W-:Y:S01]  /*f4f0*/  ISETP.GE.AND P4, PT, R165, RZ, PT ;  /* 0x000000ffa500720c */ /* 0x004fe20003f86270 */
[----:B------:R-:W2:Y:S01]  /*f500*/  LDL.LU R163, [R1+0x238] ;  /* 0x0002380001a37983 */ /* 0x000ea20000300800 */
[----:B------:R-:W-:-:S03]  /*f510*/  ISETP.GE.AND P0, PT, R6, RZ, PT ;  /* 0x000000ff0600720c */ /* 0x000fc60003f06270 */
[----:B------:R-:W2:Y:S04]  /*f520*/  LDL.LU R164, [R1+0x234] ;  /* 0x0002340001a47983 */ /* 0x000ea80000300800 */
[----:B------:R-:W2:Y:S04]  /*f530*/  LDL.LU R165, [R1+0x2b0] ;  /* 0x0002b00001a57983 */ /* 0x000ea80000300800 */
[----:B------:R-:W2:Y:S01]  /*f540*/  LDL.LU R6, [R1+0x2ac] ;  /* 0x0002ac0001067983 */ /* 0x000ea20000300800 */
[----:B------:R-:W-:Y:S01]  /*f550*/  ISETP.GE.AND P6, PT, R0, RZ, PT ;  /* 0x000000ff0000720c */ /* 0x000fe20003fc6270 */
[----:B------:R-:W-:-:S02]  /*f560*/  VIADD R12, R144, 0xffffffd1 ;  /* 0xffffffd1900c7836 */ /* 0x000fc40000000000 */
[----:B0-----:R-:W-:Y:S02]  /*f570*/  IMAD R82, R14, 0x2e, RZ ;  /* 0x0000002e0e527824 */ /* 0x001fe400078e02ff */
[----:B------:R-:W-:-:S08]  /*f580*/  @!P3 IMAD.MOV R60, RZ, RZ, -R60 ;  /* 0x000000ffff3cb224 */ /* 0x000fd000078e0a3c */
[----:B------:R-:W-:Y:S01]  /*f590*/  @!P6 IMAD.MOV R63, RZ, RZ, -R63 ;  /* 0x000000ffff3fe224 */ /* 0x000fe200078e0a3f */
[----:B------:R-:W-:Y:S02]  /*f5a0*/  ISETP.GE.U32.AND P6, PT, R12, 0x7fffff52, PT ;  /* 0x7fffff520c00780c */ /* 0x000fe40003fc6070 */
[----:B------:R-:W-:Y:S02]  /*f5b0*/  SHF.R.S32.HI R12, RZ, 0x1f, R82 ;  /* 0x0000001fff0c7819 */ /* 0x000fe40000011452 */
[----:B------:R-:W-:-:S05]  /*f5c0*/  IADD3 R0, P3, PT, R82, R2, RZ ;  /* 0x0000000252007210 */ /* 0x000fca0007f7e0ff */
[----:B-1----:R-:W-:Y:S01]  /*f5d0*/  IMAD.X R7, R12, 0x1, R3, P3 ;  /* 0x000000010c077824 */ /* 0x002fe200018e0603 */
[----:B------:R0:W-:Y:S03]  /*f5e0*/  STL [R1+0x428], R0 ;  /* 0x0004280001007387 */ /* 0x0001e60000100800 */
[----:B------:R-:W-:Y:S01]  /*f5f0*/  @!P6 IMAD.MOV.U32 R80, RZ, RZ, R0 ;  /* 0x000000ffff50e224 */ /* 0x000fe200078e0000 */
[----:B------:R1:W-:Y:S01]  /*f600*/  STL [R1+0x424], R7 ;  /* 0x0004240701007387 */ /* 0x0003e20000100800 */
[----:B------:R-:W-:Y:S01]  /*f610*/  @!P6 IMAD.MOV.U32 R81, RZ, RZ, R7 ;  /* 0x000000ffff51e224 */ /* 0x000fe200078e0007 */
[----:B0-----:R-:W-:-:S05]  /*f620*/  IADD3 R0, P3, PT, R82, R4, RZ ;  /* 0x0000000452007210 */ /* 0x001fca0007f7e0ff */
[----:B-1----:R-:W-:Y:S01]  /*f630*/  IMAD.X R7, R12, 0x1, R5, P3 ;  /* 0x000000010c077824 */ /* 0x002fe200018e0605 */
[----:B------:R0:W-:Y:S01]  /*f640*/  STL [R1+0x430], R0 ;  /* 0x0004300001007387 */ /* 0x0001e20000100800 */
[----:B------:R-:W-:-:S03]  /*f650*/  @!P2 IMAD.MOV R69, RZ, RZ, -R69 ;  /* 0x000000ffff45a224 */ /* 0x000fc600078e0a45 */
[----:B------:R1:W-:Y:S01]  /*f660*/  STL [R1+0x42c], R7 ;  /* 0x00042c0701007387 */ /* 0x0003e20000100800 */
[----:B------:R-:W-:Y:S02]  /*f670*/  @!P1 IMAD.MOV R68, RZ, RZ, -R68 ;  /* 0x000000ffff449224 */ /* 0x000fe400078e0a44 */
[----:B------:R-:W-:Y:S02]  /*f680*/  @!P4 IMAD.MOV R67, RZ, RZ, -R67 ;  /* 0x000000ffff43c224 */ /* 0x000fe400078e0a43 */
[----:B------:R-:W-:Y:S01]  /*f690*/  @!P0 IMAD.MOV R66, RZ, RZ, -R66 ;  /* 0x000000ffff428224 */ /* 0x000fe200078e0a42 */
[----:B---3--:R-:W-:Y:S02]  /*f6a0*/  ISETP.GE.AND P3, PT, R161, RZ, PT ;  /* 0x000000ffa100720c */ /* 0x008fe40003f66270 */
[----:B------:R-:W3:Y:S01]  /*f6b0*/  LDL.LU R161, [R1+0x2b4] ;  /* 0x0002b40001a17983 */ /* 0x000ee20000300800 */
[----:B----4-:R-:W-:-:S03]  /*f6c0*/  ISETP.GE.AND P2, PT, R162, RZ, PT ;  /* 0x000000ffa200720c */ /* 0x010fc60003f46270 */
[----:B------:R-:W4:Y:S07]  /*f6d0*/  LDL.LU R162, [R1+0x2b8] ;  /* 0x0002b80001a27983 */ /* 0x000f2e0000300800 */
[----:B------:R-:W-:Y:S01]  /*f6e0*/  @!P3 IMAD.MOV R65, RZ, RZ, -R65 ;  /* 0x000000ffff41b224 */ /* 0x000fe200078e0a41 */
[----:B--2---:R-:W-:Y:S02]  /*f6f0*/  ISETP.GE.AND P1, PT, R163, RZ, PT ;  /* 0x000000ffa300720c */ /* 0x004fe40003f26270 */
[----:B------:R-:W2:Y:S01]  /*f700*/  LDL.LU R163, [R1+0x330] ;  /* 0x0003300001a37983 */ /* 0x000ea20000300800 */
[----:B------:R-:W-:-:S03]  /*f710*/  ISETP.GE.AND P4, PT, R164, RZ, PT ;  /* 0x000000ffa400720c */ /* 0x000fc60003f86270 */
[----:B------:R-:W2:Y:S01]  /*f720*/  LDL.LU R164, [R1+0x32c] ;  /* 0x00032c0001a47983 */ /* 0x000ea20000300800 */
[----:B------:R-:W-:-:S03]  /*f730*/  ISETP.GE.AND P0, PT, R165, RZ, PT ;  /* 0x000000ffa500720c */ /* 0x000fc60003f06270 */
[----:B------:R-:W2:Y:S01]  /*f740*/  LDL.LU R165, [R1+0x338] ;  /* 0x0003380001a57983 */ /* 0x000ea20000300800 */
[----:B------:R-:W-:-:S03]  /*f750*/  ISETP.GE.AND P3, PT, R6, RZ, PT ;  /* 0x000000ff0600720c */ /* 0x000fc60003f66270 */
[----:B------:R-:W2:Y:S01]  /*f760*/  LDL.LU R6, [R1+0x334] ;  /* 0x0003340001067983 */ /* 0x000ea20000300800 */
[----:B------:R-:W-:Y:S02]  /*f770*/  PRMT R98, RZ, 0x7610, R98 ;  /* 0x00007610ff627816 */ /* 0x000fe40000000062 */
[----:B------:R-:W-:Y:S01]  /*f780*/  PRMT R97, RZ, 0x7610, R97 ;  /* 0x00007610ff617816 */ /* 0x000fe20000000061 */
[----:B------:R-:W-:-:S03]  /*f790*/  VIADD R12, R144, 0xffffffd8 ;  /* 0xffffffd8900c7836 */ /* 0x000fc60000000000 */
[----:B------:R0:W2:Y:S01]  /*f7a0*/  @!P6 LDG.E.U8 R98, desc[UR20][R80.64] ;  /* 0x000000145062e981 */ /* 0x0000a2000c1e1100 */
[----:B------:R-:W-:Y:S02]  /*f7b0*/  IMAD R82, R14, 0x27, RZ ;  /* 0x000000270e527824 */ /* 0x000fe400078e02ff */
[----:B0-----:R-:W-:Y:S02]  /*f7c0*/  @!P6 IMAD.MOV.U32 R80, RZ, RZ, R0 ;  /* 0x000000ffff50e224 */ /* 0x001fe400078e0000 */
[----:B------:R-:W-:-:S05]  /*f7d0*/  @!P6 IMAD.MOV.U32 R81, RZ, RZ, R7 ;  /* 0x000000ffff51e224 */ /* 0x000fca00078e0007 */
[----:B------:R0:W2:Y:S01]  /*f7e0*/  @!P6 LDG.E.U8 R97, desc[UR20][R80.64] ;  /* 0x000000145061e981 */ /* 0x0000a2000c1e1100 */
[----:B------:R-:W-:Y:S01]  /*f7f0*/  ISETP.GE.U32.AND P6, PT, R12, 0x7fffff59, PT ;  /* 0x7fffff590c00780c */ /* 0x000fe20003fc6070 */
[----:B------:R-:W-:Y:S01]  /*f800*/  @!P2 IMAD.MOV R64, RZ, RZ, -R64 ;  /* 0x000000ffff40a224 */ /* 0x000fe200078e0a40 */
[----:B------:R-:W-:Y:S02]  /*f810*/  SHF.R.S32.HI R12, RZ, 0x1f, R82 ;  /* 0x0000001fff0c7819 */ /* 0x000fe40000011452 */
[----:B------:R-:W-:-:S05]  /*f820*/  IADD3 R0, P2, PT, R82, R2, RZ ;  /* 0x0000000252007210 */ /* 0x000fca0007f5e0ff */
[----:B-1----:R-:W-:Y:S01]  /*f830*/  IMAD.X R7, R12, 0x1, R3, P2 ;  /* 0x000000010c077824 */ /* 0x002fe200010e0603 */
[----:B------:R1:W-:Y:S03]  /*f840*/  STL [R1+0x3d8], R0 ;  /* 0x0003d80001007387 */ /* 0x0003e60000100800 */
[----:B0-----:R-:W-:Y:S01]  /*f850*/  @!P6 IMAD.MOV.U32 R80, RZ, RZ, R0 ;  /* 0x000000ffff50e224 */ /* 0x001fe200078e0000 */
[----:B------:R0:W-:Y:S01]  /*f860*/  STL [R1+0x3d4], R7 ;  /* 0x0003d40701007387 */ /* 0x0001e20000100800 */
[----:B------:R-:W-:Y:S01]  /*f870*/  @!P6 IMAD.MOV.U32 R81, RZ, RZ, R7 ;  /* 0x000000ffff51e224 */ /* 0x000fe200078e0007 */
[----:B-1----:R-:W-:-:S05]  /*f880*/  IADD3 R0, P2, PT, R82, R4, RZ ;  /* 0x0000000452007210 */ /* 0x002fca0007f5e0ff */
[----:B0-----:R-:W-:Y:S01]  /*f890*/  IMAD.X R7, R12, 0x1, R5, P2 ;  /* 0x000000010c077824 */ /* 0x001fe200010e0605 */
        /* <DEDUP_REMOVED lines=58> */
[----:B------:R-:W-:-:S04]  /*fc40*/  PRMT R12, RZ, 0x7610, R12 ;  /* 0x00007610ff0c7816 */ /* 0x000fc8000000000c */
[----:B------:R0:W2:Y:S02]  /*fc50*/  @!P6 LDG.E.U8 R88, desc[UR20][R80.64] ;  /* 0x000000145058e981 */ /* 0x0000a4000c1e1100 */
[----:B0-----:R-:W-:Y:S02]  /*fc60*/  @!P6 IMAD.MOV.U32 R80, RZ, RZ, R0 ;  /* 0x000000ffff50e224 */ /* 0x001fe400078e0000 */
[----:B------:R-:W-:-:S05]  /*fc70*/  @!P6 IMAD.MOV.U32 R81, RZ, RZ, R7 ;  /* 0x000000ffff51e224 */ /* 0x000fca00078e0007 */
[----:B------:R0:W2:Y:S02]  /*fc80*/  @!P6 LDG.E.U8 R12, desc[UR20][R80.64] ;  /* 0x00000014500ce981 */ /* 0x0000a4000c1e1100 */
[----:B0-----:R-:W-:Y:S02]  /*fc90*/  VIADD R80, R144, 0xffffffe0 ;  /* 0xffffffe090507836 */ /* 0x001fe40000000000 */
[----:B------:R-:W-:-:S03]  /*fca0*/  IMAD R81, R14, 0x1f, RZ ;  /* 0x0000001f0e517824 */ /* 0x000fc600078e02ff */
[----:B------:R-:W-:Y:S01]  /*fcb0*/  ISETP.GE.U32.AND P6, PT, R80, 0x7fffff61, PT ;  /* 0x7fffff615000780c */ /* 0x000fe20003fc6070 */
[----:B------:R-:W-:Y:S01]  /*fcc0*/  @!P4 IMAD.MOV R18, RZ, RZ, -R18 ;  /* 0x000000ffff12c224 */ /* 0x000fe200078e0a12 */
        /* <DEDUP_REMOVED lines=28> */
[----:B------:R-:W-:Y:S01]  /*fe90*/  PRMT R86, RZ, 0x7610, R86 ;  /* 0x00007610ff567816 */ /* 0x000fe20000000056 */
[----:B------:R-:W-:Y:S02]  /*fea0*/  @!P6 IMAD.MOV.U32 R80, RZ, RZ, R0 ;  /* 0x000000ffff50e224 */ /* 0x000fe400078e0000 */
[----:B------:R-:W-:Y:S01]  /*feb0*/  @!P6 IMAD.MOV.U32 R81, RZ, RZ, R7 ;  /* 0x000000ffff51e224 */ /* 0x000fe200078e0007 */
[----:B------:R-:W-:-:S04]  /*fec0*/  PRMT R87, RZ, 0x7610, R87 ;  /* 0x00007610ff577816 */ /* 0x000fc80000000057 */
[----:B------:R0:W2:Y:S04]  /*fed0*/  @!P6 LDG.E.U8 R86, desc[UR20][R80.64] ;  /* 0x000000145056e981 */ /* 0x0000a8000c1e1100 */
[----:B------:R1:W2:Y:S01]  /*fee0*/  @!P6 LDG.E.U8 R87, desc[UR20][R82.64] ;  /* 0x000000145257e981 */ /* 0x0002a2000c1e1100 */
        /* <DEDUP_REMOVED lines=11> */
[----:B0-----:R-:W-:Y:S02]  /*ffa0*/  IADD3 R0, P0, PT, R81, R4, RZ ;  /* 0x0000000451007210 */ /* 0x001fe40007f1e0ff */
[----:B------:R-:W-:-:S03]  /*ffb0*/  PRMT R85, RZ, 0x7610, R85 ;  /* 0x00007610ff557816 */ /* 0x000fc60000000055 */
[----:B-1----:R-:W-:Y:S02]  /*ffc0*/  IMAD.X R7, R80, 0x1, R5, P0 ;  /* 0x0000000150077824 */ /* 0x002fe400000e0605 */
[----:B------:R-:W-:Y:S02]  /*ffd0*/  @!P6 IMAD.MOV.U32 R80, RZ, RZ, R0 ;  /* 0x000000ffff50e224 */ /* 0x000fe400078e0000 */
[----:B------:R-:W-:Y:S01]  /*ffe0*/  @!P6 IMAD.MOV.U32 R81, RZ, RZ, R7 ;  /* 0x000000ffff51e224 */ /* 0x000fe200078e0007 */
[----:B------:R-:W-:Y:S01]  /*fff0*/  PRMT R84, RZ, 0x7610, R84 ;  /* 0x00007610ff547816 */ /* 0x000fe20000000054 */
[----:B------:R-:W-:-:S03]  /*10000*/  @!P3 IMAD.MOV R31, RZ, RZ, -R31 ;  /* 0x000000ffff1fb224 */ /* 0x000fc600078e0a1f */
[----:B------:R0:W2:Y:S04]  /*10010*/  @!P6 LDG.E.U8 R85, desc[UR20][R80.64] ;  /* 0x000000145055e981 */ /* 0x0000a8000c1e1100 */
[----:B------:R1:W2:Y:S01]  /*10020*/  @!P6 LDG.E.U8 R84, desc[UR20][R82.64] ;  /* 0x000000145254e981 */ /* 0x0002a2000c1e1100 */
[----:B0-----:R-:W-:Y:S02]  /*10030*/  VIADD R80, R144, 0xfffffff0 ;  /* 0xfffffff090507836 */ /* 0x001fe40000000000 */
[----:B------:R-:W-:-:S03]  /*10040*/  IMAD R81, R14, 0xf, RZ ;  /* 0x0000000f0e517824 */ /* 0x000fc600078e02ff */
[----:B------:R-:W-:Y:S01]  /*10050*/  ISETP.GE.U32.AND P6, PT, R80, 0x7fffff71, PT ;  /* 0x7fffff715000780c */ /* 0x000fe20003fc6070 */
[----:B------:R0:W-:Y:S01]  /*10060*/  STL [R1+0x2b8], R0 ;  /* 0x0002b80001007387 */ /* 0x0001e20000100800 */
[----:B------:R-:W-:Y:S01]  /*10070*/  SHF.R.S32.HI R80, RZ, 0x1f, R81 ;  /* 0x0000001fff507819 */ /* 0x000fe20000011451 */
[----:B------:R-:W-:Y:S02]  /*10080*/  @!P2 IMAD.MOV R30, RZ, RZ, -R30 ;  /* 0x000000ffff1ea224 */ /* 0x000fe400078e0a1e */
[----:B------:R-:W-:Y:S01]  /*10090*/  STL [R1+0x2b4], R7 ;  /* 0x0002b40701007387 */ /* 0x000fe20000100800 */
[----:B------:R-:W-:Y:S01]  /*100a0*/  @!P4 IMAD.MOV R28, RZ, RZ, -R28 ;  /* 0x000000ffff1cc224 */ /* 0x000fe200078e0a1c */
[----:B-1----:R-:W-:Y:S01]  /*100b0*/  PRMT R82, RZ, 0x7610, R82 ;  /* 0x00007610ff527816 */ /* 0x002fe20000000052 */
[----:B------:R-:W-:Y:S01]  /*100c0*/  @!P1 IMAD.MOV R29, RZ, RZ, -R29 ;  /* 0x000000ffff1d9224 */ /* 0x000fe200078e0a1d */
[----:B------:R-:W-:Y:S02]  /*100d0*/  PRMT R83, RZ, 0x7610, R83 ;  /* 0x00007610ff537816 */ /* 0x000fe40000000053 */
[----:B---3--:R-:W-:-:S02]  /*100e0*/  ISETP.GE.AND P0, PT, R161, RZ, PT ;  /* 0x000000ffa100720c */ /* 0x008fc40003f06270 */
[----:B----4-:R-:W-:-:S11]  /*100f0*/  ISETP.GE.AND P3, PT, R162, RZ, PT ;  /* 0x000000ffa200720c */ /* 0x010fd60003f66270 */
[----:B------:R-:W-:Y:S02]  /*10100*/  @!P0 IMAD.MOV R27, RZ, RZ, -R27 ;  /* 0x000000ffff1b8224 */ /* 0x000fe400078e0a1b */
[----:B------:R-:W-:Y:S01]  /*10110*/  @!P3 IMAD.MOV R26, RZ, RZ, -R26 ;  /* 0x000000ffff1ab224 */ /* 0x000fe200078e0a1a */
[----:B0-----:R-:W-:Y:S02]  /*10120*/  IADD3 R0, P3, PT, R81, R2, RZ ;  /* 0x0000000251007210 */ /* 0x001fe40007f7e0ff */
[----:B--2---:R-:W-:-:S03]  /*10130*/  ISETP.GE.AND P2, PT, R163, RZ, PT ;  /* 0x000000ffa300720c */ /* 0x004fc60003f46270 */
[----:B------:R0:W-:Y:S01]  /*10140*/  STL [R1+0x230], R0 ;  /* 0x0002300001007387 */ /* 0x0001e20000100800 */
[----:B------:R-:W-:Y:S01]  /*10150*/  @!P6 IMAD.MOV.U32 R150, RZ, RZ, R0 ;  /* 0x000000ffff96e224 */ /* 0x000fe200078e0000 */
[----:B------:R-:W-:Y:S01]  /*10160*/  ISETP.GE.AND P0, PT, R6, RZ, PT ;  /* 0x000000ff0600720c */ /* 0x000fe20003f06270 */
[----:B------:R-:W-:Y:S01]  /*10170*/  IMAD.X R6, R80, 0x1, R3, P3 ;  /* 0x0000000150067824 */ /* 0x000fe200018e0603 */
[----:B0-----:R-:W-:-:S03]  /*10180*/  IADD3 R0, P3, PT, R81, R4, RZ ;  /* 0x0000000451007210 */ /* 0x001fc60007f7e0ff */
[----:B------:R-:W-:Y:S01]  /*10190*/  @!P6 IMAD.MOV.U32 R151, RZ, RZ, R6 ;  /* 0x000000ffff97e224 */ /* 0x000fe200078e0006 */
[----:B------:R0:W-:Y:S01]  /*101a0*/  STL [R1+0x22c], R6 ;  /* 0x00022c0601007387 */ /* 0x0001e20000100800 */
[----:B------:R-:W-:Y:S01]  /*101b0*/  ISETP.GE.AND P4, PT, R165, RZ, PT ;  /* 0x000000ffa500720c */ /* 0x000fe20003f86270 */
[----:B------:R-:W-:Y:S01]  /*101c0*/  @!P2 IMAD.MOV R37, RZ, RZ, -R37 ;  /* 0x000000ffff25a224 */ /* 0x000fe200078e0a25 */
[----:B------:R-:W-:Y:S01]  /*101d0*/  ISETP.GE.AND P1, PT, R164, RZ, PT ;  /* 0x000000ffa400720c */ /* 0x000fe20003f26270 */
[----:B------:R-:W2:Y:S01]  /*101e0*/  @!P6 LDG.E.U8 R83, desc[UR20][R150.64] ;  /* 0x000000149653e981 */ /* 0x000ea2000c1e1100 */
[----:B0-----:R-:W-:Y:S02]  /*101f0*/  IMAD.X R6, R80, 0x1, R5, P3 ;  /* 0x0000000150067824 */ /* 0x001fe400018e0605 */
[----:B------:R-:W-:Y:S02]  /*10200*/  @!P6 IMAD.MOV.U32 R80, RZ, RZ, R0 ;  /* 0x000000ffff50e224 */ /* 0x000fe400078e0000 */
[----:B------:R-:W-:Y:S01]  /*10210*/  @!P6 IMAD.MOV.U32 R81, RZ, RZ, R6 ;  /* 0x000000ffff51e224 */ /* 0x000fe200078e0006 */
[----:B------:R-:W-:-:S04]  /*10220*/  ISETP.GE.AND P2, PT, R15, RZ, PT ;  /* 0x000000ff0f00720c */ /* 0x000fc80003f46270 */
[----:B------:R0:W3:Y:S01]  /*10230*/  @!P6 LDG.E.U8 R82, desc[UR20][R80.64] ;  /* 0x000000145052e981 */ /* 0x0000e2000c1e1100 */
[----:B------:R-:W-:Y:S01]  /*10240*/  @!P4 IMAD.MOV R35, RZ, RZ, -R35 ;  /* 0x000000ffff23c224 */ /* 0x000fe200078e0a23 */
[----:B------:R-:W-:Y:S01]  /*10250*/  ISETP.GE.AND P3, PT, R17, RZ, PT ;  /* 0x000000ff1100720c */ /* 0x000fe20003f66270 */
[----:B0-----:R-:W-:Y:S01]  /*10260*/  VIADD R80, R144, 0xfffffff8 ;  /* 0xfffffff890507836 */ /* 0x001fe20000000000 */
[----:B------:R-:W-:Y:S01]  /*10270*/  ISETP.GE.AND P4, PT, R89, RZ, PT ;  /* 0x000000ff5900720c */ /* 0x000fe20003f86270 */
[----:B------:R-:W-:Y:S01]  /*10280*/  IMAD R89, R14, 0x7, RZ ;  /* 0x000000070e597824 */ /* 0x000fe200078e02ff */
[----:B------:R-:W4:Y:S02]  /*10290*/  LDL.LU R17, [R1+0xbac] ;  /* 0x000bac0001117983 */ /* 0x000f240000300800 */
[----:B------:R-:W-:Y:S01]  /*102a0*/  ISETP.GE.U32.AND P6, PT, R80, 0x7fffff79, PT ;  /* 0x7fffff795000780c */ /* 0x000fe20003fc6070 */
[----:B------:R-:W-:Y:S01]  /*102b0*/  @!P2 IMAD.MOV R32, RZ, RZ, -R32 ;  /* 0x000000ffff20a224 */ /* 0x000fe200078e0a20 */
[----:B------:R0:W-:Y:S01]  /*102c0*/  STL [R1+0x238], R0 ;  /* 0x0002380001007387 */ /* 0x0001e20000100800 */
[----:B------:R-:W-:Y:S01]  /*102d0*/  @!P1 IMAD.MOV R36, RZ, RZ, -R36 ;  /* 0x000000ffff249224 */ /* 0x000fe200078e0a24 */
[----:B------:R-:W-:-:S02]  /*102e0*/  SHF.R.S32.HI R80, RZ, 0x1f, R89 ;  /* 0x0000001fff507819 */ /* 0x000fc40000011459 */
[----:B------:R-:W-:Y:S01]  /*102f0*/  ISETP.GE.AND P1, PT, R90, RZ, PT ;  /* 0x000000ff5a00720c */ /* 0x000fe20003f26270 */
[----:B------:R1:W-:Y:S01]  /*10300*/  STL [R1+0x234], R6 ;  /* 0x0002340601007387 */ /* 0x0003e20000100800 */
[----:B------:R-:W-:-:S03]  /*10310*/  @!P3 IMAD.MOV R33, RZ, RZ, -R33 ;  /* 0x000000ffff21b224 */ /* 0x000fc600078e0a21 */
[----:B------:R-:W2:Y:S01]  /*10320*/  LDL.LU R15, [R1+0xba8] ;  /* 0x000ba800010f7983 */ /* 0x000ea20000300800 */
[----:B0-----:R-:W-:Y:S02]  /*10330*/  IADD3 R0, P2, PT, R89, R2, RZ ;  /* 0x0000000259007210 */ /* 0x001fe40007f5e0ff */
[----:B------:R-:W-:-:S03]  /*10340*/  ISETP.GE.AND P3, PT, R91, RZ, PT ;  /* 0x000000ff5b00720c */ /* 0x000fc60003f66270 */
[C---:B-1----:R-:W-:Y:S01]  /*10350*/  IMAD.X R6, R80.reuse, 0x1, R3, P2 ;  /* 0x0000000150067824 */ /* 0x042fe200010e0603 */
[----:B------:R0:W-:Y:S01]  /*10360*/  STL [R1+0x1a4], R0 ;  /* 0x0001a40001007387 */ /* 0x0001e20000100800 */
[----:B------:R-:W-:Y:S01]  /*10370*/  @!P6 IMAD.MOV.U32 R90, RZ, RZ, R0 ;  /* 0x000000ffff5ae224 */ /* 0x000fe200078e0000 */
[----:B------:R-:W-:Y:S01]  /*10380*/  PRMT R81, RZ, 0x7610, R81 ;  /* 0x00007610ff517816 */ /* 0x000fe20000000051 */
[----:B------:R-:W-:Y:S01]  /*10390*/  @!P6 IMAD.MOV.U32 R91, RZ, RZ, R6 ;  /* 0x000000ffff5be224 */ /* 0x000fe200078e0006 */
[----:B------:R1:W-:Y:S01]  /*103a0*/  STL [R1+0x1a0], R6 ;  /* 0x0001a00601007387 */ /* 0x0003e20000100800 */
[----:B------:R-:W-:Y:S01]  /*103b0*/  @!P1 IMAD.MOV R43, RZ, RZ, -R43 ;  /* 0x000000ffff2b9224 */ /* 0x000fe200078e0a2b */
[----:B0-----:R-:W-:Y:S02]  /*103c0*/  IADD3 R0, P2, PT, R89, R4, RZ ;  /* 0x0000000459007210 */ /* 0x001fe40007f5e0ff */
[----:B------:R0:W3:Y:S03]  /*103d0*/  @!P6 LDG.E.U8 R81, desc[UR20][R90.64] ;  /* 0x000000145a51e981 */ /* 0x0000e6000c1e1100 */
[----:B-1----:R-:W-:Y:S01]  /*103e0*/  IMAD.X R6, R80, 0x1, R5, P2 ;  /* 0x0000000150067824 */ /* 0x002fe200010e0605 */
[----:B------:R-:W-:Y:S01]  /*103f0*/  PRMT R80, RZ, 0x7610, R80 ;  /* 0x00007610ff507816 */ /* 0x000fe20000000050 */
[----:B------:R-:W-:Y:S01]  /*10400*/  VIADD R89, R144, 0xffffff80 ;  /* 0xffffff8090597836 */ /* 0x000fe20000000000 */
[----:B------:R-:W-:Y:S01]  /*10410*/  ISETP.GE.AND P1, PT, R99, RZ, PT ;  /* 0x000000ff6300720c */ /* 0x000fe20003f26270 */
[----:B0-----:R-:W-:-:S02]  /*10420*/  @!P6 IMAD.MOV.U32 R90, RZ, RZ, R0 ;  /* 0x000000ffff5ae224 */ /* 0x001fc400078e0000 */
[----:B------:R-:W-:Y:S01]  /*10430*/  @!P6 IMAD.MOV.U32 R91, RZ, RZ, R6 ;  /* 0x000000ffff5be224 */ /* 0x000fe200078e0006 */
[----:B------:R-:W-:-:S04]  /*10440*/  ISETP.GE.AND P2, PT, R95, RZ, PT ;  /* 0x000000ff5f00720c */ /* 0x000fc80003f46270 */
[----:B------:R0:W3:Y:S01]  /*10450*/  @!P6 LDG.E.U8 R80, desc[UR20][R90.64] ;  /* 0x000000145a50e981 */ /* 0x0000e2000c1e1100 */
[----:B------:R-:W-:-:S04]  /*10460*/  ISETP.GE.U32.AND P6, PT, R89, 0x7fffff01, PT ;  /* 0x7fffff015900780c */ /* 0x000fc80003fc6070 */
[----:B------:R-:W-:Y:S01]  /*10470*/  @!P1 IMAD.MOV R38, RZ, RZ, -R38 ;  /* 0x000000ffff269224 */ /* 0x000fe200078e0a26 */
[----:B------:R1:W-:Y:S01]  /*10480*/  STL [R1+0x1ac], R0 ;  /* 0x0001ac0001007387 */ /* 0x0003e20000100800 */
[----:B0-----:R-:W-:-:S03]  /*10490*/  IMAD R91, R14, 0x7f, RZ ;  /* 0x0000007f0e5b7824 */ /* 0x001fc600078e02ff */
[----:B------:R0:W-:Y:S01]  /*104a0*/  STL [R1+0x1a8], R6 ;  /* 0x0001a80601007387 */ /* 0x0001e20000100800 */
[----:B------:R-:W-:Y:S01]  /*104b0*/  @!P2 IMAD.MOV R39, RZ, RZ, -R39 ;  /* 0x000000ffff27a224 */ /* 0x000fe200078e0a27 */
[----:B------:R-:W-:Y:S02]  /*104c0*/  SHF.R.S32.HI R89, RZ, 0x1f, R91 ;  /* 0x0000001fff597819 */ /* 0x000fe4000001145b */
[----:B-1----:R-:W-:Y:S01]  /*104d0*/  IADD3 R0, P1, PT, R91, R2, RZ ;  /* 0x000000025b007210 */ /* 0x002fe20007f3e0ff */
[----:B------:R-:W-:Y:S01]  /*104e0*/  STL [R1+0xb7c], R14 ;  /* 0x000b7c0e01007387 */ /* 0x000fe20000100800 */
[----:B------:R-:W-:-:S03]  /*104f0*/  ISETP.GE.AND P2, PT, R100, RZ, PT ;  /* 0x000000ff6400720c */ /* 0x000fc60003f46270 */
[----:B------:R-:W-:Y:S01]  /*10500*/  STL [R1+0xb80], R2 ;  /* 0x000b800201007387 */ /* 0x000fe20000100800 */
[----:B0-----:R-:W-:Y:S02]  /*10510*/  IMAD.X R6, R89, 0x1, R3, P1 ;  /* 0x0000000159067824 */ /* 0x001fe400008e0603 */
[----:B------:R-:W-:Y:S01]  /*10520*/  @!P6 IMAD.MOV.U32 R100, RZ, RZ, R0 ;  /* 0x000000ffff64e224 */ /* 0x000fe200078e0000 */
[----:B------:R-:W-:Y:S01]  /*10530*/  STL [R1+0xb84], R3 ;  /* 0x000b840301007387 */ /* 0x000fe20000100800 */
[----:B------:R-:W-:-:S03]  /*10540*/  @!P3 IMAD.MOV R40, RZ, RZ, -R40 ;  /* 0x000000ffff28b224 */ /* 0x000fc600078e0a28 */
[----:B------:R0:W-:Y:S01]  /*10550*/  STL [R1+0x444], R0 ;  /* 0x0004440001007387 */ /* 0x0001e20000100800 */
[----:B------:R-:W-:Y:S01]  /*10560*/  ISETP.GE.AND P3, PT, R101, RZ, PT ;  /* 0x000000ff6500720c */ /* 0x000fe20003f66270 */
[----:B------:R-:W-:Y:S01]  /*10570*/  @!P6 IMAD.MOV.U32 R101, RZ, RZ, R6 ;  /* 0x000000ffff65e224 */ /* 0x000fe200078e0006 */
[----:B------:R-:W-:-:S06]  /*10580*/  PRMT R90, RZ, 0x7610, R90 ;  /* 0x00007610ff5a7816 */ /* 0x000fcc000000005a */
[----:B------:R1:W3:Y:S01]  /*10590*/  @!P6 LDG.E.U8 R90, desc[UR20][R100.64] ;  /* 0x00000014645ae981 */ /* 0x0002e2000c1e1100 */
[----:B0-----:R-:W-:-:S05]  /*105a0*/  IADD3 R0, P1, PT, R91, R4, RZ ;  /* 0x000000045b007210 */ /* 0x001fca0007f3e0ff */
[----:B------:R-:W-:Y:S01]  /*105b0*/  IMAD.X R2, R89, 0x1, R5, P1 ;  /* 0x0000000159027824 */ /* 0x000fe200008e0605 */
[----:B------:R-:W-:Y:S01]  /*105c0*/  PRMT R89, RZ, 0x7610, R89 ;  /* 0x00007610ff597816 */ /* 0x000fe20000000059 */
[----:B-1----:R-:W-:Y:S02]  /*105d0*/  @!P6 IMAD.MOV.U32 R100, RZ, RZ, R0 ;  /* 0x000000ffff64e224 */ /* 0x002fe400078e0000 */
[----:B------:R-:W-:-:S05]  /*105e0*/  @!P6 IMAD.MOV.U32 R101, RZ, RZ, R2 ;  /* 0x000000ffff65e224 */ /* 0x000fca00078e0002 */
[----:B------:R0:W3:Y:S01]  /*105f0*/  @!P6 LDG.E.U8 R89, desc[UR20][R100.64] ;  /* 0x000000146459e981 */ /* 0x0000e2000c1e1100 */
[----:B------:R-:W-:Y:S01]  /*10600*/  @!P0 IMAD.MOV R34, RZ, RZ, -R34 ;  /* 0x000000ffff228224 */ /* 0x000fe200078e0a22 */
[----:B------:R-:W-:Y:S01]  /*10610*/  ISETP.GE.AND P0, PT, R92, RZ, PT ;  /* 0x000000ff5c00720c */ /* 0x000fe20003f06270 */
[----:B------:R-:W-:Y:S01]  /*10620*/  @!P4 IMAD.MOV R42, RZ, RZ, -R42 ;  /* 0x000000ffff2ac224 */ /* 0x000fe200078e0a2a */
[----:B------:R-:W-:Y:S02]  /*10630*/  ISETP.GE.AND P4, PT, R103, RZ, PT ;  /* 0x000000ff6700720c */ /* 0x000fe40003f86270 */
[----:B------:R-:W-:-:S09]  /*10640*/  ISETP.GE.AND P1, PT, R108, RZ, PT ;  /* 0x000000ff6c00720c */ /* 0x000fd20003f26270 */
[----:B------:R-:W-:Y:S01]  /*10650*/  @!P0 IMAD.MOV R41, RZ, RZ, -R41 ;  /* 0x000000ffff298224 */ /* 0x000fe200078e0a29 */
[----:B------:R-:W-:Y:S01]  /*10660*/  ISETP.GE.AND P0, PT, R96, RZ, PT ;  /* 0x000000ff6000720c */ /* 0x000fe20003f06270 */
[----:B------:R-:W-:Y:S01]  /*10670*/  @!P4 IMAD.MOV R59, RZ, RZ, -R59 ;  /* 0x000000ffff3bc224 */ /* 0x000fe200078e0a3b */
[----:B------:R-:W-:Y:S01]  /*10680*/  ISETP.GE.AND P4, PT, R112, RZ, PT ;  /* 0x000000ff7000720c */ /* 0x000fe20003f86270 */
[----:B------:R-:W-:Y:S01]  /*10690*/  @!P3 IMAD.MOV R57, RZ, RZ, -R57 ;  /* 0x000000ffff39b224 */ /* 0x000fe200078e0a39 */
[----:B------:R-:W-:Y:S01]  /*106a0*/  ISETP.GE.AND P3, PT, R107, RZ, PT ;  /* 0x000000ff6b00720c */ /* 0x000fe20003f66270 */
[----:B------:R-:W-:-:S08]  /*106b0*/  @!P2 IMAD.MOV R56, RZ, RZ, -R56 ;  /* 0x000000ffff38a224 */ /* 0x000fd000078e0a38 */
[----:B------:R-:W-:Y:S01]  /*106c0*/  @!P0 IMAD.MOV R58, RZ, RZ, -R58 ;  /* 0x000000ffff3a8224 */ /* 0x000fe200078e0a3a */
[----:B------:R-:W-:Y:S01]  /*106d0*/  ISETP.GE.AND P0, PT, R115, RZ, PT ;  /* 0x000000ff7300720c */ /* 0x000fe20003f06270 */
[----:B------:R-:W-:Y:S01]  /*106e0*/  @!P1 IMAD.MOV R55, RZ, RZ, -R55 ;  /* 0x000000ffff379224 */ /* 0x000fe200078e0a37 */
[----:B------:R-:W-:Y:S01]  /*106f0*/  ISETP.GE.AND P2, PT, R111, RZ, PT ;  /* 0x000000ff6f00720c */ /* 0x000fe20003f46270 */
[----:B------:R-:W-:Y:S01]  /*10700*/  @!P4 IMAD.MOV R54, RZ, RZ, -R54 ;  /* 0x000000ffff36c224 */ /* 0x000fe200078e0a36 */
[----:B------:R-:W-:Y:S02]  /*10710*/  ISETP.GE.AND P1, PT, R114, RZ, PT ;  /* 0x000000ff7200720c */ /* 0x000fe40003f26270 */
[----:B------:R-:W-:Y:S02]  /*10720*/  ISETP.GE.AND P4, PT, R106, RZ, PT ;  /* 0x000000ff6a00720c */ /* 0x000fe40003f86270 */
[----:B------:R-:W-:-:S05]  /*10730*/  ISETP.GE.AND P6, PT, R104, RZ, PT ;  /* 0x000000ff6800720c */ /* 0x000fca0003fc6270 */
[----:B------:R-:W-:Y:S01]  /*10740*/  @!P0 IMAD.MOV R53, RZ, RZ, -R53 ;  /* 0x000000ffff358224 */ /* 0x000fe200078e0a35 */
[----:B------:R-:W-:Y:S01]  /*10750*/  ISETP.GE.AND P0, PT, R110, RZ, PT ;  /* 0x000000ff6e00720c */ /* 0x000fe20003f06270 */
        /* <DEDUP_REMOVED lines=8> */
[----:B------:R-:W-:-:S04]  /*107e0*/  @!P6 IMAD.MOV R13, RZ, RZ, -R13 ;  /* 0x000000ffff0de224 */ /* 0x000fc800078e0a0d */
[----:B------:R-:W-:Y:S02]  /*107f0*/  @!P0 IMAD.MOV R48, RZ, RZ, -R48 ;  /* 0x000000ffff308224 */ /* 0x000fe400078e0a30 */
[----:B------:R-:W-:Y:S02]  /*10800*/  @!P3 IMAD.MOV R47, RZ, RZ, -R47 ;  /* 0x000000ffff2fb224 */ /* 0x000fe400078e0a2f */
[----:B------:R-:W-:Y:S02]  /*10810*/  @!P2 IMAD.MOV R46, RZ, RZ, -R46 ;  /* 0x000000ffff2ea224 */ /* 0x000fe400078e0a2e */
[----:B------:R-:W-:Y:S02]  /*10820*/  @!P1 IMAD.MOV R45, RZ, RZ, -R45 ;  /* 0x000000ffff2d9224 */ /* 0x000fe400078e0a2d */
[----:B------:R-:W-:Y:S01]  /*10830*/  @!P4 IMAD.MOV R44, RZ, RZ, -R44 ;  /* 0x000000ffff2cc224 */ /* 0x000fe200078e0a2c */
[----:B------:R-:W-:Y:S04]  /*10840*/  STL [R1+0x440], R6 ;  /* 0x0004400601007387 */ /* 0x000fe80000100800 */
[----:B------:R-:W-:Y:S04]  /*10850*/  STL [R1+0xb88], R4 ;  /* 0x000b880401007387 */ /* 0x000fe80000100800 */
[----:B------:R-:W-:Y:S04]  /*10860*/  STL [R1+0xb8c], R5 ;  /* 0x000b8c0501007387 */ /* 0x000fe80000100800 */
[----:B------:R-:W-:Y:S04]  /*10870*/  STL [R1+0x44c], R0 ;  /* 0x00044c0001007387 */ /* 0x000fe80000100800 */
[----:B------:R-:W-:Y:S04]  /*10880*/  STL [R1+0x448], R2 ;  /* 0x0004480201007387 */ /* 0x000fe80000100800 */
[----:B------:R1:W-:Y:S04]  /*10890*/  STS.U8 [R11+UR9+0x5300], R12 ;  /* 0x0053000c0b007988 */ /* 0x0003e80008000009 */
[----:B------:R-:W-:Y:S01]  /*108a0*/  STS.U8 [R11+UR9+0x4f00], R155 ;  /* 0x004f009b0b007988 */ /* 0x000fe20008000009 */
[----:B-1----:R-:W-:-:S03]  /*108b0*/  LOP3.LUT R12, R160, 0x70, RZ, 0x3c, !PT ;  /* 0x00000070a00c7812 */ /* 0x002fc600078e3cff */
        /* <DEDUP_REMOVED lines=18> */
[----:B------:R-:W-:Y:S01]  /*109e0*/  STS.U8 [R11+UR9+0x7700], R146 ;  /* 0x007700920b007988 */ /* 0x000fe20008000009 */
[----:B----4-:R-:W-:-:S02]  /*109f0*/  ISETP.NE.AND P0, PT, R17, RZ, PT ;  /* 0x000000ff1100720c */ /* 0x010fc40003f05270 */
[----:B------:R-:W-:-:S04]  /*10a00*/  LOP3.LUT R17, RZ, R17, RZ, 0x33, !PT ;  /* 0x00000011ff117212 */ /* 0x000fc800078e33ff */
[C---:B------:R-:W-:Y:S02]  /*10a10*/  SEL R99, R17.reuse, R77, !P0 ;  /* 0x0000004d11637207 */ /* 0x040fe40004000000 */
[C---:B------:R-:W-:Y:S02]  /*10a20*/  SEL R77, R17.reuse, R30, !P0 ;  /* 0x0000001e114d7207 */ /* 0x040fe40004000000 */
[C---:B------:R-:W-:Y:S02]  /*10a30*/  SEL R30, R17.reuse, R13, !P0 ;  /* 0x0000000d111e7207 */ /* 0x040fe40004000000 */
[C---:B------:R-:W-:Y:S01]  /*10a40*/  SEL R151, R17.reuse, R63, !P0 ;  /* 0x0000003f11977207 */ /* 0x040fe20004000000 */
[----:B--2---:R-:W-:Y:S01]  /*10a50*/  IMAD R13, R160, R15, RZ ;  /* 0x0000000fa00d7224 */ /* 0x004fe200078e02ff */
[C---:B------:R-:W-:Y:S02]  /*10a60*/  SEL R150, R17.reuse, R62, !P0 ;  /* 0x0000003e11967207 */ /* 0x040fe40004000000 */
[----:B------:R-:W-:-:S02]  /*10a70*/  SEL R114, R17, R60, !P0 ;  /* 0x0000003c11727207 */ /* 0x000fc40004000000 */
[C---:B------:R-:W-:Y:S02]  /*10a80*/  SEL R108, R17.reuse, R64, !P0 ;  /* 0x00000040116c7207 */ /* 0x040fe40004000000 */
[C---:B------:R-:W-:Y:S02]  /*10a90*/  SEL R115, R17.reuse, R61, !P0 ;  /* 0x0000003d11737207 */ /* 0x040fe40004000000 */
[C---:B------:R-:W-:Y:S02]  /*10aa0*/  SEL R113, R17.reuse, R69, !P0 ;  /* 0x0000004511717207 */ /* 0x040fe40004000000 */
[C---:B------:R-:W-:Y:S02]  /*10ab0*/  SEL R112, R17.reuse, R68, !P0 ;  /* 0x0000004411707207 */ /* 0x040fe40004000000 */
        /* <DEDUP_REMOVED lines=9> */
[C---:B0-----:R-:W-:Y:S02]  /*10b50*/  SEL R101, R17.reuse, R79, !P0 ;  /* 0x0000004f11657207 */ /* 0x041fe40004000000 */
        /* <DEDUP_REMOVED lines=43> */
[----:B------:R-:W-:Y:S01]  /*10e10*/  SEL R28, R17, R16, !P0 ;  /* 0x00000010111c7207 */ /* 0x000fe20004000000 */
[----:B------:R-:W-:Y:S01]  /*10e20*/  IMAD R17, R151, UR4, RZ ;  /* 0x0000000497117c24 */ /* 0x000fe2000f8e02ff */
[----:B------:R-:W-:Y:S01]  /*10e30*/  IADD3 R16, P0, PT, R13, UR14, RZ ;  /* 0x0000000e0d107c10 */ /* 0x000fe2000ff1e0ff */
[----:B------:R-:W-:Y:S01]  /*10e40*/  IMAD R18, R150, UR5, RZ ;  /* 0x0000000596127c24 */ /* 0x000fe2000f8e02ff */
[----:B---3--:R0:W-:Y:S01]  /*10e50*/  STL [R1+0xba4], R89 ;  /* 0x000ba45901007387 */ /* 0x0081e20000100800 */
[----:B------:R-:W-:Y:S01]  /*10e60*/  IMAD R19, R115, UR6, RZ ;  /* 0x0000000673137c24 */ /* 0x000fe2000f8e02ff */
[----:B------:R-:W-:Y:S01]  /*10e70*/  LEA.HI.X.SX32 R13, R13, UR15, 0x1, P0 ;  /* 0x0000000f0d0d7c11 */ /* 0x000fe200080f0eff */
[----:B------:R-:W-:Y:S01]  /*10e80*/  IMAD R20, R114, UR12, RZ ;  /* 0x0000000c72147c24 */ /* 0x000fe2000f8e02ff */
[-C--:B------:R-:W-:Y:S01]  /*10e90*/  IADD3 R0, P0, PT, R17, R16.reuse, RZ ;  /* 0x0000001011007210 */ /* 0x080fe20007f1e0ff */
[----:B------:R-:W-:Y:S01]  /*10ea0*/  IMAD R21, R113, UR13, RZ ;  /* 0x0000000d71157c24 */ /* 0x000fe2000f8e02ff */
[----:B------:R-:W-:Y:S01]  /*10eb0*/  STL [R1+0xb90], R15 ;  /* 0x000b900f01007387 */ /* 0x000fe20000100800 */
[----:B------:R-:W-:Y:S01]  /*10ec0*/  IADD3 R144, P6, PT, R19, R16, RZ ;  /* 0x0000001013907210 */ /* 0x000fe20007fde0ff */
[----:B------:R-:W-:Y:S01]  /*10ed0*/  IMAD R22, R112, UR16, RZ ;  /* 0x0000001070167c24 */ /* 0x000fe2000f8e02ff */
[----:B------:R-:W1:Y:S01]  /*10ee0*/  LDCU UR14, c[0x0][0x3b0] ;  /* 0x00007600ff0e77ac */ /* 0x000e620008000800 */
[----:B0-----:R-:W-:-:S02]  /*10ef0*/  LEA.HI.X.SX32 R89, R17, R13, 0x1, P0 ;  /* 0x0000000d11597211 */ /* 0x001fc400000f0eff */
[-C--:B------:R-:W-:Y:S01]  /*10f00*/  IADD3 R4, P0, PT, R18, R16.reuse, RZ ;  /* 0x0000001012047210 */ /* 0x080fe20007f1e0ff */
[----:B------:R-:W-:Y:S01]  /*10f10*/  STL [R1+0x454], R0 ;  /* 0x0004540001007387 */ /* 0x000fe20000100800 */
[-C--:B------:R-:W-:Y:S01]  /*10f20*/  IADD3 R8, P4, PT, R20, R16.reuse, RZ ;  /* 0x0000001014087210 */ /* 0x080fe20007f9e0ff */
[----:B------:R-:W-:Y:S01]  /*10f30*/  IMAD R23, R111, UR17, RZ ;  /* 0x000000116f177c24 */ /* 0x000fe2000f8e02ff */
[----:B------:R-:W0:Y:S01]  /*10f40*/  LDCU UR15, c[0x0][0x3b0] ;  /* 0x00007600ff0f77ac */ /* 0x000e220008000800 */
[----:B------:R-:W-:Y:S01]  /*10f50*/  STS.U8 [R11+UR9+0x3b00], R152 ;  /* 0x003b00980b007988 */ /* 0x000fe20008000009 */
[----:B------:R-:W-:-:S03]  /*10f60*/  IADD3 R111, P1, PT, R21, R16, RZ ;  /* 0x00000010156f7210 */ /* 0x000fc60007f3e0ff */
[----:B------:R-:W-:Y:S01]  /*10f70*/  STS.U8 [R11+UR9+0x7b00], R149 ;  /* 0x007b00950b007988 */ /* 0x000fe20008000009 */
[----:B------:R-:W-:-:S03]  /*10f80*/  IMAD R25, R109, UR19, RZ ;  /* 0x000000136d197c24 */ /* 0x000fc6000f8e02ff */
[----:B------:R-:W-:Y:S04]  /*10f90*/  STS.U8 [R11+UR9+0x3f00], R154 ;  /* 0x003f009a0b007988 */ /* 0x000fe80008000009 */
[----:B------:R-:W-:Y:S04]  /*10fa0*/  STS.U8 [R11+UR9+0x7f00], R153 ;  /* 0x007f00990b007988 */ /* 0x000fe80008000009 */
[----:B------:R-:W-:Y:S04]  /*10fb0*/  STL [R1+0x450], R89 ;  /* 0x0004505901007387 */ /* 0x000fe80000100800 */
[----:B------:R2:W-:Y:S04]  /*10fc0*/  STS.U8 [R12+UR9+0x380], R81 ;  /* 0x000380510c007988 */ /* 0x0005e80008000009 */
[----:B------:R-:W-:Y:S04]  /*10fd0*/  STS.U8 [R12+UR9+0x4380], R80 ;  /* 0x004380500c007988 */ /* 0x000fe80008000009 */
[----:B------:R-:W-:Y:S04]  /*10fe0*/  STS.U8 [R12+UR9+0x780], R83 ;  /* 0x000780530c007988 */ /* 0x000fe80008000009 */
[----:B------:R-:W-:Y:S04]  /*10ff0*/  STS.U8 [R12+UR9+0x4780], R82 ;  /* 0x004780520c007988 */ /* 0x000fe80008000009 */
[----:B------:R-:W-:Y:S04]  /*11000*/  STS.U8 [R12+UR9+0xb80], R84 ;  /* 0x000b80540c007988 */ /* 0x000fe80008000009 */
[----:B------:R-:W-:Y:S04]  /*11010*/  STS.U8 [R12+UR9+0x4b80], R85 ;  /* 0x004b80550c007988 */ /* 0x000fe80008000009 */
[----:B------:R-:W-:Y:S04]  /*11020*/  STS.U8 [R12+UR9+0xf80], R87 ;  /* 0x000f80570c007988 */ /* 0x000fe80008000009 */
[----:B------:R-:W-:Y:S01]  /*11030*/  STL [R1+0x45c], R4 ;  /* 0x00045c0401007387 */ /* 0x000fe20000100800 */
[----:B------:R-:W-:-:S03]  /*11040*/  IMAD R24, R110, UR18, RZ ;  /* 0x000000126e187c24 */ /* 0x000fc6000f8e02ff */
[----:B------:R-:W-:Y:S01]  /*11050*/  STS.U8 [R12+UR9+0x4f80], R86 ;  /* 0x004f80560c007988 */ /* 0x000fe20008000009 */
[----:B------:R-:W-:-:S03]  /*11060*/  LEA.HI.X.SX32 R5, R18, R13, 0x1, P0 ;  /* 0x0000000d12057211 */ /* 0x000fc600000f0eff */
[----:B------:R-:W-:Y:S01]  /*11070*/  STL [R1+0xb94], R4 ;  /* 0x000b940401007387 */ /* 0x000fe20000100800 */
[----:B--2---:R-:W-:-:S03]  /*11080*/  IADD3 R81, P2, PT, R23, R16, RZ ;  /* 0x0000001017517210 */ /* 0x004fc60007f5e0ff */
[----:B------:R2:W-:Y:S04]  /*11090*/  STS.U8 [R12+UR9+0x2380], R135 ;  /* 0x002380870c007988 */ /* 0x0005e80008000009 */
[----:B------:R-:W-:Y:S01]  /*110a0*/  STL [R1+0x464], R144 ;  /* 0x0004649001007387 */ /* 0x000fe20000100800 */
[----:B------:R-:W-:-:S03]  /*110b0*/  IMAD R26, R108, UR22, RZ ;  /* 0x000000166c1a7c24 */ /* 0x000fc6000f8e02ff */
[----:B------:R-:W-:Y:S01]  /*110c0*/  STL [R1+0xb98], R144 ;  /* 0x000b989001007387 */ /* 0x000fe20000100800 */
[----:B--2---:R-:W-:-:S03]  /*110d0*/  IADD3 R135, P3, PT, R22, R16, RZ ;  /* 0x0000001016877210 */ /* 0x004fc60007f7e0ff */
[----:B------:R-:W-:Y:S01]  /*110e0*/  STL [R1+0x46c], R8 ;  /* 0x00046c0801007387 */ /* 0x000fe20000100800 */
[----:B------:R-:W-:-:S03]  /*110f0*/  LEA.HI.X.SX32 R160, R19, R13, 0x1, P6 ;  /* 0x0000000d13a07211 */ /* 0x000fc600030f0eff */
[----:B------:R-:W-:Y:S01]  /*11100*/  STL [R1+0xb9c], R8 ;  /* 0x000b9c0801007387 */ /* 0x000fe20000100800 */
[-C--:B------:R-:W-:Y:S01]  /*11110*/  IADD3 R0, P6, PT, R25, R16.reuse, RZ ;  /* 0x0000001019007210 */ /* 0x080fe20007fde0ff */
[----:B------:R-:W-:Y:S02]  /*11120*/  IMAD R27, R107, UR23, RZ ;  /* 0x000000176b1b7c24 */ /* 0x000fe4000f8e02ff */
[----:B------:R-:W-:Y:S01]  /*11130*/  STL [R1+0x474], R111 ;  /* 0x0004746f01007387 */ /* 0x000fe20000100800 */
[----:B------:R-:W-:Y:S01]  /*11140*/  IMAD R29, R106, UR24, RZ ;  /* 0x000000186a1d7c24 */ /* 0x000fe2000f8e02ff */
[----:B------:R-:W-:Y:S02]  /*11150*/  IADD3 R123, P0, PT, R24, R16, RZ ;  /* 0x00000010187b7210 */ /* 0x000fe40007f1e0ff */
[----:B------:R-:W-:Y:S01]  /*11160*/  STL [R1+0xba0], R111 ;  /* 0x000ba06f01007387 */ /* 0x000fe20000100800 */
[----:B------:R-:W-:-:S03]  /*11170*/  LEA.HI.X.SX32 R9, R20, R13, 0x1, P4 ;  /* 0x0000000d14097211 */ /* 0x000fc600020f0eff */
        /* <DEDUP_REMOVED lines=8> */
[----:B------:R-:W2:Y:S01]  /*11200*/  LDL R18, [R1+0x454] ;  /* 0x0004540001127983 */ /* 0x000ea20000100800 */
[----:B------:R-:W-:-:S03]  /*11210*/  IMAD R39, R95, UR33, RZ ;  /* 0x000000215f277c24 */ /* 0x000fc6000f8e02ff */
[----:B------:R3:W-:Y:S01]  /*11220*/  STS.U8 [R12+UR9+0x6380], R132 ;  /* 0x006380840c007988 */ /* 0x0007e20008000009 */
[----:B------:R-:W-:-:S03]  /*11230*/  LEA.HI.X.SX32 R80, R23, R13, 0x1, P2 ;  /* 0x0000000d17507211 */ /* 0x000fc600010f0eff */
[----:B------:R-:W-:Y:S01]  /*11240*/  STL [R1+0x494], R0 ;  /* 0x0004940001007387 */ /* 0x000fe20000100800 */
[----:B------:R-:W-:-:S03]  /*11250*/  IMAD R33, R103, UR27, RZ ;  /* 0x0000001b67217c24 */ /* 0x000fc6000f8e02ff */
[----:B------:R-:W-:Y:S01]  /*11260*/  STL [R1+0x460], R160 ;  /* 0x000460a001007387 */ /* 0x000fe20000100800 */
[----:B---3--:R-:W-:-:S03]  /*11270*/  LEA.HI.X.SX32 R132, R22, R13, 0x1, P3 ;  /* 0x0000000d16847211 */ /* 0x008fc600018f0eff */
[----:B------:R-:W-:Y:S01]  /*11280*/  STL [R1+0x48c], R123 ;  /* 0x00048c7b01007387 */ /* 0x000fe20000100800 */
[-C--:B------:R-:W-:Y:S02]  /*11290*/  IADD3 R95, P3, PT, R29, R16.reuse, RZ ;  /* 0x000000101d5f7210 */ /* 0x080fe40007f7e0ff */
[----:B------:R-:W-:Y:S01]  /*112a0*/  IADD3 R113, P2, PT, R31, R16, RZ ;  /* 0x000000101f717210 */ /* 0x000fe20007f5e0ff */
[----:B------:R-:W-:Y:S01]  /*112b0*/  STL [R1+0x468], R9 ;  /* 0x0004680901007387 */ /* 0x000fe20000100800 */
[----:B------:R-:W-:Y:S01]  /*112c0*/  LEA.HI.X.SX32 R118, R24, R13, 0x1, P0 ;  /* 0x0000000d18767211 */ /* 0x000fe200000f0eff */
[----:B------:R-:W-:Y:S02]  /*112d0*/  IMAD R34, R102, UR28, RZ ;  /* 0x0000001c66227c24 */ /* 0x000fe4000f8e02ff */
[----:B------:R-:W-:Y:S01]  /*112e0*/  STL [R1+0x49c], R2 ;  /* 0x00049c0201007387 */ /* 0x000fe20000100800 */
[----:B------:R-:W-:-:S03]  /*112f0*/  IMAD R35, R101, UR29, RZ ;  /* 0x0000001d65237c24 */ /* 0x000fc6000f8e02ff */
[----:B------:R3:W-:Y:S01]  /*11300*/  STS.U8 [R12+UR9+0x1f80], R129 ;  /* 0x001f80810c007988 */ /* 0x0007e20008000009 */
[----:B------:R-:W-:-:S03]  /*11310*/  LEA.HI.X.SX32 R111, R25, R13, 0x1, P6 ;  /* 0x0000000d196f7211 */ /* 0x000fc600030f0eff */
[----:B------:R-:W-:Y:S01]  /*11320*/  STL [R1+0x470], R110 ;  /* 0x0004706e01007387 */ /* 0x000fe20000100800 */
[----:B------:R-:W-:-:S03]  /*11330*/  IADD3 R154, P6, PT, R33, R16, RZ ;  /* 0x00000010219a7210 */ /* 0x000fc60007fde0ff */
[----:B------:R-:W-:Y:S01]  /*11340*/  STL [R1+0x4a4], R10 ;  /* 0x0004a40a01007387 */ /* 0x000fe20000100800 */
[----:B---3--:R-:W-:-:S03]  /*11350*/  IADD3 R129, P0, PT, R32, R16, RZ ;  /* 0x0000001020817210 */ /* 0x008fc60007f1e0ff */
[----:B------:R-:W-:Y:S01]  /*11360*/  STL [R1+0x4ac], R95 ;  /* 0x0004ac5f01007387 */ /* 0x000fe20000100800 */
[----:B------:R-:W-:Y:S01]  /*11370*/  IMAD R36, R100, UR30, RZ ;  /* 0x0000001e64247c24 */ /* 0x000fe2000f8e02ff */
[----:B------:R-:W-:Y:S02]  /*11380*/  LEA.HI.X.SX32 R3, R26, R13, 0x1, P4 ;  /* 0x0000000d1a037211 */ /* 0x000fe400020f0eff */
[----:B------:R-:W-:Y:S01]  /*11390*/  STL [R1+0x478], R132 ;  /* 0x0004788401007387 */ /* 0x000fe20000100800 */
[----:B------:R-:W-:-:S03]  /*113a0*/  IADD3 R120, P4, PT, R34, R16, RZ ;  /* 0x0000001022787210 */ /* 0x000fc60007f9e0ff */
[----:B------:R-:W-:Y:S01]  /*113b0*/  STL [R1+0x4b4], R113 ;  /* 0x0004b47101007387 */ /* 0x000fe20000100800 */
[----:B------:R-:W-:Y:S01]  /*113c0*/  IMAD R37, R99, UR31, RZ ;  /* 0x0000001f63257c24 */ /* 0x000fe2000f8e02ff */
[-C--:B------:R-:W-:Y:S02]  /*113d0*/  LEA.HI.X.SX32 R11, R27, R13.reuse, 0x1, P1 ;  /* 0x0000000d1b0b7211 */ /* 0x080fe400008f0eff */
[----:B------:R-:W-:Y:S01]  /*113e0*/  STL [R1+0x480], R80 ;  /* 0x0004805001007387 */ /* 0x000fe20000100800 */
[----:B------:R-:W-:Y:S01]  /*113f0*/  IMAD R38, R96, UR32, RZ ;  /* 0x0000002060267c24 */ /* 0x000fe2000f8e02ff */
[----:B------:R-:W-:Y:S02]  /*11400*/  IADD3 R144, P1, PT, R35, R16, RZ ;  /* 0x0000001023907210 */ /* 0x000fe40007f3e0ff */
[----:B------:R-:W-:Y:S01]  /*11410*/  STL [R1+0x4bc], R129 ;  /* 0x0004bc8101007387 */ /* 0x000fe20000100800 */
[----:B------:R-:W-:Y:S01]  /*11420*/  IMAD R40, R92, UR34, RZ ;  /* 0x000000225c287c24 */ /* 0x000fe2000f8e02ff */
[----:B------:R-:W-:-:S02]  /*11430*/  LEA.HI.X.SX32 R92, R29, R13, 0x1, P3 ;  /* 0x0000000d1d5c7211 */ /* 0x000fc400018f0eff */
[----:B------:R-:W-:Y:S01]  /*11440*/  STL [R1+0x488], R118 ;  /* 0x0004887601007387 */ /* 0x000fe20000100800 */
[----:B------:R-:W-:-:S03]  /*11450*/  IADD3 R0, P3, PT, R36, R16, RZ ;  /* 0x0000001024007210 */ /* 0x000fc60007f7e0ff */
[----:B------:R-:W-:Y:S01]  /*11460*/  STL [R1+0x490], R111 ;  /* 0x0004906f01007387 */ /* 0x000fe20000100800 */
[----:B------:R-:W-:-:S03]  /*11470*/  LEA.HI.X.SX32 R112, R31, R13, 0x1, P2 ;  /* 0x0000000d1f707211 */ /* 0x000fc600010f0eff */
[----:B------:R-:W-:Y:S01]  /*11480*/  STL [R1+0x4c4], R154 ;  /* 0x0004c49a01007387 */ /* 0x000fe20000100800 */
[----:B------:R-:W-:-:S03]  /*11490*/  IADD3 R7, P2, PT, R37, R16, RZ ;  /* 0x0000001025077210 */ /* 0x000fc60007f5e0ff */
[----:B------:R-:W-:Y:S01]  /*114a0*/  STL [R1+0x498], R3 ;  /* 0x0004980301007387 */ /* 0x000fe20000100800 */
[----:B------:R-:W-:-:S03]  /*114b0*/  LEA.HI.X.SX32 R153, R33, R13, 0x1, P6 ;  /* 0x0000000d21997211 */ /* 0x000fc600030f0eff */
[----:B------:R3:W-:Y:S04]  /*114c0*/  STS.U8 [R12+UR9+0x5f80], R128 ;  /* 0x005f80800c007988 */ /* 0x0007e80008000009 */
[----:B------:R-:W-:Y:S01]  /*114d0*/  STL [R1+0x4cc], R120 ;  /* 0x0004cc7801007387 */ /* 0x000fe20000100800 */
[----:B------:R-:W-:-:S03]  /*114e0*/  IADD3 R115, P6, PT, R39, R16, RZ ;  /* 0x0000001027737210 */ /* 0x000fc60007fde0ff */
[----:B------:R-:W-:Y:S01]  /*114f0*/  STL [R1+0x4a0], R11 ;  /* 0x0004a00b01007387 */ /* 0x000fe20000100800 */
[----:B---3--:R-:W-:-:S03]  /*11500*/  LEA.HI.X.SX32 R128, R32, R13, 0x1, P0 ;  /* 0x0000000d20807211 */ /* 0x008fc600000f0eff */
[----:B------:R-:W-:Y:S01]  /*11510*/  STL [R1+0x4d4], R144 ;  /* 0x0004d49001007387 */ /* 0x000fe20000100800 */
[----:B------:R-:W-:-:S03]  /*11520*/  IADD3 R99, P0, PT, R38, R16, RZ ;  /* 0x0000001026637210 */ /* 0x000fc60007f1e0ff */
[----:B------:R-:W-:Y:S01]  /*11530*/  STL [R1+0x4a8], R92 ;  /* 0x0004a85c01007387 */ /* 0x000fe20000100800 */
[----:B------:R-:W-:-:S03]  /*11540*/  LEA.HI.X.SX32 R8, R35, R13, 0x1, P1 ;  /* 0x0000000d23087211 */ /* 0x000fc600008f0eff */
[----:B------:R-:W-:Y:S01]  /*11550*/  STL [R1+0x4dc], R0 ;  /* 0x0004dc0001007387 */ /* 0x000fe20000100800 */
[----:B------:R-:W-:-:S03]  /*11560*/  LEA.HI.X.SX32 R119, R34, R13, 0x1, P4 ;  /* 0x0000000d22777211 */ /* 0x000fc600020f0eff */
[----:B------:R-:W-:Y:S01]  /*11570*/  STL [R1+0x4b0], R112 ;  /* 0x0004b07001007387 */ /* 0x000fe20000100800 */
[----:B------:R-:W-:Y:S01]  /*11580*/  IMAD R61, R61, UR35, RZ ;  /* 0x000000233d3d7c24 */ /* 0x000fe2000f8e02ff */
[----:B------:R-:W-:Y:S02]  /*11590*/  LEA.HI.X.SX32 R14, R36, R13, 0x1, P3 ;  /* 0x0000000d240e7211 */ /* 0x000fe400018f0eff */
[----:B------:R-:W-:Y:S01]  /*115a0*/  STL [R1+0x4e4], R7 ;  /* 0x0004e40701007387 */ /* 0x000fe20000100800 */
[----:B------:R-:W-:-:S03]  /*115b0*/  IMAD R63, R63, UR36, RZ ;  /* 0x000000243f3f7c24 */ /* 0x000fc6000f8e02ff */
[----:B------:R-:W-:Y:S01]  /*115c0*/  STL [R1+0x4ec], R99 ;  /* 0x0004ec6301007387 */ /* 0x000fe20000100800 */
[----:B------:R-:W-:Y:S01]  /*115d0*/  IMAD R65, R65, UR37, RZ ;  /* 0x0000002541417c24 */ /* 0x000fe2000f8e02ff */
[-C--:B------:R-:W-:Y:S02]  /*115e0*/  LEA.HI.X.SX32 R37, R37, R13.reuse, 0x1, P2 ;  /* 0x0000000d25257211 */ /* 0x080fe400010f0eff */
[----:B------:R3:W-:Y:S01]  /*115f0*/  STS.U8 [R12+UR9+0x1b80], R131 ;  /* 0x001b80830c007988 */ /* 0x0007e20008000009 */
[----:B------:R-:W-:-:S03]  /*11600*/  LEA.HI.X.SX32 R96, R38, R13, 0x1, P0 ;  /* 0x0000000d26607211 */ /* 0x000fc600000f0eff */
[----:B------:R-:W-:Y:S01]  /*11610*/  STL [R1+0x4b8], R128 ;  /* 0x0004b88001007387 */ /* 0x000fe20000100800 */
[----:B------:R-:W-:-:S03]  /*11620*/  LEA.HI.X.SX32 R114, R39, R13, 0x1, P6 ;  /* 0x0000000d27727211 */ /* 0x000fc600030f0eff */
[----:B------:R-:W-:Y:S01]  /*11630*/  STL [R1+0x4f4], R115 ;  /* 0x0004f47301007387 */ /* 0x000fe20000100800 */
[----:B---3--:R-:W-:-:S03]  /*11640*/  IADD3 R131, P1, PT, R40, R16, RZ ;  /* 0x0000001028837210 */ /* 0x008fc60007f3e0ff */
[----:B------:R-:W-:Y:S01]  /*11650*/  STL [R1+0x4c0], R153 ;  /* 0x0004c09901007387 */ /* 0x000fe20000100800 */
[----:B------:R-:W-:Y:S01]  /*11660*/  IMAD R68, R68, UR38, RZ ;  /* 0x0000002644447c24 */ /* 0x000fe2000f8e02ff */
[----:B------:R-:W-:Y:S02]  /*11670*/  IADD3 R152, P0, PT, R61, R16, RZ ;  /* 0x000000103d987210 */ /* 0x000fe40007f1e0ff */
[----:B------:R-:W-:Y:S01]  /*11680*/  STL [R1+0x4d0], R8 ;  /* 0x0004d00801007387 */ /* 0x000fe20000100800 */
[----:B------:R-:W-:-:S03]  /*11690*/  IMAD R70, R70, UR39, RZ ;  /* 0x0000002746467c24 */ /* 0x000fc6000f8e02ff */
[----:B------:R3:W-:Y:S01]  /*116a0*/  STS.U8 [R12+UR9+0x5b80], R130 ;  /* 0x005b80820c007988 */ /* 0x0007e20008000009 */
[----:B------:R-:W-:-:S03]  /*116b0*/  IADD3 R20, P2, PT, R65, R16, RZ ;  /* 0x0000001041147210 */ /* 0x000fc60007f5e0ff */
[----:B------:R-:W-:Y:S01]  /*116c0*/  STL [R1+0x4c8], R119 ;  /* 0x0004c87701007387 */ /* 0x000fe20000100800 */
[----:B------:R-:W-:-:S03]  /*116d0*/  IMAD R72, R72, UR40, RZ ;  /* 0x0000002848487c24 */ /* 0x000fc6000f8e02ff */
[----:B------:R-:W-:Y:S01]  /*116e0*/  STL [R1+0x4d8], R14 ;  /* 0x0004d80e01007387 */ /* 0x000fe20000100800 */
[----:B---3--:R-:W-:-:S03]  /*116f0*/  LEA.HI.X.SX32 R130, R40, R13, 0x1, P1 ;  /* 0x0000000d28827211 */ /* 0x008fc600008f0eff */
[----:B------:R-:W-:Y:S01]  /*11700*/  STL [R1+0x4fc], R131 ;  /* 0x0004fc8301007387 */ /* 0x000fe20000100800 */
[----:B------:R-:W-:-:S03]  /*11710*/  IADD3 R122, P1, PT, R63, R16, RZ ;  /* 0x000000103f7a7210 */ /* 0x000fc60007f3e0ff */
[----:B------:R-:W-:Y:S01]  /*11720*/  STL [R1+0x4e0], R37 ;  /* 0x0004e02501007387 */ /* 0x000fe20000100800 */
[----:B------:R-:W-:-:S03]  /*11730*/  LEA.HI.X.SX32 R149, R61, R13, 0x1, P0 ;  /* 0x0000000d3d957211 */ /* 0x000fc600000f0eff */
[----:B------:R-:W-:Y:S01]  /*11740*/  STL [R1+0x4e8], R96 ;  /* 0x0004e86001007387 */ /* 0x000fe20000100800 */
[-C--:B------:R-:W-:Y:S01]  /*11750*/  LEA.HI.X.SX32 R121, R63, R13.reuse, 0x1, P1 ;  /* 0x0000000d3f797211 */ /* 0x080fe200008f0eff */
[----:B------:R-:W-:Y:S01]  /*11760*/  IMAD R75, R75, UR41, RZ ;  /* 0x000000294b4b7c24 */ /* 0x000fe2000f8e02ff */
[----:B------:R-:W-:Y:S01]  /*11770*/  IADD3 R6, P0, PT, R68, R16, RZ ;  /* 0x0000001044067210 */ /* 0x000fe20007f1e0ff */
[----:B------:R-:W-:Y:S01]  /*11780*/  STL [R1+0x4f0], R114 ;  /* 0x0004f07201007387 */ /* 0x000fe20000100800 */
[----:B------:R-:W-:-:S03]  /*11790*/  LEA.HI.X.SX32 R21, R65, R13, 0x1, P2 ;  /* 0x0000000d41157211 */ /* 0x000fc600010f0eff */
[----:B------:R-:W-:Y:S01]  /*117a0*/  STL [R1+0x4f8], R130 ;  /* 0x0004f88201007387 */ /* 0x000fe20000100800 */
[-C--:B------:R-:W-:Y:S01]  /*117b0*/  IADD3 R33, P1, PT, R70, R16.reuse, RZ ;  /* 0x0000001046217210 */ /* 0x080fe20007f3e0ff */
[----:B------:R-:W-:Y:S02]  /*117c0*/  IMAD R77, R77, UR42, RZ ;  /* 0x0000002a4d4d7c24 */ /* 0x000fe4000f8e02ff */
[----:B------:R-:W-:Y:S01]  /*117d0*/  STL [R1+0x504], R152 ;  /* 0x0005049801007387 */ /* 0x000fe20000100800 */
[----:B------:R-:W-:Y:S01]  /*117e0*/  IADD3 R101, P2, PT, R72, R16, RZ ;  /* 0x0000001048657210 */ /* 0x000fe20007f5e0ff */
[----:B------:R-:W-:Y:S02]  /*117f0*/  IMAD R79, R79, UR43, RZ ;  /* 0x0000002b4f4f7c24 */ /* 0x000fe4000f8e02ff */
[----:B------:R-:W-:Y:S01]  /*11800*/  STL [R1+0x514], R20 ;  /* 0x0005141401007387 */ /* 0x000fe20000100800 */
[----:B------:R-:W-:-:S03]  /*11810*/  LEA.HI.X.SX32 R68, R68, R13, 0x1, P0 ;  /* 0x0000000d44447211 */ /* 0x000fc600000f0eff */
[----:B------:R-:W-:Y:S01]  /*11820*/  STL [R1+0x50c], R122 ;  /* 0x00050c7a01007387 */ /* 0x000fe20000100800 */
[----:B------:R-:W-:-:S03]  /*11830*/  LEA.HI.X.SX32 R34, R70, R13, 0x1, P1 ;  /* 0x0000000d46227211 */ /* 0x000fc600008f0eff */
[----:B------:R-:W-:Y:S01]  /*11840*/  STL [R1+0x500], R149 ;  /* 0x0005009501007387 */ /* 0x000fe20000100800 */
[----:B------:R-:W-:-:S03]  /*11850*/  IADD3 R151, P0, PT, R75, R16, RZ ;  /* 0x000000104b977210 */ /* 0x000fc60007f1e0ff */
[----:B------:R-:W-:Y:S01]  /*11860*/  STL [R1+0x508], R121 ;  /* 0x0005087901007387 */ /* 0x000fe20000100800 */
[----:B------:R-:W-:-:S03]  /*11870*/  LEA.HI.X.SX32 R100, R72, R13, 0x1, P2 ;  /* 0x0000000d48647211 */ /* 0x000fc600010f0eff */
[----:B------:R-:W-:Y:S01]  /*11880*/  STL [R1+0x510], R21 ;  /* 0x0005101501007387 */ /* 0x000fe20000100800 */
[----:B------:R-:W-:Y:S01]  /*11890*/  IMAD R78, R78, UR45, RZ ;  /* 0x0000002d4e4e7c24 */ /* 0x000fe2000f8e02ff */
[----:B------:R-:W-:Y:S02]  /*118a0*/  IADD3 R148, P2, PT, R79, R16, RZ ;  /* 0x000000104f947210 */ /* 0x000fe40007f5e0ff */
[----:B------:R3:W-:Y:S01]  /*118b0*/  STS.U8 [R12+UR9+0x1780], R117 ;  /* 0x001780750c007988 */ /* 0x0007e20008000009 */
[----:B------:R-:W-:-:S03]  /*118c0*/  IMAD R91, R91, UR44, RZ ;  /* 0x0000002c5b5b7c24 */ /* 0x000fc6000f8e02ff */
[----:B------:R-:W-:Y:S01]  /*118d0*/  STL [R1+0x51c], R6 ;  /* 0x00051c0601007387 */ /* 0x000fe20000100800 */
[----:B------:R-:W-:-:S03]  /*118e0*/  LEA.HI.X.SX32 R150, R75, R13, 0x1, P0 ;  /* 0x0000000d4b967211 */ /* 0x000fc600000f0eff */
[----:B------:R-:W-:Y:S01]  /*118f0*/  STL [R1+0x524], R33 ;  /* 0x0005242101007387 */ /* 0x000fe20000100800 */
[----:B---3--:R-:W-:-:S03]  /*11900*/  IADD3 R117, P1, PT, R77, R16, RZ ;  /* 0x000000104d757210 */ /* 0x008fc60007f3e0ff */
[----:B------:R-:W-:Y:S01]  /*11910*/  STL [R1+0x518], R68 ;  /* 0x0005184401007387 */ /* 0x000fe20000100800 */
[----:B------:R-:W-:-:S03]  /*11920*/  IMAD R76, R76, UR46, RZ ;  /* 0x0000002e4c4c7c24 */ /* 0x000fc6000f8e02ff */
        /* <DEDUP_REMOVED lines=10> */
[----:B------:R-:W-:-:S03]  /*119d0*/  IADD3 R63, P2, PT, R76, R16, RZ ;  /* 0x000000104c3f7210 */ /* 0x000fc60007f5e0ff */
[----:B------:R-:W-:Y:S04]  /*119e0*/  STL [R1+0x530], R150 ;  /* 0x0005309601007387 */ /* 0x000fe80000100800 */
[----:B------:R-:W-:Y:S04]  /*119f0*/  STL [R1+0x544], R148 ;  /* 0x0005449401007387 */ /* 0x000fe80000100800 */
[----:B------:R-:W-:Y:S01]  /*11a00*/  STL [R1+0x538], R116 ;  /* 0x0005387401007387 */ /* 0x000fe20000100800 */
[----:B------:R-:W-:-:S03]  /*11a10*/  LEA.HI.X.SX32 R65, R76, R13, 0x1, P2 ;  /* 0x0000000d4c417211 */ /* 0x000fc600010f0eff */
[----:B------:R-:W-:Y:S04]  /*11a20*/  STL [R1+0x540], R146 ;  /* 0x0005409201007387 */ /* 0x000fe80000100800 */
[----:B------:R-:W-:Y:S04]  /*11a30*/  STL [R1+0x554], R15 ;  /* 0x0005540f01007387 */ /* 0x000fe80000100800 */
[----:B------:R-:W-:Y:S04]  /*11a40*/  STL [R1+0x54c], R98 ;  /* 0x00054c6201007387 */ /* 0x000fe80000100800 */
[----:B------:R-:W-:Y:S04]  /*11a50*/  STL [R1+0x55c], R63 ;  /* 0x00055c3f01007387 */ /* 0x000fe80000100800 */
[----:B------:R-:W3:Y:S01]  /*11a60*/  LDL R76, [R1+0x494] ;  /* 0x00049400014c7983 */ /* 0x000ee20000100800 */
[----:B------:R-:W-:Y:S01]  /*11a70*/  IMAD R74, R74, UR47, RZ ;  /* 0x0000002f4a4a7c24 */ /* 0x000fe2000f8e02ff */
[----:B------:R-:W-:Y:S01]  /*11a80*/  LEA.HI.X.SX32 R97, R91, R13, 0x1, P0 ;  /* 0x0000000d5b617211 */ /* 0x000fe200000f0eff */
[----:B------:R-:W-:-:S02]  /*11a90*/  IMAD R73, R73, UR48, RZ ;  /* 0x0000003049497c24 */ /* 0x000fc4000f8e02ff */
[----:B------:R-:W-:Y:S01]  /*11aa0*/  IMAD R69, R69, UR50, RZ ;  /* 0x0000003245457c24 */ /* 0x000fe2000f8e02ff */
[-C--:B------:R-:W-:Y:S01]  /*11ab0*/  IADD3 R31, P0, PT, R74, R16.reuse, RZ ;  /* 0x000000104a1f7210 */ /* 0x080fe20007f1e0ff */
[----:B------:R-:W-:Y:S01]  /*11ac0*/  IMAD R71, R71, UR49, RZ ;  /* 0x0000003147477c24 */ /* 0x000fe2000f8e02ff */
[-C--:B------:R-:W-:Y:S01]  /*11ad0*/  LEA.HI.X.SX32 R4, R78, R13.reuse, 0x1, P1 ;  /* 0x0000000d4e047211 */ /* 0x080fe200008f0eff */
[----:B------:R4:W-:Y:S01]  /*11ae0*/  STS.U8 [R12+UR9+0x1380], R94 ;  /* 0x0013805e0c007988 */ /* 0x0009e20008000009 */
[----:B------:R-:W-:Y:S01]  /*11af0*/  LEA.HI.X.SX32 R32, R74, R13, 0x1, P0 ;  /* 0x0000000d4a207211 */ /* 0x000fe200000f0eff */
[----:B------:R-:W-:Y:S01]  /*11b00*/  IMAD R64, R64, UR53, RZ ;  /* 0x0000003540407c24 */ /* 0x000fe2000f8e02ff */
[-C--:B------:R-:W-:Y:S01]  /*11b10*/  IADD3 R103, P1, PT, R73, R16.reuse, RZ ;  /* 0x0000001049677210 */ /* 0x080fe20007f3e0ff */
[----:B------:R0:W-:Y:S01]  /*11b20*/  STS.U8 [R12+UR9+0x3380], R147 ;  /* 0x003380930c007988 */ /* 0x0001e20008000009 */
[----:B------:R-:W-:Y:S01]  /*11b30*/  IMAD R67, R67, UR51, RZ ;  /* 0x0000003343437c24 */ /* 0x000fe2000f8e02ff */
[----:B------:R-:W1:Y:S01]  /*11b40*/  LDC R74, c[0x0][0x3a0] ;  /* 0x0000e800ff4a7b82 */ /* 0x000e620000000800 */
[----:B------:R-:W-:Y:S01]  /*11b50*/  IMAD R66, R66, UR52, RZ ;  /* 0x0000003442427c24 */ /* 0x000fe2000f8e02ff */
[----:B------:R-:W-:Y:S01]  /*11b60*/  STL [R1+0x548], R97 ;  /* 0x0005486101007387 */ /* 0x000fe20000100800 */
[----:B----4-:R-:W-:-:S03]  /*11b70*/  IADD3 R94, P0, PT, R69, R16, RZ ;  /* 0x00000010455e7210 */ /* 0x010fc60007f1e0ff */
[----:B------:R4:W-:Y:S01]  /*11b80*/  STS.U8 [R12+UR9+0x5380], R93 ;  /* 0x0053805d0c007988 */ /* 0x0009e20008000009 */
[----:B0-----:R-:W-:-:S03]  /*11b90*/  IADD3 R147, P2, PT, R71, R16, RZ ;  /* 0x0000001047937210 */ /* 0x001fc60007f5e0ff */
[----:B------:R-:W-:Y:S01]  /*11ba0*/  STL [R1+0x550], R4 ;  /* 0x0005500401007387 */ /* 0x000fe20000100800 */
[-C--:B------:R-:W-:Y:S01]  /*11bb0*/  LEA.HI.X.SX32 R102, R73, R13.reuse, 0x1, P1 ;  /* 0x0000000d49667211 */ /* 0x080fe200008f0eff */
[----:B------:R-:W-:Y:S02]  /*11bc0*/  IMAD R43, R43, UR56, RZ ;  /* 0x000000382b2b7c24 */ /* 0x000fe4000f8e02ff */
[----:B------:R0:W-:Y:S01]  /*11bd0*/  STS.U8 [R12+UR9+0x7380], R145 ;  /* 0x007380910c007988 */ /* 0x0001e20008000009 */
[----:B----4-:R-:W-:-:S03]  /*11be0*/  LEA.HI.X.SX32 R93, R69, R13, 0x1, P0 ;  /* 0x0000000d455d7211 */ /* 0x010fc600000f0eff */
[----:B------:R-:W-:Y:S01]  /*11bf0*/  STL [R1+0x558], R65 ;  /* 0x0005584101007387 */ /* 0x000fe20000100800 */
[-C--:B------:R-:W-:Y:S01]  /*11c00*/  IADD3 R91, P0, PT, R64, R16.reuse, RZ ;  /* 0x00000010405b7210 */ /* 0x080fe20007f1e0ff */
[----:B------:R-:W-:Y:S01]  /*11c10*/  IMAD R62, R62, UR54, RZ ;  /* 0x000000363e3e7c24 */ /* 0x000fe2000f8e02ff */
[----:B------:R-:W-:Y:S01]  /*11c20*/  IADD3 R143, P1, PT, R67, R16, RZ ;  /* 0x00000010438f7210 */ /* 0x000fe20007f3e0ff */
[----:B------:R-:W-:Y:S01]  /*11c30*/  STL [R1+0x564], R31 ;  /* 0x0005641f01007387 */ /* 0x000fe20000100800 */
[----:B0-----:R-:W-:-:S03]  /*11c40*/  LEA.HI.X.SX32 R145, R71, R13, 0x1, P2 ;  /* 0x0000000d47917211 */ /* 0x001fc600010f0eff */
[----:B------:R-:W-:Y:S01]  /*11c50*/  STL [R1+0x56c], R103 ;  /* 0x00056c6701007387 */ /* 0x000fe20000100800 */
[-C--:B------:R-:W-:Y:S01]  /*11c60*/  IADD3 R155, P2, PT, R66, R16.reuse, RZ ;  /* 0x00000010429b7210 */ /* 0x080fe20007f5e0ff */
[----:B------:R-:W-:Y:S02]  /*11c70*/  IMAD R60, R60, UR55, RZ ;  /* 0x000000373c3c7c24 */ /* 0x000fe4000f8e02ff */
[----:B------:R-:W-:Y:S01]  /*11c80*/  STL [R1+0x560], R32 ;  /* 0x0005602001007387 */ /* 0x000fe20000100800 */
[-C--:B------:R-:W-:Y:S01]  /*11c90*/  LEA.HI.X.SX32 R78, R64, R13.reuse, 0x1, P0 ;  /* 0x0000000d404e7211 */ /* 0x080fe200000f0eff */
[----:B------:R-:W-:Y:S02]  /*11ca0*/  IMAD R59, R59, UR59, RZ ;  /* 0x0000003b3b3b7c24 */ /* 0x000fe4000f8e02ff */
[----:B------:R-:W-:Y:S01]  /*11cb0*/  STL [R1+0x574], R147 ;  /* 0x0005749301007387 */ /* 0x000fe20000100800 */
[-C--:B------:R-:W-:Y:S01]  /*11cc0*/  LEA.HI.X.SX32 R141, R67, R13.reuse, 0x1, P1 ;  /* 0x0000000d438d7211 */ /* 0x080fe200008f0eff */
[----:B------:R-:W0:Y:S01]  /*11cd0*/  S2R R70, SR_TID.X ;  /* 0x0000000000467919 */ /* 0x000e220000002100 */
        /* <DEDUP_REMOVED lines=10> */
[----:B------:R-:W-:Y:S01]  /*11d80*/  LEA.HI.X.SX32 R104, R43, R13, 0x1, P0 ;  /* 0x0000000d2b687211 */ /* 0x000fe200000f0eff */
[----:B------:R-:W-:-:S02]  /*11d90*/  IMAD R56, R56, UR62, RZ ;  /* 0x0000003e38387c24 */ /* 0x000fc4000f8e02ff */
        /* <DEDUP_REMOVED lines=8> */
[----:B------:R-:W-:Y:S02]  /*11e20*/  IADD3 R87, P2, PT, R41, R16, RZ ;  /* 0x0000001029577210 */ /* 0x000fe40007f5e0ff */
[----:B------:R4:W-:Y:S01]  /*11e30*/  STS.U8 [R12+UR9+0x2f80], R142 ;  /* 0x002f808e0c007988 */ /* 0x0009e20008000009 */
[----:B------:R-:W-:-:S03]  /*11e40*/  LEA.HI.X.SX32 R137, R59, R13, 0x1, P0 ;  /* 0x0000000d3b897211 */ /* 0x000fc600000f0eff */
[----:B------:R-:W-:Y:S01]  /*11e50*/  STL [R1+0x594], R91 ;  /* 0x0005945b01007387 */ /* 0x000fe20000100800 */
[----:B------:R-:W-:Y:S01]  /*11e60*/  IMAD R57, R57, UR61, RZ ;  /* 0x0000003d39397c24 */ /* 0x000fe2000f8e02ff */
[-C--:B------:R-:W-:Y:S02]  /*11e70*/  IADD3 R38, P0, PT, R56, R16.reuse, RZ ;  /* 0x0000001038267210 */ /* 0x080fe40007f1e0ff */
[----:B------:R-:W-:Y:S01]  /*11e80*/  STL [R1+0x59c], R40 ;  /* 0x00059c2801007387 */ /* 0x000fe20000100800 */
[----:B----4-:R-:W-:Y:S01]  /*11e90*/  IADD3 R142, P1, PT, R42, R16, RZ ;  /* 0x000000102a8e7210 */ /* 0x010fe20007f3e0ff */
[----:B------:R-:W-:Y:S02]  /*11ea0*/  IMAD R53, R53, UR65, RZ ;  /* 0x0000004135357c24 */ /* 0x000fe4000f8e02ff */
[----:B------:R-:W-:Y:S01]  /*11eb0*/  STL [R1+0x590], R78 ;  /* 0x0005904e01007387 */ /* 0x000fe20000100800 */
[----:B------:R-:W-:-:S03]  /*11ec0*/  LEA.HI.X.SX32 R86, R41, R13, 0x1, P2 ;  /* 0x0000000d29567211 */ /* 0x000fc600010f0eff */
[----:B------:R-:W-:Y:S01]  /*11ed0*/  STL [R1+0x5a4], R27 ;  /* 0x0005a41b01007387 */ /* 0x000fe20000100800 */
[----:B------:R-:W-:-:S03]  /*11ee0*/  LEA.HI.X.SX32 R39, R56, R13, 0x1, P0 ;  /* 0x0000000d38277211 */ /* 0x000fc600000f0eff */
[----:B------:R4:W-:Y:S04]  /*11ef0*/  STS.U8 [R12+UR9+0x6f80], R140 ;  /* 0x006f808c0c007988 */ /* 0x0009e80008000009 */
[----:B------:R-:W-:Y:S01]  /*11f00*/  STL [R1+0x598], R61 ;  /* 0x0005983d01007387 */ /* 0x000fe20000100800 */
[----:B------:R-:W-:-:S03]  /*11f10*/  IMAD R55, R55, UR63, RZ ;  /* 0x0000003f37377c24 */ /* 0x000fc6000f8e02ff */
[----:B------:R-:W-:Y:S01]  /*11f20*/  STL [R1+0x5a0], R29 ;  /* 0x0005a01d01007387 */ /* 0x000fe20000100800 */
[----:B----4-:R-:W-:-:S03]  /*11f30*/  LEA.HI.X.SX32 R140, R42, R13, 0x1, P1 ;  /* 0x0000000d2a8c7211 */ /* 0x010fc600008f0eff */
[----:B------:R-:W-:Y:S01]  /*11f40*/  STL [R1+0x5ac], R105 ;  /* 0x0005ac6901007387 */ /* 0x000fe20000100800 */
[-C--:B------:R-:W-:Y:S01]  /*11f50*/  IADD3 R164, P1, PT, R58, R16.reuse, RZ ;  /* 0x000000103aa47210 */ /* 0x080fe20007f3e0ff */
[----:B-1----:R-:W-:Y:S01]  /*11f60*/  IMAD R50, R50, UR14, RZ ;  /* 0x0000000e32327c24 */ /* 0x002fe2000f8e02ff */
[----:B------:R-:W-:Y:S01]  /*11f70*/  IADD3 R77, P2, PT, R57, R16, RZ ;  /* 0x00000010394d7210 */ /* 0x000fe20007f5e0ff */
[----:B------:R1:W-:Y:S01]  /*11f80*/  STS.U8 [R12+UR9+0x2b80], R138 ;  /* 0x002b808a0c007988 */ /* 0x0003e20008000009 */
[----:B------:R-:W-:-:S03]  /*11f90*/  IMAD R54, R54, UR64, RZ ;  /* 0x0000004036367c24 */ /* 0x000fc6000f8e02ff */
[----:B------:R-:W-:Y:S01]  /*11fa0*/  STL [R1+0x5b4], R142 ;  /* 0x0005b48e01007387 */ /* 0x000fe20000100800 */
[----:B------:R-:W-:-:S03]  /*11fb0*/  LEA.HI.X.SX32 R165, R58, R13, 0x1, P1 ;  /* 0x0000000d3aa57211 */ /* 0x000fc600008f0eff */
[----:B------:R-:W-:Y:S01]  /*11fc0*/  STL [R1+0x5a8], R104 ;  /* 0x0005a86801007387 */ /* 0x000fe20000100800 */
[----:B-1----:R-:W-:-:S03]  /*11fd0*/  IADD3 R138, P0, PT, R53, R16, RZ ;  /* 0x00000010358a7210 */ /* 0x002fc60007f1e0ff */
        /* <DEDUP_REMOVED lines=8> */
[----:B------:R-:W-:-:S03]  /*12060*/  IADD3 R107, P2, PT, R54, R16, RZ ;  /* 0x00000010366b7210 */ /* 0x000fc60007f5e0ff */
[----:B------:R-:W-:Y:S01]  /*12070*/  STL [R1+0x5c4], R139 ;  /* 0x0005c48b01007387 */ /* 0x000fe20000100800 */
[----:B-1----:R-:W-:-:S03]  /*12080*/  LEA.HI.X.SX32 R136, R53, R13, 0x1, P0 ;  /* 0x0000000d35887211 */ /* 0x002fc600000f0eff */
[----:B------:R-:W-:Y:S01]  /*12090*/  STL [R1+0x5d4], R77 ;  /* 0x0005d44d01007387 */ /* 0x000fe20000100800 */
[----:B------:R-:W-:Y:S01]  /*120a0*/  IADD3 R162, P0, PT, R50, R16, RZ ;  /* 0x0000001032a27210 */ /* 0x000fe20007f1e0ff */
[----:B------:R-:W-:Y:S02]  /*120b0*/  IMAD R51, R51, UR67, RZ ;  /* 0x0000004333337c24 */ /* 0x000fe4000f8e02ff */
[----:B------:R-:W-:Y:S01]  /*120c0*/  STL [R1+0x5cc], R164 ;  /* 0x0005cca401007387 */ /* 0x000fe20000100800 */
[----:B------:R-:W-:-:S03]  /*120d0*/  LEA.HI.X.SX32 R26, R55, R13, 0x1, P1 ;  /* 0x0000000d371a7211 */ /* 0x000fc600008f0eff */
[----:B------:R-:W-:Y:S01]  /*120e0*/  STL [R1+0x5c0], R137 ;  /* 0x0005c08901007387 */ /* 0x000fe20000100800 */
[-C--:B------:R-:W-:Y:S01]  /*120f0*/  LEA.HI.X.SX32 R163, R50, R13.reuse, 0x1, P0 ;  /* 0x0000000d32a37211 */ /* 0x080fe200000f0eff */
[----:B------:R-:W-:Y:S02]  /*12100*/  VIADD R161, R74, 0x7f ;  /* 0x0000007f4aa17836 */ /* 0x000fe40000000000 */
[----:B------:R-:W-:Y:S01]  /*12110*/  STL [R1+0x5c8], R165 ;  /* 0x0005c8a501007387 */ /* 0x000fe20000100800 */
[----:B------:R-:W-:Y:S02]  /*12120*/  LEA.HI.X.SX32 R106, R54, R13, 0x1, P2 ;  /* 0x0000000d366a7211 */ /* 0x000fe400010f0eff */
[-C--:B------:R-:W-:Y:S01]  /*12130*/  IADD3 R23, P0, PT, R47, R16.reuse, RZ ;  /* 0x000000102f177210 */ /* 0x080fe20007f1e0ff */
[----:B------:R-:W-:Y:S01]  /*12140*/  STL [R1+0x5d0], R79 ;  /* 0x0005d04f01007387 */ /* 0x000fe20000100800 */
[----:B------:R-:W-:Y:S01]  /*12150*/  IADD3 R84, P1, PT, R52, R16, RZ ;  /* 0x0000001034547210 */ /* 0x000fe20007f3e0ff */
[----:B------:R-:W-:-:S02]  /*12160*/  IMAD R49, R49, UR15, RZ ;  /* 0x0000000f31317c24 */ /* 0x000fc4000f8e02ff */
        /* <DEDUP_REMOVED lines=8> */
[----:B0-----:R-:W-:Y:S02]  /*121f0*/  LOP3.LUT R70, R70, 0x7f, RZ, 0xc0, !PT ;  /* 0x0000007f46467812 */ /* 0x001fe400078ec0ff */
[----:B------:R-:W-:Y:S01]  /*12200*/  ISETP.GT.AND P0, PT, R161, 0x7f, PT ;  /* 0x0000007fa100780c */ /* 0x000fe20003f04270 */
[----:B------:R-:W-:Y:S01]  /*12210*/  STL [R1+0x5e0], R26 ;  /* 0x0005e01a01007387 */ /* 0x000fe20000100800 */
[----:B------:R-:W-:-:S03]  /*12220*/  LEA.HI.X.SX32 R124, R51, R13, 0x1, P2 ;  /* 0x0000000d337c7211 */ /* 0x000fc600010f0eff */
[----:B------:R-:W-:Y:S01]  /*12230*/  STL [R1+0x5e8], R106 ;  /* 0x0005e86a01007387 */ /* 0x000fe20000100800 */
[----:B------:R-:W-:-:S03]  /*12240*/  IADD3 R72, P1, PT, R49, R16, RZ ;  /* 0x0000001031487210 */ /* 0x000fc60007f3e0ff */
[----:B------:R-:W-:Y:S01]  /*12250*/  STL [R1+0x5f4], R138 ;  /* 0x0005f48a01007387 */ /* 0x000fe20000100800 */
[----:B------:R-:W-:Y:S01]  /*12260*/  IADD3 R35, P2, PT, R48, R16, RZ ;  /* 0x0000001030237210 */ /* 0x000fe20007f5e0ff */
[----:B------:R-:W-:Y:S02]  /*12270*/  IMAD R46, R46, UR70, RZ ;  /* 0x000000462e2e7c24 */ /* 0x000fe4000f8e02ff */
[----:B------:R-:W-:Y:S01]  /*12280*/  STL [R1+0x5fc], R84 ;  /* 0x0005fc5401007387 */ /* 0x000fe20000100800 */
[----:B------:R-:W-:Y:S01]  /*12290*/  IMAD R28, R28, UR74, RZ ;  /* 0x0000004a1c1c7c24 */ /* 0x000fe2000f8e02ff */
[----:B------:R-:W-:Y:S02]  /*122a0*/  ISETP.LT.AND P0, PT, R70, R74, P0 ;  /* 0x0000004a4600720c */ /* 0x000fe40000701270 */
[----:B------:R-:W-:Y:S01]  /*122b0*/  STL [R1+0x5f0], R136 ;  /* 0x0005f08801007387 */ /* 0x000fe20000100800 */
[----:B------:R-:W-:Y:S01]  /*122c0*/  IMAD R45, R45, UR71, RZ ;  /* 0x000000472d2d7c24 */ /* 0x000fe2000f8e02ff */
[----:B------:R-:W-:-:S02]  /*122d0*/  LEA.HI.X.SX32 R75, R49, R13, 0x1, P1 ;  /* 0x0000000d314b7211 */ /* 0x000fc400008f0eff */
[----:B------:R-:W-:Y:S01]  /*122e0*/  STL [R1+0x604], R125 ;  /* 0x0006047d01007387 */ /* 0x000fe20000100800 */
[----:B------:R-:W-:Y:S01]  /*122f0*/  IMAD R44, R44, UR72, RZ ;  /* 0x000000482c2c7c24 */ /* 0x000fe2000f8e02ff */
[----:B------:R-:W-:Y:S02]  /*12300*/  LEA.HI.X.SX32 R36, R48, R13, 0x1, P2 ;  /* 0x0000000d30247211 */ /* 0x000fe400010f0eff */
[----:B------:R-:W-:Y:S01]  /*12310*/  STL [R1+0x5f8], R85 ;  /* 0x0005f85501007387 */ /* 0x000fe20000100800 */
[----:B------:R-:W-:-:S03]  /*12320*/  IADD3 R109, P1, PT, R46, R16, RZ ;  /* 0x000000102e6d7210 */ /* 0x000fc60007f3e0ff */
[----:B------:R-:W-:Y:S01]  /*12330*/  STL [R1+0x600], R124 ;  /* 0x0006007c01007387 */ /* 0x000fe20000100800 */
[----:B------:R-:W-:-:S03]  /*12340*/  IADD3 R17, P6, PT, R28, R16, RZ ;  /* 0x000000101c117210 */ /* 0x000fc60007fde0ff */
[----:B------:R-:W-:Y:S01]  /*12350*/  STL [R1+0x614], R72 ;  /* 0x0006144801007387 */ /* 0x000fe20000100800 */
[----:B------:R-:W-:-:S03]  /*12360*/  IMAD R30, R30, UR73, RZ ;  /* 0x000000491e1e7c24 */ /* 0x000fc6000f8e02ff */
[----:B------:R-:W-:Y:S01]  /*12370*/  STL [R1+0x60c], R162 ;  /* 0x00060ca201007387 */ /* 0x000fe20000100800 */
[----:B------:R-:W-:-:S03]  /*12380*/  IADD3 R83, P3, PT, R44, R16, RZ ;  /* 0x000000102c537210 */ /* 0x000fc60007f7e0ff */
[----:B------:R0:W-:Y:S04]  /*12390*/  STS.U8 [R12+UR9+0x2780], R134 ;  /* 0x002780860c007988 */ /* 0x0001e80008000009 */
[----:B------:R-:W-:Y:S01]  /*123a0*/  STL [R1+0x61c], R35 ;  /* 0x00061c2301007387 */ /* 0x000fe20000100800 */
[----:B------:R-:W-:-:S03]  /*123b0*/  LEA.HI.X.SX32 R19, R28, R13, 0x1, P6 ;  /* 0x0000000d1c137211 */ /* 0x000fc600030f0eff */
[----:B------:R-:W-:Y:S01]  /*123c0*/  STL [R1+0x608], R163 ;  /* 0x000608a301007387 */ /* 0x000fe20000100800 */
[----:B0-----:R-:W-:-:S03]  /*123d0*/  IADD3 R134, P2, PT, R45, R16, RZ ;  /* 0x000000102d867210 */ /* 0x001fc60007f5e0ff */
[----:B------:R-:W-:Y:S01]  /*123e0*/  STL [R1+0x610], R75 ;  /* 0x0006104b01007387 */ /* 0x000fe20000100800 */
[----:B------:R-:W-:-:S03]  /*123f0*/  IADD3 R127, P4, PT, R30, R16, RZ ;  /* 0x000000101e7f7210 */ /* 0x000fc60007f9e0ff */
[----:B------:R-:W-:Y:S04]  /*12400*/  STL [R1+0x618], R36 ;  /* 0x0006182401007387 */ /* 0x000fe80000100800 */
[----:B------:R-:W-:Y:S01]  /*12410*/  STL [R1+0x620], R23 ;  /* 0x0006201701007387 */ /* 0x000fe20000100800 */
[----:B------:R-:W-:-:S03]  /*12420*/  LEA.HI.X.SX32 R108, R46, R13, 0x1, P1 ;  /* 0x0000000d2e6c7211 */ /* 0x000fc600008f0eff */
[----:B------:R-:W-:Y:S01]  /*12430*/  STL [R1+0x624], R109 ;  /* 0x0006246d01007387 */ /* 0x000fe20000100800 */
[----:B------:R-:W-:Y:S01]  /*12440*/  PRMT R22, RZ, 0x7610, R22 ;  /* 0x00007610ff167816 */ /* 0x000fe20000000016 */
[----:B------:R-:W-:Y:S02]  /*12450*/  @P0 IMAD.MOV.U32 R16, RZ, RZ, R17 ;  /* 0x000000ffff100224 */ /* 0x000fe400078e0011 */
[----:B------:R-:W-:Y:S04]  /*12460*/  STL [R1+0x628], R134 ;  /* 0x0006288601007387 */ /* 0x000fe80000100800 */
[----:B------:R-:W-:Y:S04]  /*12470*/  STL [R1+0x62c], R83 ;  /* 0x00062c5301007387 */ /* 0x000fe80000100800 */
[----:B------:R0:W-:Y:S04]  /*12480*/  STS.U8 [R12+UR9+0x6780], R133 ;  /* 0x006780850c007988 */ /* 0x0001e80008000009 */
[----:B------:R1:W-:Y:S01]  /*12490*/  STL [R1+0x3bc], R17 ;  /* 0x0003bc1101007387 */ /* 0x0003e20000100800 */
[----:B------:R-:W-:-:S03]  /*124a0*/  LEA.HI.X.SX32 R82, R44, R13, 0x1, P3 ;  /* 0x0000000d2c527211 */ /* 0x000fc600018f0eff */
[----:B------:R-:W-:Y:S01]  /*124b0*/  STL [R1+0x630], R127 ;  /* 0x0006307f01007387 */ /* 0x000fe20000100800 */
[-C--:B0-----:R-:W-:Y:S01]  /*124c0*/  LEA.HI.X.SX32 R133, R45, R13.reuse, 0x1, P2 ;  /* 0x0000000d2d857211 */ /* 0x081fe200010f0eff */
[----:B-1----:R-:W-:Y:S02]  /*124d0*/  @P0 IMAD.MOV.U32 R17, RZ, RZ, R19 ;  /* 0x000000ffff110224 */ /* 0x002fe400078e0013 */
[----:B------:R-:W-:Y:S01]  /*124e0*/  STL [R1+0x398], R24 ;  /* 0x0003981801007387 */ /* 0x000fe20000100800 */
[----:B------:R-:W-:-:S03]  /*124f0*/  LEA.HI.X.SX32 R126, R30, R13, 0x1, P4 ;  /* 0x0000000d1e7e7211 */ /* 0x000fc600020f0eff */
[----:B------:R-:W-:Y:S04]  /*12500*/  STL [R1+0x3a0], R108 ;  /* 0x0003a06c01007387 */ /* 0x000fe80000100800 */
[----:B------:R-:W-:Y:S04]  /*12510*/  STL [R1+0x3b0], R133 ;  /* 0x0003b08501007387 */ /* 0x000fe80000100800 */
[----:B------:R0:W4:Y:S04]  /*12520*/  @P0 LDG.E.U8 R22, desc[UR20][R16.64] ;  /* 0x0000001410160981 */ /* 0x000128000c1e1100 */
[----:B------:R1:W-:Y:S01]  /*12530*/  STL [R1+0x39c], R19 ;  /* 0x00039c1301007387 */ /* 0x0003e20000100800 */
[----:B0-----:R-:W-:-:S03]  /*12540*/  PRMT R16, RZ, 0x7610, R16 ;  /* 0x00007610ff107816 */ /* 0x001fc60000000010 */
[----:B------:R-:W-:Y:S01]  /*12550*/  STL [R1+0x3b4], R82 ;  /* 0x0003b45201007387 */ /* 0x000fe20000100800 */
[----:B-1----:R-:W-:-:S03]  /*12560*/  @P0 IMAD.MOV.U32 R19, RZ, RZ, R89 ;  /* 0x000000ffff130224 */ /* 0x002fc600078e0059 */
[----:B------:R-:W-:Y:S01]  /*12570*/  STL [R1+0x3b8], R126 ;  /* 0x0003b87e01007387 */ /* 0x000fe20000100800 */
[----:B------:R-:W-:-:S03]  /*12580*/  PRMT R13, RZ, 0x7610, R13 ;  /* 0x00007610ff0d7816 */ /* 0x000fc6000000000d */
[----:B------:R-:W4:Y:S04]  /*12590*/  LDL.LU R89, [R1+0xba4] ;  /* 0x000ba40001597983 */ /* 0x000f280000300800 */
[----:B--2---:R3:W2:Y:S02]  /*125a0*/  @P0 LDG.E.U8 R16, desc[UR20][R18.64] ;  /* 0x0000001412100981 */ /* 0x0046a4000c1e1100 */
[----:B---3--:R-:W-:Y:S02]  /*125b0*/  @P0 IMAD.MOV.U32 R18, RZ, RZ, R76 ;  /* 0x000000ffff120224 */ /* 0x008fe400078e004c */
[----:B------:R-:W-:Y:S01]  /*125c0*/  @P0 IMAD.MOV.U32 R19, RZ, RZ, R111 ;  /* 0x000000ffff130224 */ /* 0x000fe200078e006f */
[----:B------:R-:W-:Y:S01]  /*125d0*/  PRMT R17, RZ, 0x7610, R17 ;  /* 0x00007610ff117816 */ /* 0x000fe20000000011 */
[----:B------:R-:W-:Y:S04]  /*125e0*/  STS.U8 [R12+UR9+0x3780], R157 ;  /* 0x0037809d0c007988 */ /* 0x000fe80008000009 */
[----:B------:R0:W3:Y:S04]  /*125f0*/  @P0 LDG.E.U8 R13, desc[UR20][R18.64] ;  /* 0x00000014120d0981 */ /* 0x0000e8000c1e1100 */
[----:B------:R-:W-:Y:S04]  /*12600*/  STS.U8 [R12+UR9+0x7780], R156 ;  /* 0x0077809c0c007988 */ /* 0x000fe80008000009 */
[----:B------:R-:W-:Y:S01]  /*12610*/  STS.U8 [R12+UR9+0x3b80], R159 ;  /* 0x003b809f0c007988 */ /* 0x000fe20008000009 */
[----:B0-----:R-:W-:-:S02]  /*12620*/  @P0 IMAD.MOV.U32 R18, RZ, RZ, R144 ;  /* 0x000000ffff120224 */ /* 0x001fc400078e0090 */
[----:B------:R-:W-:Y:S01]  /*12630*/  @P0 IMAD.MOV.U32 R19, RZ, RZ, R8 ;  /* 0x000000ffff130224 */ /* 0x000fe200078e0008 */
[----:B------:R-:W-:Y:S04]  /*12640*/  STS.U8 [R12+UR9+0x7b80], R158 ;  /* 0x007b809e0c007988 */ /* 0x000fe80008000009 */
[----:B------:R0:W3:Y:S04]  /*12650*/  @P0 LDG.E.U8 R17, desc[UR20][R18.64] ;  /* 0x0000001412110981 */ /* 0x0000e8000c1e1100 */
[----:B------:R-:W-:Y:S04]  /*12660*/  STS.U8 [R12+UR9+0x3f80], R90 ;  /* 0x003f805a0c007988 */ /* 0x000fe80008000009 */
[----:B------:R-:W3:Y:S01]  /*12670*/  LDL.LU R111, [R1+0xba0] ;  /* 0x000ba000016f7983 */ /* 0x000ee20000300800 */
[----:B0-----:R-:W-:-:S02]  /*12680*/  PRMT R19, RZ, 0x7610, R19 ;  /* 0x00007610ff137816 */ /* 0x001fc40000000013 */
[----:B------:R-:W-:Y:S01]  /*12690*/  PRMT R18, RZ, 0x7610, R18 ;  /* 0x00007610ff127816 */ /* 0x000fe20000000012 */
[----:B------:R-:W3:Y:S04]  /*126a0*/  LDL.LU R8, [R1+0xb9c] ;  /* 0x000b9c0001087983 */ /* 0x000ee80000300800 */
[----:B------:R0:W3:Y:S04]  /*126b0*/  @P0 LDG.E.U8 R19, desc[UR20][R20.64] ;  /* 0x0000001414130981 */ /* 0x0000e8000c1e1100 */
[----:B------:R-:W3:Y:S01]  /*126c0*/  LDL.LU R144, [R1+0xb98] ;  /* 0x000b980001907983 */ /* 0x000ee20000300800 */
[----:B0-----:R-:W-:-:S02]  /*126d0*/  @P0 IMAD.MOV.U32 R20, RZ, RZ, R15 ;  /* 0x000000ffff140224 */ /* 0x001fc400078e000f */
[----:B------:R-:W-:Y:S02]  /*126e0*/  @P0 IMAD.MOV.U32 R21, RZ, RZ, R4 ;  /* 0x000000ffff150224 */ /* 0x000fe400078e0004 */
[----:B------:R-:W3:Y:S04]  /*126f0*/  LDL.LU R4, [R1+0xb94] ;  /* 0x000b940001047983 */ /* 0x000ee80000300800 */
[----:B------:R0:W3:Y:S04]  /*12700*/  @P0 LDG.E.U8 R18, desc[UR20][R20.64] ;  /* 0x0000001414120981 */ /* 0x0000e8000c1e1100 */
[----:B------:R-:W5:Y:S01]  /*12710*/  LDL.LU R15, [R1+0xb90] ;  /* 0x000b9000010f7983 */ /* 0x000f620000300800 */
[----:B0-----:R-:W-:-:S02]  /*12720*/  @P0 IMAD.MOV.U32 R20, RZ, RZ, R91 ;  /* 0x000000ffff140224 */ /* 0x001fc400078e005b */
[----:B------:R-:W-:Y:S01]  /*12730*/  @P0 IMAD.MOV.U32 R21, RZ, RZ, R78 ;  /* 0x000000ffff150224 */ /* 0x000fe200078e004e */
[----:B----4-:R-:W-:Y:S04]  /*12740*/  STS.U8 [R12+UR9+0x7f80], R89 ;  /* 0x007f80590c007988 */ /* 0x010fe80008000009 */
[----:B--2---:R0:W-:Y:S02]  /*12750*/  STS.U8 [R70+UR9+0x10000], R16 ;  /* 0x0100001046007988 */ /* 0x0041e40008000009 */
[----:B0-----:R-:W-:-:S06]  /*12760*/  PRMT R16, RZ, 0x7610, R16 ;  /* 0x00007610ff107816 */ /* 0x001fcc0000000010 */
[----:B------:R0:W2:Y:S04]  /*12770*/  @P0 LDG.E.U8 R16, desc[UR20][R20.64] ;  /* 0x0000001414100981 */ /* 0x0000a8000c1e1100 */
[----:B---3--:R1:W-:Y:S01]  /*12780*/  STS.U8 [R70+UR9+0x10400], R13 ;  /* 0x0104000d46007988 */ /* 0x0083e20008000009 */
[----:B0-----:R-:W-:Y:S02]  /*12790*/  @P0 IMAD.MOV.U32 R20, RZ, RZ, R77 ;  /* 0x000000ffff140224 */ /* 0x001fe400078e004d */
[----:B------:R-:W-:Y:S01]  /*127a0*/  @P0 IMAD.MOV.U32 R21, RZ, RZ, R79 ;  /* 0x000000ffff150224 */ /* 0x000fe200078e004f */
[----:B-1----:R-:W-:-:S06]  /*127b0*/  PRMT R13, RZ, 0x7610, R13 ;  /* 0x00007610ff0d7816 */ /* 0x002fcc000000000d */
[----:B------:R0:W3:Y:S04]  /*127c0*/  @P0 LDG.E.U8 R13, desc[UR20][R20.64] ;  /* 0x00000014140d0981 */ /* 0x0000e8000c1e1100 */
[----:B------:R1:W-:Y:S01]  /*127d0*/  STS.U8 [R70+UR9+0x10800], R17 ;  /* 0x0108001146007988 */ /* 0x0003e20008000009 */
[----:B0-----:R-:W-:Y:S02]  /*127e0*/  @P0 IMAD.MOV.U32 R20, RZ, RZ, R72 ;  /* 0x000000ffff140224 */ /* 0x001fe400078e0048 */
[----:B------:R-:W-:Y:S01]  /*127f0*/  @P0 IMAD.MOV.U32 R21, RZ, RZ, R75 ;  /* 0x000000ffff150224 */ /* 0x000fe200078e004b */
[----:B-1----:R-:W-:Y:S01]  /*12800*/  PRMT R17, RZ, 0x7610, R17 ;  /* 0x00007610ff117816 */ /* 0x002fe20000000011 */
[----:B------:R0:W-:Y:S05]  /*12810*/  STS.U8 [R70+UR9+0x10c00], R19 ;  /* 0x010c001346007988 */ /* 0x0001ea0008000009 */
[----:B------:R1:W4:Y:S02]  /*12820*/  @P0 LDG.E.U8 R17, desc[UR20][R20.64] ;  /* 0x0000001414110981 */ /* 0x000324000c1e1100 */
[----:B-1----:R-:W-:-:S02]  /*12830*/  @P0 IMAD.MOV.U32 R20, RZ, RZ, R4 ;  /* 0x000000ffff140224 */ /* 0x002fc400078e0004 */
[----:B------:R-:W-:Y:S01]  /*12840*/  @P0 IMAD.MOV.U32 R21, RZ, RZ, R5 ;  /* 0x000000ffff150224 */ /* 0x000fe200078e0005 */
[----:B------:R1:W-:Y:S01]  /*12850*/  STS.U8 [R70+UR9+0x11000], R18 ;  /* 0x0110001246007988 */ /* 0x0003e20008000009 */
[----:B0-----:R-:W-:-:S03]  /*12860*/  PRMT R19, RZ, 0x7610, R19 ;  /* 0x00007610ff137816 */ /* 0x001fc60000000013 */
[----:B------:R-:W5:Y:S04]  /*12870*/  LDL.LU R5, [R1+0xb8c] ;  /* 0x000b8c0001057983 */ /* 0x000f680000300800 */
[----:B------:R-:W5:Y:S01]  /*12880*/  LDL.LU R4, [R1+0xb88] ;  /* 0x000b880001047983 */ /* 0x000f620000300800 */
[----:B-1----:R-:W-:-:S06]  /*12890*/  PRMT R18, RZ, 0x7610, R18 ;  /* 0x00007610ff127816 */ /* 0x002fcc0000000012 */
[----:B------:R0:W4:Y:S02]  /*128a0*/  @P0 LDG.E.U8 R18, desc[UR20][R20.64] ;  /* 0x0000001414120981 */ /* 0x000124000c1e1100 */
[----:B0-----:R-:W-:Y:S02]  /*128b0*/  @P0 IMAD.MOV.U32 R20, RZ, RZ, R2 ;  /* 0x000000ffff140224 */ /* 0x001fe400078e0002 */
[----:B------:R-:W-:Y:S02]  /*128c0*/  @P0 IMAD.MOV.U32 R21, RZ, RZ, R3 ;  /* 0x000000ffff150224 */ /* 0x000fe400078e0003 */
[----:B------:R-:W5:Y:S04]  /*128d0*/  LDL.LU R3, [R1+0xb84] ;  /* 0x000b840001037983 */ /* 0x000f680000300800 */
[----:B------:R-:W5:Y:S04]  /*128e0*/  LDL.LU R2, [R1+0xb80] ;  /* 0x000b800001027983 */ /* 0x000f680000300800 */
[----:B--2---:R0:W-:Y:S02]  /*128f0*/  STS.U8 [R70+UR9+0x11400], R16 ;  /* 0x0114001046007988 */ /* 0x0041e40008000009 */
[----:B0-----:R-:W-:-:S06]  /*12900*/  PRMT R16, RZ, 0x7610, R16 ;  /* 0x00007610ff107816 */ /* 0x001fcc0000000010 */
[----:B------:R0:W2:Y:S04]  /*12910*/  @P0 LDG.E.U8 R16, desc[UR20][R20.64] ;  /* 0x0000001414100981 */ /* 0x0000a8000c1e1100 */
[----:B---3--:R1:W-:Y:S01]  /*12920*/  STS.U8 [R70+UR9+0x11800], R13 ;  /* 0x0118000d46007988 */ /* 0x0083e20008000009 */
[----:B0-----:R-:W-:Y:S02]  /*12930*/  @P0 IMAD.MOV.U32 R20, RZ, RZ, R0 ;  /* 0x000000ffff140224 */ /* 0x001fe400078e0000 */
[----:B------:R-:W-:Y:S01]  /*12940*/  @P0 IMAD.MOV.U32 R21, RZ, RZ, R14 ;  /* 0x000000ffff150224 */ /* 0x000fe200078e000e */
[----:B-1----:R-:W-:Y:S01]  /*12950*/  PRMT R13, RZ, 0x7610, R13 ;  /* 0x00007610ff0d7816 */ /* 0x002fe2000000000d */
[----:B------:R-:W5:Y:S04]  /*12960*/  LDL.LU R14, [R1+0xb7c] ;  /* 0x000b7c00010e7983 */ /* 0x000f680000300800 */
[----:B------:R-:W5:Y:S04]  /*12970*/  LDL.LU R0, [R1+0xb78] ;  /* 0x000b780001007983 */ /* 0x000f680000300800 */
[----:B------:R0:W3:Y:S02]  /*12980*/  @P0 LDG.E.U8 R13, desc[UR20][R20.64] ;  /* 0x00000014140d0981 */ /* 0x0000e4000c1e1100 */
[----:B0-----:R-:W-:-:S02]  /*12990*/  @P0 IMAD.MOV.U32 R20, RZ, RZ, R6 ;  /* 0x000000ffff140224 */ /* 0x001fc400078e0006 */
[----:B------:R-:W0:Y:S01]  /*129a0*/  S2R R6, SR_TID.X ;  /* 0x0000000000067919 */ /* 0x000e220000002100 */
[----:B------:R-:W-:Y:S01]  /*129b0*/  @P0 IMAD.MOV.U32 R21, RZ, RZ, R68 ;  /* 0x000000ffff150224 */ /* 0x000fe200078e0044 */
[----:B----4-:R1:W-:Y:S02]  /*129c0*/  STS.U8 [R70+UR9+0x11c00], R17 ;  /* 0x011c001146007988 */ /* 0x0103e40008000009 */
[----:B-1----:R-:W-:-:S06]  /*129d0*/  PRMT R17, RZ, 0x7610, R17 ;  /* 0x00007610ff117816 */ /* 0x002fcc0000000011 */
[----:B------:R1:W4:Y:S01]  /*129e0*/  @P0 LDG.E.U8 R17, desc[UR20][R20.64] ;  /* 0x0000001414110981 */ /* 0x000322000c1e1100 */
[----:B0-----:R-:W-:Y:S01]  /*129f0*/  LOP3.LUT R6, R6, 0x7f, RZ, 0xc0, !PT ;  /* 0x0000007f06067812 */ /* 0x001fe200078ec0ff */
[----:B-1----:R-:W-:Y:S02]  /*12a00*/  @P0 IMAD.MOV.U32 R20, RZ, RZ, R63 ;  /* 0x000000ffff140224 */ /* 0x002fe400078e003f */
[----:B------:R-:W-:Y:S01]  /*12a10*/  @P0 IMAD.MOV.U32 R21, RZ, RZ, R65 ;  /* 0x000000ffff150224 */ /* 0x000fe200078e0041 */
[----:B------:R-:W-:-:S04]  /*12a20*/  LOP3.LUT R6, R6, 0x10, RZ, 0x3c, !PT ;  /* 0x0000001006067812 */ /* 0x000fc800078e3cff */
[----:B------:R0:W4:Y:S04]  /*12a30*/  @P0 LDG.E.U8 R19, desc[UR20][R20.64] ;  /* 0x0000001414130981 */ /* 0x000128000c1e1100 */
[----:B------:R1:W-:Y:S01]  /*12a40*/  STS.U8 [R6+UR9+0x10080], R18 ;  /* 0x0100801206007988 */ /* 0x0003e20008000009 */
[----:B0-----:R-:W-:Y:S02]  /*12a50*/  @P0 IMAD.MOV.U32 R20, RZ, RZ, R40 ;  /* 0x000000ffff140224 */ /* 0x001fe400078e0028 */
[----:B------:R-:W-:Y:S01]  /*12a60*/  @P0 IMAD.MOV.U32 R21, RZ, RZ, R61 ;  /* 0x000000ffff150224 */ /* 0x000fe200078e003d */
[----:B-1----:R-:W-:-:S06]  /*12a70*/  PRMT R18, RZ, 0x7610, R18 ;  /* 0x00007610ff127816 */ /* 0x002fcc0000000012 */
[----:B------:R0:W4:Y:S02]  /*12a80*/  @P0 LDG.E.U8 R18, desc[UR20][R20.64] ;  /* 0x0000001414120981 */ /* 0x000124000c1e1100 */
[----:B0-----:R-:W-:Y:S02]  /*12a90*/  @P0 IMAD.MOV.U32 R20, RZ, RZ, R38 ;  /* 0x000000ffff140224 */ /* 0x001fe400078e0026 */
[----:B------:R-:W-:Y:S01]  /*12aa0*/  @P0 IMAD.MOV.U32 R21, RZ, RZ, R39 ;  /* 0x000000ffff150224 */ /* 0x000fe200078e0027 */
[----:B--2---:R0:W-:Y:S02]  /*12ab0*/  STS.U8 [R6+UR9+0x10480], R16 ;  /* 0x0104801006007988 */ /* 0x0041e40008000009 */
[----:B0-----:R-:W-:-:S06]  /*12ac0*/  PRMT R16, RZ, 0x7610, R16 ;  /* 0x00007610ff107816 */ /* 0x001fcc0000000010 */
[----:B------:R0:W2:Y:S04]  /*12ad0*/  @P0 LDG.E.U8 R16, desc[UR20][R20.64] ;  /* 0x0000001414100981 */ /* 0x0000a8000c1e1100 */
[----:B---3--:R1:W-:Y:S01]  /*12ae0*/  STS.U8 [R6+UR9+0x10880], R13 ;  /* 0x0108800d06007988 */ /* 0x0083e20008000009 */
[----:B0-----:R-:W-:Y:S02]  /*12af0*/  @P0 IMAD.MOV.U32 R20, RZ, RZ, R35 ;  /* 0x000000ffff140224 */ /* 0x001fe400078e0023 */
[----:B------:R-:W-:Y:S01]  /*12b00*/  @P0 IMAD.MOV.U32 R21, RZ, RZ, R36 ;  /* 0x000000ffff150224 */ /* 0x000fe200078e0024 */
[----:B-1----:R-:W-:-:S06]  /*12b10*/  PRMT R13, RZ, 0x7610, R13 ;  /* 0x00007610ff0d7816 */ /* 0x002fcc000000000d */
[----:B------:R0:W3:Y:S02]  /*12b20*/  @P0 LDG.E.U8 R13, desc[UR20][R20.64] ;  /* 0x00000014140d0981 */ /* 0x0000e4000c1e1100 */
[----:B0-----:R-:W-:Y:S02]  /*12b30*/  @P0 IMAD.MOV.U32 R20, RZ, RZ, R144 ;  /* 0x000000ffff140224 */ /* 0x001fe400078e0090 */
[----:B------:R-:W-:Y:S02]  /*12b40*/  @P0 IMAD.MOV.U32 R21, RZ, RZ, R160 ;  /* 0x000000ffff150224 */ /* 0x000fe400078e00a0 */
[----:B------:R-:W5:Y:S04]  /*12b50*/  LDL.LU R160, [R1+0xb74] ;  /* 0x000b740001a07983 */ /* 0x000f680000300800 */
[----:B----4-:R0:W-:Y:S04]  /*12b60*/  STS.U8 [R6+UR9+0x10c80], R17 ;  /* 0x010c801106007988 */ /* 0x0101e80008000009 */
[----:B------:R-:W5:Y:S01]  /*12b70*/  LDL.LU R144, [R1+0xb70] ;  /* 0x000b700001907983 */ /* 0x000f620000300800 */
[----:B0-----:R-:W-:-:S03]  /*12b80*/  PRMT R17, RZ, 0x7610, R17 ;  /* 0x00007610ff117816 */ /* 0x001fc60000000011 */
[----:B------:R0:W-:Y:S02]  /*12b90*/  STS.U8 [R6+UR9+0x11080], R19 ;  /* 0x0110801306007988 */ /* 0x0001e40008000009 */
[----:B0-----:R-:W-:-:S06]  /*12ba0*/  PRMT R19, RZ, 0x7610, R19 ;  /* 0x00007610ff137816 */ /* 0x001fcc0000000013 */
[----:B------:R0:W4:Y:S02]  /*12bb0*/  @P0 LDG.E.U8 R19, desc[UR20][R20.64] ;  /* 0x0000001414130981 */ /* 0x000124000c1e1100 */
[----:B0-----:R-:W-:Y:S02]  /*12bc0*/  @P0 IMAD.MOV.U32 R20, RZ, RZ, R10 ;  /* 0x000000ffff140224 */ /* 0x001fe400078e000a */
[----:B------:R-:W-:-:S05]  /*12bd0*/  @P0 IMAD.MOV.U32 R21, RZ, RZ, R11 ;  /* 0x000000ffff150224 */ /* 0x000fca00078e000b */
[----:B------:R0:W4:Y:S02]  /*12be0*/  @P0 LDG.E.U8 R17, desc[UR20][R20.64] ;  /* 0x0000001414110981 */ /* 0x000124000c1e1100 */
[----:B0-----:R-:W-:Y:S02]  /*12bf0*/  @P0 IMAD.MOV.U32 R20, RZ, RZ, R7 ;  /* 0x000000ffff140224 */ /* 0x001fe400078e0007 */
[----:B------:R-:W-:Y:S01]  /*12c00*/  @P0 IMAD.MOV.U32 R21, RZ, RZ, R37 ;  /* 0x000000ffff150224 */ /* 0x000fe200078e0025 */
[----:B------:R0:W-:Y:S02]  /*12c10*/  STS.U8 [R6+UR9+0x11480], R18 ;  /* 0x0114801206007988 */ /* 0x0001e40008000009 */
[----:B0-----:R-:W-:Y:S02]  /*12c20*/  PRMT R18, RZ, 0x7610, R18 ;  /* 0x00007610ff127816 */ /* 0x001fe40000000012 */
        /* <DEDUP_REMOVED lines=9> */
[----:B------:R-:W-:-:S05]  /*12cc0*/  @P0 IMAD.MOV.U32 R21, RZ, RZ, R32 ;  /* 0x000000ffff150224 */ /* 0x000fca00078e0020 */
[----:B------:R0:W3:Y:S01]  /*12cd0*/  @P0 LDG.E.U8 R18, desc[UR20][R20.64] ;  /* 0x0000001414120981 */ /* 0x0000e2000c1e1100 */
[----:B------:R-:W1:Y:S01]  /*12ce0*/  S2R R7, SR_TID.X ;  /* 0x0000000000077919 */ /* 0x000e620000002100 */
[----:B0-----:R-:W-:Y:S02]  /*12cf0*/  @P0 IMAD.MOV.U32 R20, RZ, RZ, R27 ;  /* 0x000000ffff140224 */ /* 0x001fe400078e001b */
[----:B------:R-:W-:Y:S01]  /*12d00*/  @P0 IMAD.MOV.U32 R21, RZ, RZ, R29 ;  /* 0x000000ffff150224 */ /* 0x000fe200078e001d */
[----:B-1----:R-:W-:-:S04]  /*12d10*/  LOP3.LUT R7, R7, 0x7f, RZ, 0xc0, !PT ;  /* 0x0000007f07077812 */ /* 0x002fc800078ec0ff */
[----:B------:R-:W-:-:S05]  /*12d20*/  LOP3.LUT R7, R7, 0x20, RZ, 0x3c, !PT ;  /* 0x0000002007077812 */ /* 0x000fca00078e3cff */
[----:B----4-:R0:W-:Y:S02]  /*12d30*/  STS.U8 [R7+UR9+0x10500], R17 ;  /* 0x0105001107007988 */ /* 0x0101e40008000009 */
[----:B0-----:R-:W-:-:S06]  /*12d40*/  PRMT R17, RZ, 0x7610, R17 ;  /* 0x00007610ff117816 */ /* 0x001fcc0000000011 */
        /* <DEDUP_REMOVED lines=14> */
[----:B-1----:R-:W-:-:S06]  /*12e30*/  PRMT R18, RZ, 0x7610, R18 ;  /* 0x00007610ff127816 */ /* 0x002fcc0000000012 */
[----:B------:R0:W3:Y:S01]  /*12e40*/  @P0 LDG.E.U8 R18, desc[UR20][R20.64] ;  /* 0x0000001414120981 */ /* 0x0000e2000c1e1100 */
[----:B------:R-:W1:Y:S01]  /*12e50*/  S2R R8, SR_TID.X ;  /* 0x0000000000087919 */ /* 0x000e620000002100 */
[----:B0-----:R-:W-:Y:S02]  /*12e60*/  @P0 IMAD.MOV.U32 R20, RZ, RZ, R95 ;  /* 0x000000ffff140224 */ /* 0x001fe400078e005f */
[----:B------:R-:W-:Y:S01]  /*12e70*/  @P0 IMAD.MOV.U32 R21, RZ, RZ, R92 ;  /* 0x000000ffff150224 */ /* 0x000fe200078e005c */
[----:B------:R-:W-:Y:S04]  /*12e80*/  STS.U8 [R7+UR9+0x10100], R19 ;  /* 0x0101001307007988 */ /* 0x000fe80008000009 */
[----:B----4-:R0:W-:Y:S01]  /*12e90*/  STS.U8 [R7+UR9+0x11500], R17 ;  /* 0x0115001107007988 */ /* 0x0101e20008000009 */
[----:B-1----:R-:W-:-:S02]  /*12ea0*/  LOP3.LUT R8, R8, 0x7f, RZ, 0xc0, !PT ;  /* 0x0000007f08087812 */ /* 0x002fc400078ec0ff */
[----:B0-----:R-:W-:-:S06]  /*12eb0*/  PRMT R17, RZ, 0x7610, R17 ;  /* 0x00007610ff117816 */ /* 0x001fcc0000000011 */
[----:B------:R0:W4:Y:S01]  /*12ec0*/  @P0 LDG.E.U8 R17, desc[UR20][R20.64] ;  /* 0x0000001414110981 */ /* 0x000122000c1e1100 */
[C---:B------:R-:W-:Y:S02]  /*12ed0*/  LOP3.LUT R9, R8.reuse, 0x40, RZ, 0x3c, !PT ;  /* 0x0000004008097812 */ /* 0x040fe400078e3cff */
[----:B------:R-:W-:Y:S01]  /*12ee0*/  LOP3.LUT R8, R8, 0x30, RZ, 0x3c, !PT ;  /* 0x0000003008087812 */ /* 0x000fe200078e3cff */
        /* <DEDUP_REMOVED lines=14> */
[----:B------:R0:W3:Y:S02]  /*12fd0*/  @P0 LDG.E.U8 R18, desc[UR20][R20.64] ;  /* 0x0000001414120981 */ /* 0x0000e4000c1e1100 */
[----:B0-----:R-:W-:Y:S02]  /*12fe0*/  @P0 IMAD.MOV.U32 R20, RZ, RZ, R105 ;  /* 0x000000ffff140224 */ /* 0x001fe400078e0069 */
[----:B------:R-:W-:Y:S01]  /*12ff0*/  @P0 IMAD.MOV.U32 R21, RZ, RZ, R104 ;  /* 0x000000ffff150224 */ /* 0x000fe200078e0068 */
        /* <DEDUP_REMOVED lines=61> */
[----:B----4-:R0:W-:Y:S01]  /*133d0*/  STS.U8 [R9+UR9+0x11600], R17 ;  /* 0x0116001109007988 */ /* 0x0101e20008000009 */
[----:B-1----:R-:W-:Y:S02]  /*133e0*/  LOP3.LUT R10, R10, 0x7f, RZ, 0xc0, !PT ;  /* 0x0000007f0a0a7812 */ /* 0x002fe400078ec0ff */
        /* <DEDUP_REMOVED lines=60> */
[----:B------:R-:W-:Y:S02]  /*137b0*/  @P0 IMAD.MOV.U32 R21, RZ, RZ, R137 ;  /* 0x000000ffff150224 */ /* 0x000fe400078e0089 */
        /* <DEDUP_REMOVED lines=15> */
[----:B0-----:R-:W-:Y:S01]  /*138b0*/  PRMT R21, RZ, 0x7610, R21 ;  /* 0x00007610ff157816 */ /* 0x001fe20000000015 */
[----:B-1----:R-:W-:Y:S01]  /*138c0*/  @P0 IMAD.MOV.U32 R18, RZ, RZ, R123 ;  /* 0x000000ffff120224 */ /* 0x002fe200078e007b */
[----:B------:R-:W-:-:S04]  /*138d0*/  PRMT R20, RZ, 0x7610, R20 ;  /* 0x00007610ff147816 */ /* 0x000fc80000000014 */
[----:B------:R0:W3:Y:S02]  /*138e0*/  @P0 LDG.E.U8 R21, desc[UR20][R18.64] ;  /* 0x0000001412150981 */ /* 0x0000e4000c1e1100 */
[----:B0-----:R-:W-:Y:S02]  /*138f0*/  @P0 IMAD.MOV.U32 R18, RZ, RZ, R120 ;  /* 0x000000ffff120224 */ /* 0x001fe400078e0078 */
[----:B------:R-:W-:-:S05]  /*13900*/  @P0 IMAD.MOV.U32 R19, RZ, RZ, R119 ;  /* 0x000000ffff130224 */ /* 0x000fca00078e0077 */
[----:B------:R0:W3:Y:S02]  /*13910*/  @P0 LDG.E.U8 R20, desc[UR20][R18.64] ;  /* 0x0000001412140981 */ /* 0x0000e4000c1e1100 */
[----:B0-----:R-:W-:Y:S02]  /*13920*/  PRMT R19, RZ, 0x7610, R19 ;  /* 0x00007610ff137816 */ /* 0x001fe40000000013 */
[----:B------:R-:W-:Y:S01]  /*13930*/  PRMT R18, RZ, 0x7610, R18 ;  /* 0x00007610ff127816 */ /* 0x000fe20000000012 */
[----:B----4-:R0:W-:Y:S02]  /*13940*/  STS.U8 [R11+UR9+0x11700], R17 ;  /* 0x011700110b007988 */ /* 0x0101e40008000009 */
[----:B0-----:R-:W-:Y:S02]  /*13950*/  @P0 IMAD.MOV.U32 R17, RZ, RZ, R121 ;  /* 0x000000ffff110224 */ /* 0x001fe400078e0079 */
[----:B------:R-:W-:Y:S01]  /*13960*/  @P0 IMAD.MOV.U32 R23, RZ, RZ, R88 ;  /* 0x000000ffff170224 */ /* 0x000fe200078e0058 */
[----:B--2---:R0:W-:Y:S02]  /*13970*/  STS.U8 [R11+UR9+0x11b00], R16 ;  /* 0x011b00100b007988 */ /* 0x0041e40008000009 */
[----:B0-----:R-:W-:-:S05]  /*13980*/  @P0 IMAD.MOV.U32 R16, RZ, RZ, R122 ;  /* 0x000000ffff100224 */ /* 0x001fca00078e007a */
[----:B------:R0:W2:Y:S02]  /*13990*/  @P0 LDG.E.U8 R19, desc[UR20][R16.64] ;  /* 0x0000001410130981 */ /* 0x0000a4000c1e1100 */
[----:B0-----:R-:W-:Y:S02]  /*139a0*/  @P0 IMAD.MOV.U32 R16, RZ, RZ, R98 ;  /* 0x000000ffff100224 */ /* 0x001fe400078e0062 */
[----:B------:R-:W-:Y:S01]  /*139b0*/  @P0 IMAD.MOV.U32 R17, RZ, RZ, R97 ;  /* 0x000000ffff110224 */ /* 0x000fe200078e0061 */
[----:B---3--:R-:W-:Y:S04]  /*139c0*/  STS.U8 [R11+UR9+0x11f00], R13 ;  /* 0x011f000d0b007988 */ /* 0x008fe80008000009 */
[----:B------:R0:W3:Y:S04]  /*139d0*/  @P0 LDG.E.U8 R18, desc[UR20][R16.64] ;  /* 0x0000001410120981 */ /* 0x0000e8000c1e1100 */
[----:B------:R1:W-:Y:S01]  /*139e0*/  STS.U8 [R12+UR9+0x11f80], R22 ;  /* 0x011f80160c007988 */ /* 0x0003e20008000009 */
[----:B0-----:R-:W-:Y:S01]  /*139f0*/  PRMT R17, RZ, 0x7610, R17 ;  /* 0x00007610ff117816 */ /* 0x001fe20000000011 */
[----:B-1----:R-:W-:-:S02]  /*13a00*/  @P0 IMAD.MOV.U32 R22, RZ, RZ, R155 ;  /* 0x000000ffff160224 */ /* 0x002fc400078e009b */
[----:B------:R0:W-:Y:S01]  /*13a10*/  STS.U8 [R12+UR9+0x10380], R21 ;  /* 0x010380150c007988 */ /* 0x0001e20008000009 */
[----:B------:R-:W-:Y:S02]  /*13a20*/  PRMT R16, RZ, 0x7610, R16 ;  /* 0x00007610ff107816 */ /* 0x000fe40000000010 */
[----:B------:R-:W-:Y:S01]  /*13a30*/  PRMT R13, RZ, 0x7610, R13 ;  /* 0x00007610ff0d7816 */ /* 0x000fe2000000000d */
[----:B------:R1:W4:Y:S01]  /*13a40*/  @P0 LDG.E.U8 R17, desc[UR20][R22.64] ;  /* 0x0000001416110981 */ /* 0x000322000c1e1100 */
[----:B0-----:R-:W-:-:S03]  /*13a50*/  @P0 IMAD.MOV.U32 R21, RZ, RZ, R163 ;  /* 0x000000ffff150224 */ /* 0x001fc600078e00a3 */
[----:B------:R0:W-:Y:S01]  /*13a60*/  STS.U8 [R12+UR9+0x10780], R20 ;  /* 0x010780140c007988 */ /* 0x0001e20008000009 */
[----:B-1----:R-:W-:Y:S02]  /*13a70*/  @P0 IMAD.MOV.U32 R22, RZ, RZ, R164 ;  /* 0x000000ffff160224 */ /* 0x002fe400078e00a4 */
[----:B------:R-:W-:-:S05]  /*13a80*/  @P0 IMAD.MOV.U32 R23, RZ, RZ, R165 ;  /* 0x000000ffff170224 */ /* 0x000fca00078e00a5 */
[----:B------:R-:W4:Y:S01]  /*13a90*/  @P0 LDG.E.U8 R16, desc[UR20][R22.64] ;  /* 0x0000001416100981 */ /* 0x000f22000c1e1100 */
[----:B0-----:R-:W-:-:S05]  /*13aa0*/  @P0 IMAD.MOV.U32 R20, RZ, RZ, R162 ;  /* 0x000000ffff140224 */ /* 0x001fca00078e00a2 */
[----:B------:R-:W4:Y:S01]  /*13ab0*/  @P0 LDG.E.U8 R13, desc[UR20][R20.64] ;  /* 0x00000014140d0981 */ /* 0x000f22000c1e1100 */
[----:B------:R-:W-:-:S04]  /*13ac0*/  ISETP.NE.U32.AND P0, PT, RZ, UR7, PT ;  /* 0x00000007ff007c0c */ /* 0x000fc8000bf05070 */
[C---:B------:R-:W-:Y:S02]  /*13ad0*/  ISETP.LT.OR P1, PT, R161.reuse, 0x80, P0 ;  /* 0x00000080a100780c */ /* 0x040fe40000721670 */
[----:B------:R-:W-:Y:S01]  /*13ae0*/  ISETP.GE.AND P2, PT, R161, 0x100, PT ;  /* 0x00000100a100780c */ /* 0x000fe20003f46270 */
[----:B--2---:R0:W-:Y:S04]  /*13af0*/  STS.U8 [R12+UR9+0x10b80], R19 ;  /* 0x010b80130c007988 */ /* 0x0041e80008000009 */
[----:B---3--:R0:W-:Y:S04]  /*13b00*/  STS.U8 [R12+UR9+0x10f80], R18 ;  /* 0x010f80120c007988 */ /* 0x0081e80008000009 */
[----:B----4-:R0:W-:Y:S04]  /*13b10*/  STS.U8 [R12+UR9+0x11380], R17 ;  /* 0x011380110c007988 */ /* 0x0101e80008000009 */
[----:B------:R0:W-:Y:S04]  /*13b20*/  STS.U8 [R12+UR9+0x11780], R16 ;  /* 0x011780100c007988 */ /* 0x0001e80008000009 */
[----:B------:R0:W-:Y:S01]  /*13b30*/  STS.U8 [R12+UR9+0x11b80], R13 ;  /* 0x011b800d0c007988 */ /* 0x0001e20008000009 */
[----:B------:R1:W-:Y:S06]  /*13b40*/  MEMBAR.ALL.CTA ;  /* 0x0000000000007992 */ /* 0x0003ec0000008000 */
[----:B-1----:R-:W1:Y:S02]  /*13b50*/  FENCE.VIEW.ASYNC.S ;  /* 0x00000000000073c6 */ /* 0x002e640000000000 */
[----:B-1----:R-:W-:Y:S06]  /*13b60*/  BAR.SYNC.DEFER_BLOCKING 0x0 ;  /* 0x0000000000007b1d */ /* 0x002fec0000010000 */
[----:B------:R-:W-:Y:S05]  /*13b70*/  @P1 BRA `(.L_x_6) ;  /* 0x0000000000d81947 */ /* 0x000fea0003800000 */
[----:B------:R-:W-:Y:S02]  /*13b80*/  USHF.R.U32.HI UR14, URZ, 0x4, UR9 ;  /* 0x00000004ff0e7899 */ /* 0x000fe40008011609 */
[----:B------:R-:W-:Y:S02]  /*13b90*/  UIADD3 UR5, UPT, UPT, UR9, 0x10000, URZ ;  /* 0x0001000009057890 */ /* 0x000fe4000fffe0ff */
[----:B------:R-:W-:Y:S02]  /*13ba0*/  USGXT.U32 UR14, UR14, 0xe ;  /* 0x0000000e0e0e789a */ /* 0x000fe40008000000 */
[----:B------:R-:W-:Y:S02]  /*13bb0*/  USHF.R.U32.HI UR5, URZ, 0x4, UR5 ;  /* 0x00000004ff057899 */ /* 0x000fe40008011605 */
[----:B------:R-:W-:Y:S02]  /*13bc0*/  UIADD3 UR32, UP1, UPT, UR14, 0x100, URZ ;  /* 0x000001000e207890 */ /* 0x000fe4000ff3e0ff */
[----:B------:R-:W-:Y:S01]  /*13bd0*/  USGXT.U32 UR12, UR5, 0xe ;  /* 0x0000000e050c789a */ /* 0x000fe20008000000 */
[----:B------:R-:W-:Y:S01]  /*13be0*/  UMOV UR4, URZ ;  /* 0x000000ff00047c82 */ /* 0x000fe20008000000 */
[----:B------:R-:W-:Y:S01]  /*13bf0*/  UMOV UR6, URZ ;  /* 0x000000ff00067c82 */ /* 0x000fe20008000000 */
[----:B------:R-:W-:-:S02]  /*13c00*/  UIADD3.X UR33, UPT, UPT, UR4, 0x40004040, URZ, UP1, !UPT ;  /* 0x4000404004217890 */ /* 0x000fc40008ffe4ff */
[----:B------:R-:W-:Y:S01]  /*13c10*/  UIADD3 UR34, UP1, UPT, UR12, 0x2, URZ ;  /* 0x000000020c227890 */ /* 0x000fe2000ff3e0ff */
[----:B------:R-:W-:Y:S01]  /*13c20*/  UMOV UR4, UR11 ;  /* 0x0000000b00047c82 */ /* 0x000fe20008000000 */
[----:B------:R-:W-:Y:S02]  /*13c30*/  UMOV UR5, URZ ;  /* 0x000000ff00057c82 */ /* 0x000fe40008000000 */
[----:B------:R-:W-:Y:S01]  /*13c40*/  UIADD3.X UR35, UPT, UPT, UR6, 0x40004040, URZ, UP1, !UPT ;  /* 0x4000404006237890 */ /* 0x000fe20008ffe4ff */
[----:B------:R-:W-:Y:S01]  /*13c50*/  UMOV UR25, UR4 ;  /* 0x0000000400197c82 */ /* 0x000fe20008000000 */
[----:B------:R-:W-:Y:S02]  /*13c60*/  UIADD3.64 UR4, UPT, UPT, UR32, 0x100, URZ ;  /* 0x0000010020047897 */ /* 0x000fe4000fffe0ff */
[----:B------:R-:W-:Y:S02]  /*13c70*/  UIADD3.64 UR6, UPT, UPT, UR34, 0x2, URZ ;  /* 0x0000000222067897 */ /* 0x000fe4000fffe0ff */
[----:B------:R-:W-:-:S02]  /*13c80*/  UIADD3.64 UR16, UPT, UPT, UR32, 0x200, URZ ;  /* 0x0000020020107897 */ /* 0x000fc4000fffe0ff */
[----:B------:R-:W-:Y:S02]  /*13c90*/  UIADD3.64 UR18, UPT, UPT, UR34, 0x4, URZ ;  /* 0x0000000422127897 */ /* 0x000fe4000fffe0ff */
[----:B------:R-:W-:Y:S02]  /*13ca0*/  UIADD3 UR24, UPT, UPT, UR8, 0x40, URZ ;  /* 0x0000004008187890 */ /* 0x000fe4000fffe0ff */
[----:B------:R-:W-:Y:S02]  /*13cb0*/  UIADD3.64 UR22, UPT, UPT, UR32, 0x300, URZ ;  /* 0x0000030020167897 */ /* 0x000fe4000fffe0ff */
[----:B------:R-:W-:Y:S02]  /*13cc0*/  UIADD3 UR46, UPT, UPT, UR8, 0x40, URZ ;  /* 0x00000040082e7890 */ /* 0x000fe4000fffe0ff */
[----:B------:R-:W-:Y:S02]  /*13cd0*/  UIADD3.64 UR26, UPT, UPT, UR32, 0x400, URZ ;  /* 0x00000400201a7897 */ /* 0x000fe4000fffe0ff */
[----:B------:R-:W-:-:S02]  /*13ce0*/  UIADD3 UR47, UPT, UPT, UR8, 0x40, URZ ;  /* 0x00000040082f7890 */ /* 0x000fc4000fffe0ff */
[----:B------:R-:W-:Y:S01]  /*13cf0*/  UIADD3.64 UR28, UPT, UPT, UR32, 0x500, URZ ;  /* 0x00000500201c7897 */ /* 0x000fe2000fffe0ff */
[----:B------:R-:W-:Y:S01]  /*13d00*/  UMOV UR36, 0x0 ;  /* 0x0000000000247882 */ /* 0x000fe20000000000 */
[----:B------:R-:W-:Y:S01]  /*13d10*/  UMOV UR37, 0x8108490 ;  /* 0x0810849000257882 */ /* 0x000fe20000000000 */
[----:B------:R-:W-:Y:S01]  /*13d20*/  UIADD3 UR52, UPT, UPT, UR8, 0x40, URZ ;  /* 0x0000004008347890 */ /* 0x000fe2000fffe0ff */
[----:B------:R-:W-:Y:S01]  /*13d30*/  UMOV UR15, 0x40004040 ;  /* 0x40004040000f7882 */ /* 0x000fe20000000000 */
[----:B------:R-:W-:Y:S01]  /*13d40*/  UIADD3.64 UR30, UPT, UPT, UR32, 0x600, URZ ;  /* 0x00000600201e7897 */ /* 0x000fe2000fffe0ff */
[----:B------:R-:W-:Y:S01]  /*13d50*/  UMOV UR13, 0x40004040 ;  /* 0x40004040000d7882 */ /* 0x000fe20000000000 */
[----:B------:R-:W-:Y:S01]  /*13d60*/  UMOV UR38, 0x0 ;  /* 0x0000000000267882 */ /* 0x000fe20000000000 */
[----:B------:R-:W-:Y:S01]  /*13d70*/  UMOV UR39, 0x8108490 ;  /* 0x0810849000277882 */ /* 0x000fe20000000000 */
[----:B------:R-:W-:Y:S01]  /*13d80*/  UMOV UR40, 0x0 ;  /* 0x0000000000287882 */ /* 0x000fe20000000000 */
[----:B------:R-:W-:Y:S01]  /*13d90*/  UMOV UR41, 0x8108490 ;  /* 0x0810849000297882 */ /* 0x000fe20000000000 */
[----:B------:R1:W-:Y:S01]  /*13da0*/  UTCQMMA gdesc[UR14], gdesc[UR12], tmem[UR8], tmem[UR36], idesc[UR37], !UPT ;  /* 0x00ff240c0e0075ea */ /* 0x0003e2000f800308 */
[----:B------:R-:W-:Y:S01]  /*13db0*/  UMOV UR42, 0x0 ;  /* 0x00000000002a7882 */ /* 0x000fe20000000000 */
[----:B------:R-:W-:Y:S01]  /*13dc0*/  UMOV UR43, 0x8108490 ;  /* 0x08108490002b7882 */ /* 0x000fe20000000000 */
[----:B------:R1:W-:Y:S01]  /*13dd0*/  UTCQMMA gdesc[UR32], gdesc[UR34], tmem[UR8], tmem[UR38], idesc[UR39], UPT ;  /* 0x00ff2622200075ea */ /* 0x0003e2000b800308 */
        /* <DEDUP_REMOVED lines=8> */
[----:B------:R1:W-:Y:S01]  /*13e60*/  UTCQMMA gdesc[UR22], gdesc[UR12], tmem[UR24], tmem[UR44], idesc[UR45], !UPT ;  /* 0x00ff2c0c160075ea */ /* 0x0003e2000f800318 */
[----:B------:R-:W-:Y:S01]  /*13e70*/  UMOV UR54, 0x0 ;  /* 0x0000000000367882 */ /* 0x000fe20000000000 */
[----:B------:R-:W-:Y:S01]  /*13e80*/  UMOV UR55, 0x8108490 ;  /* 0x0810849000377882 */ /* 0x000fe20000000000 */
[----:B------:R1:W-:Y:S01]  /*13e90*/  UTCQMMA gdesc[UR26], gdesc[UR34], tmem[UR46], tmem[UR48], idesc[UR49], UPT ;  /* 0x00ff30221a0075ea */ /* 0x0003e2000b80032e */
[----:B------:R1:W-:Y:S01]  /*13ea0*/  UTCQMMA gdesc[UR28], gdesc[UR6], tmem[UR47], tmem[UR50], idesc[UR51], UPT ;  /* 0x00ff32061c0075ea */ /* 0x0003e2000b80032f */
[----:B------:R1:W-:Y:S01]  /*13eb0*/  UTCQMMA gdesc[UR30], gdesc[UR18], tmem[UR52], tmem[UR54], idesc[UR55], UPT ;  /* 0x00ff36121e0075ea */ /* 0x0003e2000b800334 */
[----:B------:R1:W-:Y:S01]  /*13ec0*/  UTCBAR [UR25], URZ ;  /* 0x000000ff190073e9 */ /* 0x0003e200080000ff */
[----:B------:R-:W-:Y:S01]  /*13ed0*/  NOP ;  /* 0x0000000000007918 */ /* 0x000fe20000000000 */
.L_x_6:
[----:B-1----:R-:W-:Y:S01]  /*13ee0*/  UMOV UR4, URZ ;  /* 0x000000ff00047c82 */ /* 0x002fe20008000000 */
[----:B------:R-:W-:Y:S05]  /*13ef0*/  @!P2 BRA `(.L_x_7) ;  /* 0x000001200090a947 */ /* 0x000fea0003800000 */
[----:B0-----:R-:W-:Y:S01]  /*13f00*/  SHF.R.S32.HI R13, RZ, 0x1f, R161 ;  /* 0x0000001fff0d7819 */ /* 0x001fe200000114a1 */
[----:B------:R-:W-:Y:S01]  /*13f10*/  UIADD3 UR4, UPT, UPT, UR9, 0x8000, URZ ;  /* 0x0000800009047890 */ /* 0x000fe2000fffe0ff */
[----:B------:R-:W-:Y:S01]  /*13f20*/  IMAD.MOV.U32 R17, RZ, RZ, RZ ;  /* 0x000000ffff117224 */ /* 0x000fe200078e00ff */
[----:B------:R-:W-:Y:S01]  /*13f30*/  UIADD3 UR5, UPT, UPT, UR9, 0x12000, URZ ;  /* 0x0001200009057890 */ /* 0x000fe2000fffe0ff */
[----:B------:R-:W-:Y:S01]  /*13f40*/  LEA.HI R13, R13, R161, RZ, 0x7 ;  /* 0x000000a10d0d7211 */ /* 0x000fe200078f38ff */
[----:B------:R-:W-:Y:S02]  /*13f50*/  USHF.R.U32.HI UR4, URZ, 0x4, UR4 ;  /* 0x00000004ff047899 */ /* 0x000fe40008011604 */
[----:B------:R-:W-:Y:S01]  /*13f60*/  USHF.R.U32.HI UR5, URZ, 0x4, UR5 ;  /* 0x00000004ff057899 */ /* 0x000fe20008011605 */
[----:B------:R-:W-:Y:S01]  /*13f70*/  SHF.R.S32.HI R16, RZ, 0x7, R13 ;  /* 0x00000007ff107819 */ /* 0x000fe2000001140d */
[----:B-----5:R-:W-:Y:S01]  /*13f80*/  IMAD.SHL.U32 R13, R14, 0x80, RZ ;  /* 0x000000800e0d7824 */ /* 0x020fe200078e00ff */
[----:B------:R-:W-:Y:S01]  /*13f90*/  USGXT.U32 UR14, UR4, 0xe ;  /* 0x0000000e040e789a */ /* 0x000fe20008000000 */
[----:B------:R-:W-:Y:S01]  /*13fa0*/  IMAD.SHL.U32 R14, R15, 0x80, RZ ;  /* 0x000000800f0e7824 */ /* 0x000fe200078e00ff */
[----:B------:R-:W-:Y:S01]  /*13fb0*/  VIMNMX R16, PT, PT, R16, 0x2, !PT ;  /* 0x0000000210107848 */ /* 0x000fe20007fe0100 */
[----:B------:R-:W-:-:S02]  /*13fc0*/  USGXT.U32 UR12, UR5, 0xe ;  /* 0x0000000e050c789a */ /* 0x000fc40008000000 */
[----:B------:R-:W-:Y:S02]  /*13fd0*/  UIADD3 UR22, UP1, UPT, UR14, 0x100, URZ ;  /* 0x000001000e167890 */ /* 0x000fe4000ff3e0ff */
[----:B------:R-:W-:Y:S01]  /*13fe0*/  VIADD R15, R16, 0xfffffffe ;  /* 0xfffffffe100f7836 */ /* 0x000fe20000000000 */
[----:B------:R-:W-:Y:S01]  /*13ff0*/  UIADD3 UR24, UP2, UPT, UR12, 0x2, URZ ;  /* 0x000000020c187890 */ /* 0x000fe2000ff5e0ff */
[----:B------:R-:W-:Y:S01]  /*14000*/  SHF.R.S32.HI R16, RZ, 0x1f, R14 ;  /* 0x0000001fff107819 */ /* 0x000fe2000001140e */
[----:B------:R-:W-:Y:S01]  /*14010*/  UMOV UR4, URZ ;  /* 0x000000ff00047c82 */ /* 0x000fe20008000000 */
[----:B------:R-:W-:Y:S01]  /*14020*/  UMOV UR5, URZ ;  /* 0x000000ff00057c82 */ /* 0x000fe20008000000 */
[----:B------:R0:W-:Y:S01]  /*14030*/  STL [R1+0xb6c], R15 ;  /* 0x000b6c0f01007387 */ /* 0x0001e20000100800 */
[----:B------:R-:W-:Y:S02]  /*14040*/  UIADD3.X UR23, UPT, UPT, UR4, 0x40004040, URZ, UP1, !UPT ;  /* 0x4000404004177890 */ /* 0x000fe40008ffe4ff */
[----:B------:R-:W-:Y:S01]  /*14050*/  UIADD3.X UR25, UPT, UPT, UR5, 0x40004040, URZ, UP2, !UPT ;  /* 0x4000404005197890 */ /* 0x000fe200097fe4ff */
[----:B------:R1:W-:Y:S01]  /*14060*/  STL [R1+0xb54], RZ ;  /* 0x000b54ff01007387 */ /* 0x0003e20000100800 */
[----:B------:R-:W-:Y:S01]  /*14070*/  UMOV UR18, 0x1 ;  /* 0x0000000100127882 */ /* 0x000fe20000000000 */
[----:B------:R-:W-:-:S02]  /*14080*/  UIADD3.64 UR26, UPT, UPT, UR22, 0x100, URZ ;  /* 0x00000100161a7897 */ /* 0x000fc4000fffe0ff */
[----:B------:R-:W-:Y:S01]  /*14090*/  UIADD3.64 UR28, UPT, UPT, UR24, 0x2, URZ ;  /* 0x00000002181c7897 */ /* 0x000fe2000fffe0ff */
[----:B0-----:R-:W-:Y:S01]  /*140a0*/  SHF.R.S32.HI R15, RZ, 0x1f, R13 ;  /* 0x0000001fff0f7819 */ /* 0x001fe2000001140d */
[----:B------:R-:W-:Y:S02]  /*140b0*/  UIADD3.64 UR30, UPT, UPT, UR22, 0x200, URZ ;  /* 0x00000200161e7897 */ /* 0x000fe4000fffe0ff */
[----:B------:R-:W-:Y:S02]  /*140c0*/  UIADD3.64 UR32, UPT, UPT, UR24, 0x4, URZ ;  /* 0x0000000418207897 */ /* 0x000fe4000fffe0ff */
[----:B------:R-:W-:Y:S02]  /*140d0*/  UIADD3.64 UR34, UPT, UPT, UR22, 0x300, URZ ;  /* 0x0000030016227897 */ /* 0x000fe4000fffe0ff */
[----:B------:R-:W-:Y:S02]  /*140e0*/  UIADD3.64 UR36, UPT, UPT, UR22, 0x400, URZ ;  /* 0x0000040016247897 */ /* 0x000fe4000fffe0ff */
[----:B------:R-:W-:-:S02]  /*140f0*/  UIADD3.64 UR38, UPT, UPT, UR22, 0x500, URZ ;  /* 0x0000050016267897 */ /* 0x000fc4000fffe0ff */
[----:B------:R-:W-:Y:S01]  /*14100*/  UIADD3.64 UR40, UPT, UPT, UR22, 0x600, URZ ;  /* 0x0000060016287897 */ /* 0x000fe2000fffe0ff */
[----:B-1----:R-:W-:-:S11]  /*14110*/  UMOV UR13, 0x40004040 ;  /* 0x40004040000d7882 */ /* 0x002fd60000000000 */
.L_x_10:
[----:B------:R-:W2:Y:S04]  /*14120*/  LDL.LU R36, [R1+0x3bc] ;  /* 0x0003bc0001247983 */ /* 0x000ea80000300800 */
[----:B------:R-:W3:Y:S04]  /*14130*/  LDL.LU R30, [R1+0x630] ;  /* 0x00063000011e7983 */ /* 0x000ee80000300800 */
[----:B------:R-:W4:Y:S04]  /*14140*/  LDL.LU R35, [R1+0x62c] ;  /* 0x00062c0001237983 */ /* 0x000f280000300800 */
[----:B-----5:R-:W5:Y:S04]  /*14150*/  LDL.LU R34, [R1+0x628] ;  /* 0x0006280001227983 */ /* 0x020f680000300800 */
[----:B------:R-:W5:Y:S04]  /*14160*/  LDL.LU R33, [R1+0x624] ;  /* 0x0006240001217983 */ /* 0x000f680000300800 */
        /* <DEDUP_REMOVED lines=12> */
[----:B-1----:R-:W5:Y:S04]  /*14230*/  LDL.LU R16, [R1+0x618] ;  /* 0x0006180001107983 */ /* 0x002f680000300800 */
[----:B------:R-:W5:Y:S01]  /*14240*/  LDL.LU R22, [R1+0x5f4] ;  /* 0x0005f40001167983 */ /* 0x000f620000300800 */
[----:B------:R-:W-:Y:S01]  /*14250*/  IMAD.U32 R17, R17, -0x80000000, RZ ;  /* 0x8000000011117824 */ /* 0x000fe200078e00ff */
[----:B--2---:R-:W-:-:S02]  /*14260*/  IADD3 R36, P2, PT, R14, R36, RZ ;  /* 0x000000240e247210 */ /* 0x004fc40007f5e0ff */
[C---:B---3--:R-:W-:Y:S02]  /*14270*/  IADD3 R30, P3, PT, R14.reuse, R30, RZ ;  /* 0x0000001e0e1e7210 */ /* 0x048fe40007f7e0ff */
[----:B----4-:R-:W-:-:S03]  /*14280*/  IADD3 R35, P4, PT, R14, R35, RZ ;  /* 0x000000230e237210 */ /* 0x010fc60007f9e0ff */
[----:B------:R0:W-:Y:S01]  /*14290*/  STL [R1+0x630], R30 ;  /* 0x0006301e01007387 */ /* 0x0001e20000100800 */
[----:B-----5:R-:W-:-:S03]  /*142a0*/  IADD3 R34, P6, PT, R14, R34, RZ ;  /* 0x000000220e227210 */ /* 0x020fc60007fde0ff */
[----:B------:R-:W-:Y:S01]  /*142b0*/  STL [R1+0x3bc], R36 ;  /* 0x0003bc2401007387 */ /* 0x000fe20000100800 */
[----:B------:R-:W-:-:S03]  /*142c0*/  IADD3 R33, P1, PT, R14, R33, RZ ;  /* 0x000000210e217210 */ /* 0x000fc60007f3e0ff */
[----:B------:R-:W-:Y:S01]  /*142d0*/  STL [R1+0x62c], R35 ;  /* 0x00062c2301007387 */ /* 0x000fe20000100800 */
[----:B0-----:R-:W-:-:S03]  /*142e0*/  SHF.R.S32.HI R30, RZ, 0x1f, R14 ;  /* 0x0000001fff1e7819 */ /* 0x001fc6000001140e */
[----:B------:R-:W-:Y:S02]  /*142f0*/  STL [R1+0x628], R34 ;  /* 0x0006282201007387 */ /* 0x000fe40000100800 */
[----:B------:R-:W-:Y:S01]  /*14300*/  IMAD.X R32, R30, 0x1, R32, P2 ;  /* 0x000000011e207824 */ /* 0x000fe200010e0620 */
[----:B------:R-:W-:Y:S01]  /*14310*/  IADD3 R31, P2, PT, R14, R31, RZ ;  /* 0x0000001f0e1f7210 */ /* 0x000fe20007f5e0ff */
[----:B------:R-:W-:Y:S01]  /*14320*/  STL [R1+0x624], R33 ;  /* 0x0006242101007387 */ /* 0x000fe20000100800 */
[----:B------:R-:W-:-:S03]  /*14330*/  IMAD.X R29, R30, 0x1, R29, P3 ;  /* 0x000000011e1d7824 */ /* 0x000fc600018e061d */
[----:B------:R-:W-:Y:S01]  /*14340*/  STL [R1+0x39c], R32 ;  /* 0x00039c2001007387 */ /* 0x000fe20000100800 */
[----:B------:R-:W-:-:S03]  /*14350*/  IADD3 R28, P3, PT, R14, R28, RZ ;  /* 0x0000001c0e1c7210 */ /* 0x000fc60007f7e0ff */
[----:B------:R-:W-:Y:S01]  /*14360*/  STL [R1+0x620], R31 ;  /* 0x0006201f01007387 */ /* 0x000fe20000100800 */
[----:B------:R-:W-:-:S03]  /*14370*/  IMAD.X R27, R30, 0x1, R27, P4 ;  /* 0x000000011e1b7824 */ /* 0x000fc600020e061b */
[----:B------:R-:W-:Y:S01]  /*14380*/  STL [R1+0x3b8], R29 ;  /* 0x0003b81d01007387 */ /* 0x000fe20000100800 */
[----:B------:R-:W-:-:S03]  /*14390*/  IADD3 R26, P4, PT, R14, R26, RZ ;  /* 0x0000001a0e1a7210 */ /* 0x000fc60007f9e0ff */
[----:B------:R-:W-:Y:S01]  /*143a0*/  STL [R1+0x61c], R28 ;  /* 0x00061c1c01007387 */ /* 0x000fe20000100800 */
[----:B------:R-:W-:-:S05]  /*143b0*/  IMAD.X R21, R30, 0x1, R21, P6 ;  /* 0x000000011e157824 */ /* 0x000fca00030e0615 */
[----:B------:R0:W-:Y:S01]  /*143c0*/  STL [R1+0x3b0], R21 ;  /* 0x0003b01501007387 */ /* 0x0001e20000100800 */
[----:B------:R-:W-:-:S03]  /*143d0*/  IMAD.X R20, R30, 0x1, R20, P1 ;  /* 0x000000011e147824 */ /* 0x000fc600008e0614 */
[----:B------:R-:W-:Y:S01]  /*143e0*/  STL [R1+0x3b4], R27 ;  /* 0x0003b41b01007387 */ /* 0x000fe20000100800 */
[----:B------:R-:W-:-:S03]  /*143f0*/  IADD3 R25, P6, PT, R14, R25, RZ ;  /* 0x000000190e197210 */ /* 0x000fc60007fde0ff */
[----:B0-----:R-:W2:Y:S01]  /*14400*/  LDL.LU R21, [R1+0x610] ;  /* 0x0006100001157983 */ /* 0x001ea20000300800 */
[----:B------:R-:W-:-:S03]  /*14410*/  IMAD.X R19, R30, 0x1, R19, P2 ;  /* 0x000000011e137824 */ /* 0x000fc600010e0613 */
[----:B------:R-:W-:Y:S04]  /*14420*/  STL [R1+0x614], R26 ;  /* 0x0006141a01007387 */ /* 0x000fe80000100800 */
[----:B------:R0:W-:Y:S04]  /*14430*/  STL [R1+0x3a0], R20 ;  /* 0x0003a01401007387 */ /* 0x0001e80000100800 */
[----:B0-----:R-:W3:Y:S01]  /*14440*/  LDL.LU R20, [R1+0x5ec] ;  /* 0x0005ec0001147983 */ /* 0x001ee20000300800 */
[----:B------:R-:W-:-:S03]  /*14450*/  IADD3 R24, P1, PT, R14, R24, RZ ;  /* 0x000000180e187210 */ /* 0x000fc60007f3e0ff */
[----:B------:R-:W-:Y:S04]  /*14460*/  STL [R1+0x60c], R25 ;  /* 0x00060c1901007387 */ /* 0x000fe80000100800 */
[----:B------:R0:W-:Y:S04]  /*14470*/  STL [R1+0x398], R19 ;  /* 0x0003981301007387 */ /* 0x0001e80000100800 */
[----:B0-----:R-:W4:Y:S01]  /*14480*/  LDL.LU R19, [R1+0x608] ;  /* 0x0006080001137983 */ /* 0x001f220000300800 */
[----:B------:R-:W-:Y:S01]  /*14490*/  IMAD.X R16, R30, 0x1, R16, P3 ;  /* 0x000000011e107824 */ /* 0x000fe200018e0610 */
[----:B------:R-:W-:-:S02]  /*144a0*/  IADD3 R23, P2, PT, R14, R23, RZ ;  /* 0x000000170e177210 */ /* 0x000fc40007f5e0ff */
[----:B------:R-:W-:Y:S01]  /*144b0*/  STL [R1+0x604], R24 ;  /* 0x0006041801007387 */ /* 0x000fe20000100800 */
[----:B------:R-:W-:-:S03]  /*144c0*/  IADD3 R22, P3, PT, R14, R22, RZ ;  /* 0x000000160e167210 */ /* 0x000fc60007f7e0ff */
[----:B------:R0:W-:Y:S04]  /*144d0*/  STL [R1+0x618], R16 ;  /* 0x0006181001007387 */ /* 0x0001e80000100800 */
[----:B0-----:R-:W5:Y:S04]  /*144e0*/  LDL.LU R16, [R1+0x5e4] ;  /* 0x0005e40001107983 */ /* 0x001f680000300800 */
[----:B------:R-:W-:Y:S04]  /*144f0*/  STL [R1+0x5fc], R23 ;  /* 0x0005fc1701007387 */ /* 0x000fe80000100800 */
[----:B------:R-:W5:Y:S04]  /*14500*/  LDL.LU R45, [R1+0x600] ;  /* 0x00060000012d7983 */ /* 0x000f680000300800 */
[----:B------:R-:W5:Y:S04]  /*14510*/  LDL.LU R44, [R1+0x5dc] ;  /* 0x0005dc00012c7983 */ /* 0x000f680000300800 */
[----:B------:R-:W5:Y:S04]  /*14520*/  LDL.LU R43, [R1+0x5f8] ;  /* 0x0005f800012b7983 */ /* 0x000f680000300800 */
[----:B------:R0:W-:Y:S04]  /*14530*/  STL [R1+0x5f4], R22 ;  /* 0x0005f41601007387 */ /* 0x0001e80000100800 */
        /* <DEDUP_REMOVED lines=16> */
[----:B0-----:R-:W5:Y:S04]  /*14640*/  LDL.LU R22, [R1+0x594] ;  /* 0x0005940001167983 */ /* 0x001f680000300800 */
[----:B------:R-:W5:Y:S01]  /*14650*/  LDL.LU R25, [R1+0x5b0] ;  /* 0x0005b00001197983 */ /* 0x000f620000300800 */
[----:B--2---:R-:W-:-:S05]  /*14660*/  IMAD.X R21, R30, 0x1, R21, P4 ;  /* 0x000000011e157824 */ /* 0x004fca00020e0615 */
[----:B------:R0:W-:Y:S04]  /*14670*/  STL [R1+0x610], R21 ;  /* 0x0006101501007387 */ /* 0x0001e80000100800 */
[----:B0-----:R-:W2:Y:S01]  /*14680*/  LDL.LU R21, [R1+0x58c] ;  /* 0x00058c0001157983 */ /* 0x001ea20000300800 */
[----:B---3--:R-:W-:-:S03]  /*14690*/  IADD3 R20, P4, PT, R14, R20, RZ ;  /* 0x000000140e147210 */ /* 0x008fc60007f9e0ff */
[----:B------:R-:W3:Y:S04]  /*146a0*/  LDL.LU R24, [R1+0x5a8] ;  /* 0x0005a80001187983 */ /* 0x000ee80000300800 */
[----:B------:R0:W-:Y:S04]  /*146b0*/  STL [R1+0x5ec], R20 ;  /* 0x0005ec1401007387 */ /* 0x0001e80000100800 */
[----:B0-----:R-:W3:Y:S01]  /*146c0*/  LDL.LU R20, [R1+0x584] ;  /* 0x0005840001147983 */ /* 0x001ee20000300800 */
[----:B----4-:R-:W-:-:S03]  /*146d0*/  IMAD.X R19, R30, 0x1, R19, P6 ;  /* 0x000000011e137824 */ /* 0x010fc600030e0613 */
[----:B------:R-:W4:Y:S04]  /*146e0*/  LDL.LU R23, [R1+0x5a0] ;  /* 0x0005a00001177983 */ /* 0x000f280000300800 */
[----:B------:R0:W-:Y:S04]  /*146f0*/  STL [R1+0x608], R19 ;  /* 0x0006081301007387 */ /* 0x0001e80000100800 */
[----:B0-----:R-:W4:Y:S01]  /*14700*/  LDL.LU R19, [R1+0x57c] ;  /* 0x00057c0001137983 */ /* 0x001f220000300800 */
[----:B-----5:R-:W-:-:S05]  /*14710*/  IADD3 R16, P6, PT, R14, R16, RZ ;  /* 0x000000100e107210 */ /* 0x020fca0007fde0ff */
[----:B------:R0:W-:Y:S01]  /*14720*/  STL [R1+0x5e4], R16 ;  /* 0x0005e41001007387 */ /* 0x0001e20000100800 */
[----:B------:R-:W-:Y:S01]  /*14730*/  IMAD.X R45, R30, 0x1, R45, P1 ;  /* 0x000000011e2d7824 */ /* 0x000fe200008e062d */
[----:B------:R-:W-:Y:S02]  /*14740*/  IADD3 R44, P1, PT, R14, R44, RZ ;  /* 0x0000002c0e2c7210 */ /* 0x000fe40007f3e0ff */
[----:B0-----:R-:W5:Y:S01]  /*14750*/  LDL.LU R16, [R1+0x598] ;  /* 0x0005980001107983 */ /* 0x001f620000300800 */
        /* <DEDUP_REMOVED lines=30> */
[----:B------:R-:W-:Y:S01]  /*14940*/  IADD3 R27, P4, PT, R14, R27, RZ ;  /* 0x0000001b0e1b7210 */ /* 0x000fe20007f9e0ff */
[----:B------:R-:W-:Y:S02]  /*14950*/  IMAD.X R26, R30, 0x1, R26, P6 ;  /* 0x000000011e1a7824 */ /* 0x000fe400030e061a */
[----:B------:R-:W-:Y:S01]  /*14960*/  STL [R1+0x5a4], R29 ;  /* 0x0005a41d01007387 */ /* 0x000fe20000100800 */
[----:B------:R-:W-:-:S03]  /*14970*/  IADD3 R22, P6, PT, R14, R22, RZ ;  /* 0x000000160e167210 */ /* 0x000fc60007fde0ff */
[----:B------:R-:W-:Y:S01]  /*14980*/  STL [R1+0x5c0], R28 ;  /* 0x0005c01c01007387 */ /* 0x000fe20000100800 */
[----:B------:R-:W-:-:S03]  /*14990*/  IMAD.X R25, R30, 0x1, R25, P1 ;  /* 0x000000011e197824 */ /* 0x000fc600008e0619 */
[----:B------:R0:W-:Y:S04]  /*149a0*/  STL [R1+0x594], R22 ;  /* 0x0005941601007387 */ /* 0x0001e80000100800 */
[----:B------:R-:W-:Y:S04]  /*149b0*/  STL [R1+0x59c], R27 ;  /* 0x00059c1b01007387 */ /* 0x000fe80000100800 */
[----:B0-----:R-:W5:Y:S04]  /*149c0*/  LDL.LU R22, [R1+0x574] ;  /* 0x0005740001167983 */ /* 0x001f680000300800 */
[----:B------:R-:W-:Y:S01]  /*149d0*/  STL [R1+0x5b8], R26 ;  /* 0x0005b81a01007387 */ /* 0x000fe20000100800 */
[----:B--2---:R-:W-:Y:S01]  /*149e0*/  IADD3 R21, P1, PT, R14, R21, RZ ;  /* 0x000000150e157210 */ /* 0x004fe20007f3e0ff */
[----:B---3--:R-:W-:-:S04]  /*149f0*/  IMAD.X R24, R30, 0x1, R24, P2 ;  /* 0x000000011e187824 */ /* 0x008fc800010e0618 */
[----:B------:R0:W-:Y:S04]  /*14a00*/  STL [R1+0x58c], R21 ;  /* 0x00058c1501007387 */ /* 0x0001e80000100800 */
[----:B0-----:R-:W2:Y:S01]  /*14a10*/  LDL.LU R21, [R1+0x590] ;  /* 0x0005900001157983 */ /* 0x001ea20000300800 */
[----:B------:R-:W-:-:S03]  /*14a20*/  IADD3 R20, P2, PT, R14, R20, RZ ;  /* 0x000000140e147210 */ /* 0x000fc60007f5e0ff */
[----:B------:R-:W-:Y:S01]  /*14a30*/  STL [R1+0x5b0], R25 ;  /* 0x0005b01901007387 */ /* 0x000fe20000100800 */
[----:B----4-:R-:W-:-:S03]  /*14a40*/  IMAD.X R23, R30, 0x1, R23, P3 ;  /* 0x000000011e177824 */ /* 0x010fc600018e0617 */
[----:B------:R0:W-:Y:S04]  /*14a50*/  STL [R1+0x584], R20 ;  /* 0x0005841401007387 */ /* 0x0001e80000100800 */
[----:B0-----:R-:W3:Y:S01]  /*14a60*/  LDL.LU R20, [R1+0x56c] ;  /* 0x00056c0001147983 */ /* 0x001ee20000300800 */
[----:B------:R-:W-:-:S03]  /*14a70*/  IADD3 R19, P3, PT, R14, R19, RZ ;  /* 0x000000130e137210 */ /* 0x000fc60007f7e0ff */
[----:B------:R-:W-:Y:S04]  /*14a80*/  STL [R1+0x5a8], R24 ;  /* 0x0005a81801007387 */ /* 0x000fe80000100800 */
[----:B------:R0:W-:Y:S04]  /*14a90*/  STL [R1+0x57c], R19 ;  /* 0x00057c1301007387 */ /* 0x0001e80000100800 */
[----:B0-----:R-:W4:Y:S01]  /*14aa0*/  LDL.LU R19, [R1+0x588] ;  /* 0x0005880001137983 */ /* 0x001f220000300800 */
[----:B-----5:R-:W-:-:S03]  /*14ab0*/  IMAD.X R16, R30, 0x1, R16, P4 ;  /* 0x000000011e107824 */ /* 0x020fc600020e0610 */
        /* <DEDUP_REMOVED lines=21> */
[----:B0-----:R-:W5:Y:S01]  /*14c10*/  LDL.LU R16, [R1+0x538] ;  /* 0x0005380001107983 */ /* 0x001f620000300800 */
[----:B------:R-:W-:-:S03]  /*14c20*/  IADD3 R22, P4, PT, R14, R22, RZ ;  /* 0x000000160e167210 */ /* 0x000fc60007f9e0ff */
[----:B------:R-:W5:Y:S04]  /*14c30*/  LDL.LU R25, [R1+0x514] ;  /* 0x0005140001197983 */ /* 0x000f680000300800 */
[----:B------:R0:W-:Y:S04]  /*14c40*/  STL [R1+0x574], R22 ;  /* 0x0005741601007387 */ /* 0x0001e80000100800 */
        /* <DEDUP_REMOVED lines=9> */
[----:B----4-:R-:W-:-:S05]  /*14ce0*/  IMAD.X R19, R30, 0x1, R19, P1 ;  /* 0x000000011e137824 */ /* 0x010fca00008e0613 */
[----:B------:R0:W-:Y:S04]  /*14cf0*/  STL [R1+0x588], R19 ;  /* 0x0005881301007387 */ /* 0x0001e80000100800 */
[----:B0-----:R-:W4:Y:S01]  /*14d00*/  LDL.LU R19, [R1+0x4fc] ;  /* 0x0004fc0001137983 */ /* 0x001f220000300800 */
[----:B-----5:R-:W-:Y:S01]  /*14d10*/  IADD3 R45, P1, PT, R14, R45, RZ ;  /* 0x0000002d0e2d7210 */ /* 0x020fe20007f3e0ff */
[----:B------:R-:W-:Y:S01]  /*14d20*/  IMAD.X R44, R30, 0x1, R44, P2 ;  /* 0x000000011e2c7824 */ /* 0x000fe200010e062c */
        /* <DEDUP_REMOVED lines=32> */
[----:B------:R-:W-:-:S03]  /*14f30*/  IMAD.X R16, R30, 0x1, R16, P1 ;  /* 0x000000011e107824 */ /* 0x000fc600008e0610 */
[----:B------:R-:W-:Y:S01]  /*14f40*/  STL [R1+0x524], R28 ;  /* 0x0005241c01007387 */ /* 0x000fe20000100800 */
[----:B------:R-:W-:-:S03]  /*14f50*/  IADD3 R26, P6, PT, R14, R26, RZ ;  /* 0x0000001a0e1a7210 */ /* 0x000fc60007fde0ff */
[----:B------:R0:W-:Y:S04]  /*14f60*/  STL [R1+0x538], R16 ;  /* 0x0005381001007387 */ /* 0x0001e80000100800 */
[----:B------:R-:W-:Y:S01]  /*14f70*/  STL [R1+0x540], R27 ;  /* 0x0005401b01007387 */ /* 0x000fe20000100800 */
[----:B------:R-:W-:-:S03]  /*14f80*/  IADD3 R25, P1, PT, R14, R25, RZ ;  /* 0x000000190e197210 */ /* 0x000fc60007f3e0ff */
[----:B0-----:R-:W5:Y:S01]  /*14f90*/  LDL.LU R16, [R1+0x518] ;  /* 0x0005180001107983 */ /* 0x001f620000300800 */
[----:B------:R-:W-:-:S03]  /*14fa0*/  IMAD.X R22, R30, 0x1, R22, P2 ;  /* 0x000000011e167824 */ /* 0x000fc600010e0616 */
[----:B------:R-:W-:Y:S04]  /*14fb0*/  STL [R1+0x51c], R26 ;  /* 0x00051c1a01007387 */ /* 0x000fe80000100800 */
[----:B------:R0:W-:Y:S01]  /*14fc0*/  STL [R1+0x530], R22 ;  /* 0x0005301601007387 */ /* 0x0001e20000100800 */
[----:B------:R-:W-:-:S03]  /*14fd0*/  IADD3 R24, P2, PT, R14, R24, RZ ;  /* 0x000000180e187210 */ /* 0x000fc60007f5e0ff */
[----:B0-----:R-:W5:Y:S04]  /*14fe0*/  LDL.LU R22, [R1+0x4f4] ;  /* 0x0004f40001167983 */ /* 0x001f680000300800 */
[----:B------:R-:W-:Y:S01]  /*14ff0*/  STL [R1+0x514], R25 ;  /* 0x0005141901007387 */ /* 0x000fe20000100800 */
[----:B--2---:R-:W-:-:S05]  /*15000*/  IMAD.X R21, R30, 0x1, R21, P3 ;  /* 0x000000011e157824 */ /* 0x004fca00018e0615 */
[----:B------:R0:W-:Y:S01]  /*15010*/  STL [R1+0x528], R21 ;  /* 0x0005281501007387 */ /* 0x0001e20000100800 */
[----:B---3--:R-:W-:-:S03]  /*15020*/  IADD3 R23, P3, PT, R14, R23, RZ ;  /* 0x000000170e177210 */ /* 0x008fc60007f7e0ff */
[----:B0-----:R-:W2:Y:S01]  /*15030*/  LDL.LU R21, [R1+0x510] ;  /* 0x0005100001157983 */ /* 0x001ea20000300800 */
[----:B------:R-:W-:-:S03]  /*15040*/  IMAD.X R20, R30, 0x1, R20, P4 ;  /* 0x000000011e147824 */ /* 0x000fc600020e0614 */
[----:B------:R-:W-:Y:S04]  /*15050*/  STL [R1+0x50c], R24 ;  /* 0x00050c1801007387 */ /* 0x000fe80000100800 */
[----:B------:R0:W-:Y:S04]  /*15060*/  STL [R1+0x520], R20 ;  /* 0x0005201401007387 */ /* 0x0001e80000100800 */
[----:B0-----:R-:W3:Y:S01]  /*15070*/  LDL.LU R20, [R1+0x4ec] ;  /* 0x0004ec0001147983 */ /* 0x001ee20000300800 */
[----:B----4-:R-:W-:-:S03]  /*15080*/  IADD3 R19, P4, PT, R14, R19, RZ ;  /* 0x000000130e137210 */ /* 0x010fc60007f9e0ff */
[----:B------:R-:W-:Y:S04]  /*15090*/  STL [R1+0x504], R23 ;  /* 0x0005041701007387 */ /* 0x000fe80000100800 */
[----:B------:R-:W4:Y:S04]  /*150a0*/  LDL.LU R45, [R1+0x508] ;  /* 0x00050800012d7983 */ /* 0x000f280000300800 */
[----:B------:R-:W4:Y:S04]  /*150b0*/  LDL.LU R44, [R1+0x4e4] ;  /* 0x0004e400012c7983 */ /* 0x000f280000300800 */
[----:B------:R-:W4:Y:S04]  /*150c0*/  LDL.LU R43, [R1+0x500] ;  /* 0x00050000012b7983 */ /* 0x000f280000300800 */
[----:B------:R0:W-:Y:S04]  /*150d0*/  STL [R1+0x4fc], R19 ;  /* 0x0004fc1301007387 */ /* 0x0001e80000100800 */
        /* <DEDUP_REMOVED lines=16> */
[----:B0-----:R-:W4:Y:S01]  /*151e0*/  LDL.LU R19, [R1+0x49c] ;  /* 0x00049c0001137983 */ /* 0x001f220000300800 */
[----:B-----5:R-:W-:-:S03]  /*151f0*/  IMAD.X R16, R30, 0x1, R16, P6 ;  /* 0x000000011e107824 */ /* 0x020fc600030e0610 */
[----:B------:R-:W5:Y:S04]  /*15200*/  LDL.LU R25, [R1+0x4b8] ;  /* 0x0004b80001197983 */ /* 0x000f680000300800 */
[----:B------:R0:W-:Y:S04]  /*15210*/  STL [R1+0x518], R16 ;  /* 0x0005181001007387 */ /* 0x0001e80000100800 */
        /* <DEDUP_REMOVED lines=9> */
[----:B---3--:R-:W-:-:S05]  /*152b0*/  IADD3 R20, P1, PT, R14, R20, RZ ;  /* 0x000000140e147210 */ /* 0x008fca0007f3e0ff */
[----:B------:R0:W-:Y:S01]  /*152c0*/  STL [R1+0x4ec], R20 ;  /* 0x0004ec1401007387 */ /* 0x0001e20000100800 */
[----:B----4-:R-:W-:Y:S01]  /*152d0*/  IMAD.X R45, R30, 0x1, R45, P2 ;  /* 0x000000011e2d7824 */ /* 0x010fe200010e062d */
[----:B------:R-:W-:Y:S02]  /*152e0*/  IADD3 R44, P2, PT, R14, R44, RZ ;  /* 0x0000002c0e2c7210 */ /* 0x000fe40007f5e0ff */
[----:B0-----:R-:W3:Y:S01]  /*152f0*/  LDL.LU R20, [R1+0x4a0] ;  /* 0x0004a00001147983 */ /* 0x001ee20000300800 */
        /* <DEDUP_REMOVED lines=34> */
[----:B------:R-:W-:Y:S04]  /*15520*/  STL [R1+0x4c8], R28 ;  /* 0x0004c81c01007387 */ /* 0x000fe80000100800 */
[----:B------:R0:W-:Y:S04]  /*15530*/  STL [R1+0x49c], R19 ;  /* 0x00049c1301007387 */ /* 0x0001e80000100800 */
[----:B------:R-:W-:Y:S04]  /*15540*/  STL [R1+0x4a4], R27 ;  /* 0x0004a41b01007387 */ /* 0x000fe80000100800 */
[----:B0-----:R-:W4:Y:S01]  /*15550*/  LDL.LU R19, [R1+0x47c] ;  /* 0x00047c0001137983 */ /* 0x001f220000300800 */
[----:B-----5:R-:W-:Y:S01]  /*15560*/  IMAD.X R25, R30, 0x1, R25, P2 ;  /* 0x000000011e197824 */ /* 0x020fe200010e0619 */
[----:B------:R-:W-:-:S02]  /*15570*/  IADD3 R16, P2, PT, R14, R16, RZ ;  /* 0x000000100e107210 */ /* 0x000fc40007f5e0ff */
[----:B------:R-:W-:Y:S01]  /*15580*/  STL [R1+0x4c0], R26 ;  /* 0x0004c01a01007387 */ /* 0x000fe20000100800 */
[----:B------:R-:W-:-:S03]  /*15590*/  IMAD.X R24, R30, 0x1, R24, P3 ;  /* 0x000000011e187824 */ /* 0x000fc600018e0618 */
[----:B------:R0:W-:Y:S04]  /*155a0*/  STL [R1+0x494], R16 ;  /* 0x0004941001007387 */ /* 0x0001e80000100800 */
[----:B0-----:R-:W5:Y:S01]  /*155b0*/  LDL.LU R16, [R1+0x498] ;  /* 0x0004980001107983 */ /* 0x001f620000300800 */
[----:B------:R-:W-:-:S03]  /*155c0*/  IADD3 R22, P3, PT, R14, R22, RZ ;  /* 0x000000160e167210 */ /* 0x000fc60007f7e0ff */
[----:B------:R-:W-:Y:S01]  /*155d0*/  STL [R1+0x4b8], R25 ;  /* 0x0004b81901007387 */ /* 0x000fe20000100800 */
[----:B------:R-:W-:-:S03]  /*155e0*/  IMAD.X R23, R30, 0x1, R23, P4 ;  /* 0x000000011e177824 */ /* 0x000fc600020e0617 */
[----:B------:R0:W-:Y:S04]  /*155f0*/  STL [R1+0x48c], R22 ;  /* 0x00048c1601007387 */ /* 0x0001e80000100800 */
[----:B0-----:R-:W5:Y:S04]  /*15600*/  LDL.LU R22, [R1+0x474] ;  /* 0x0004740001167983 */ /* 0x001f680000300800 */
[----:B------:R-:W-:Y:S01]  /*15610*/  STL [R1+0x4b0], R24 ;  /* 0x0004b01801007387 */ /* 0x000fe20000100800 */
[----:B--2---:R-:W-:-:S05]  /*15620*/  IADD3 R21, P4, PT, R14, R21, RZ ;  /* 0x000000150e157210 */ /* 0x004fca0007f9e0ff */
[----:B------:R0:W-:Y:S04]  /*15630*/  STL [R1+0x484], R21 ;  /* 0x0004841501007387 */ /* 0x0001e80000100800 */
[----:B0-----:R-:W2:Y:S01]  /*15640*/  LDL.LU R21, [R1+0x490] ;  /* 0x0004900001157983 */ /* 0x001ea20000300800 */
[----:B---3--:R-:W-:-:S03]  /*15650*/  IMAD.X R20, R30, 0x1, R20, P6 ;  /* 0x000000011e147824 */ /* 0x008fc600030e0614 */
[----:B------:R-:W-:Y:S04]  /*15660*/  STL [R1+0x4a8], R23 ;  /* 0x0004a81701007387 */ /* 0x000fe80000100800 */
[----:B------:R-:W3:Y:S04]  /*15670*/  LDL.LU R45, [R1+0x46c] ;  /* 0x00046c00012d7983 */ /* 0x000ee80000300800 */
[----:B------:R-:W3:Y:S04]  /*15680*/  LDL.LU R44, [R1+0x488] ;  /* 0x00048800012c7983 */ /* 0x000ee80000300800 */
[----:B------:R-:W3:Y:S04]  /*15690*/  LDL.LU R43, [R1+0x464] ;  /* 0x00046400012b7983 */ /* 0x000ee80000300800 */
[----:B------:R0:W-:Y:S04]  /*156a0*/  STL [R1+0x4a0], R20 ;  /* 0x0004a01401007387 */ /* 0x0001e80000100800 */
[----:B------:R-:W3:Y:S04]  /*156b0*/  LDL.LU R42, [R1+0x480] ;  /* 0x00048000012a7983 */ /* 0x000ee80000300800 */
        /* <DEDUP_REMOVED lines=15> */
[----:B0-----:R-:W3:Y:S01]  /*157b0*/  LDL.LU R20, [R1+0x440] ;  /* 0x0004400001147983 */ /* 0x001ee20000300800 */
[----:B----4-:R-:W-:-:S03]  /*157c0*/  IADD3 R19, P6, PT, R14, R19, RZ ;  /* 0x000000130e137210 */ /* 0x010fc60007fde0ff */
[----:B------:R-:W4:Y:S04]  /*157d0*/  LDL.LU R25, [R1+0xb24] ;  /* 0x000b240001197983 */ /* 0x000f280000300800 */
[----:B------:R0:W-:Y:S04]  /*157e0*/  STL [R1+0x47c], R19 ;  /* 0x00047c1301007387 */ /* 0x0001e80000100800 */
        /* <DEDUP_REMOVED lines=8> */
[----:B0-----:R-:W5:Y:S01]  /*15870*/  LDL.LU R22, [R1+0xb30] ;  /* 0x000b300001167983 */ /* 0x001f620000300800 */
[----:B--2---:R-:W-:-:S05]  /*15880*/  IMAD.X R21, R30, 0x1, R21, P2 ;  /* 0x000000011e157824 */ /* 0x004fca00010e0615 */
[----:B------:R0:W-:Y:S01]  /*15890*/  STL [R1+0x490], R21 ;  /* 0x0004901501007387 */ /* 0x0001e20000100800 */
[----:B---3--:R-:W-:Y:S01]  /*158a0*/  IADD3 R45, P2, PT, R14, R45, RZ ;  /* 0x0000002d0e2d7210 */ /* 0x008fe20007f5e0ff */
[----:B------:R-:W-:Y:S02]  /*158b0*/  IMAD.X R44, R30, 0x1, R44, P3 ;  /* 0x000000011e2c7824 */ /* 0x000fe400018e062c */
[----:B0-----:R-:W2:Y:S01]  /*158c0*/  LDL.LU R21, [R1+0xb0c] ;  /* 0x000b0c0001157983 */ /* 0x001ea20000300800 */
        /* <DEDUP_REMOVED lines=36> */
[----:B------:R-:W-:Y:S04]  /*15b10*/  STL [R1+0x448], R27 ;  /* 0x0004481b01007387 */ /* 0x000fe80000100800 */
[----:B0-----:R-:W3:Y:S01]  /*15b20*/  LDL.LU R20, [R1+0xb28] ;  /* 0x000b280001147983 */ /* 0x001ee20000300800 */
[----:B----4-:R-:W-:-:S03]  /*15b30*/  IMAD.X R19, R15, 0x1, R19, P3 ;  /* 0x000000010f137824 */ /* 0x010fc600018e0613 */
[----:B------:R-:W-:Y:S04]  /*15b40*/  STL [R1+0xb2c], R26 ;  /* 0x000b2c1a01007387 */ /* 0x000fe80000100800 */
[----:B------:R0:W-:Y:S04]  /*15b50*/  STL [R1+0xb40], R19 ;  /* 0x000b401301007387 */ /* 0x0001e80000100800 */
[----:B0-----:R-:W4:Y:S01]  /*15b60*/  LDL.LU R19, [R1+0xb04] ;  /* 0x000b040001137983 */ /* 0x001f220000300800 */
[----:B------:R-:W-:Y:S01]  /*15b70*/  IADD3 R25, P2, PT, R13, R25, RZ ;  /* 0x000000190d197210 */ /* 0x000fe20007f5e0ff */
[----:B-----5:R-:W-:Y:S01]  /*15b80*/  IMAD.X R16, R15, 0x1, R16, P4 ;  /* 0x000000010f107824 */ /* 0x020fe200020e0610 */
[----:B------:R-:W-:-:S03]  /*15b90*/  IADD3 R24, P3, PT, R13, R24, RZ ;  /* 0x000000180d187210 */ /* 0x000fc60007f7e0ff */
[----:B------:R-:W-:Y:S01]  /*15ba0*/  STL [R1+0xb24], R25 ;  /* 0x000b241901007387 */ /* 0x000fe20000100800 */
[----:B------:R-:W-:-:S03]  /*15bb0*/  IADD3 R23, P4, PT, R13, R23, RZ ;  /* 0x000000170d177210 */ /* 0x000fc60007f9e0ff */
[----:B------:R0:W-:Y:S04]  /*15bc0*/  STL [R1+0xb38], R16 ;  /* 0x000b381001007387 */ /* 0x0001e80000100800 */
[----:B0-----:R-:W5:Y:S01]  /*15bd0*/  LDL.LU R16, [R1+0xb20] ;  /* 0x000b200001107983 */ /* 0x001f620000300800 */
[----:B------:R-:W-:-:S03]  /*15be0*/  IMAD.X R22, R15, 0x1, R22, P6 ;  /* 0x000000010f167824 */ /* 0x000fc600030e0616 */
[----:B------:R-:W-:Y:S04]  /*15bf0*/  STL [R1+0xb1c], R24 ;  /* 0x000b1c1801007387 */ /* 0x000fe80000100800 */
[----:B------:R0:W-:Y:S04]  /*15c00*/  STL [R1+0xb30], R22 ;  /* 0x000b301601007387 */ /* 0x0001e80000100800 */
[----:B0-----:R-:W5:Y:S04]  /*15c10*/  LDL.LU R22, [R1+0xafc] ;  /* 0x000afc0001167983 */ /* 0x001f680000300800 */
[----:B------:R-:W-:Y:S04]  /*15c20*/  STL [R1+0xb14], R23 ;  /* 0x000b141701007387 */ /* 0x000fe80000100800 */
[----:B------:R-:W5:Y:S04]  /*15c30*/  LDL.LU R44, [R1+0xb18] ;  /* 0x000b1800012c7983 */ /* 0x000f680000300800 */
[----:B------:R-:W5:Y:S04]  /*15c40*/  LDL.LU R43, [R1+0xaf4] ;  /* 0x000af400012b7983 */ /* 0x000f680000300800 */
[----:B------:R-:W5:Y:S01]  /*15c50*/  LDL.LU R42, [R1+0xb10] ;  /* 0x000b1000012a7983 */ /* 0x000f620000300800 */
[----:B--2---:R-:W-:-:S05]  /*15c60*/  IADD3 R21, P6, PT, R13, R21, RZ ;  /* 0x000000150d157210 */ /* 0x004fca0007fde0ff */
[----:B------:R0:W-:Y:S04]  /*15c70*/  STL [R1+0xb0c], R21 ;  /* 0x000b0c1501007387 */ /* 0x0001e80000100800 */
        /* <DEDUP_REMOVED lines=16> */
[----:B0-----:R-:W2:Y:S04]  /*15d80*/  LDL.LU R21, [R1+0xaac] ;  /* 0x000aac0001157983 */ /* 0x001ea80000300800 */
[----:B------:R-:W2:Y:S01]  /*15d90*/  LDL.LU R25, [R1+0xac8] ;  /* 0x000ac80001197983 */ /* 0x000ea20000300800 */
[----:B---3--:R-:W-:-:S05]  /*15da0*/  IMAD.X R20, R15, 0x1, R20, P1 ;  /* 0x000000010f147824 */ /* 0x008fca00008e0614 */
[----:B------:R0:W-:Y:S04]  /*15db0*/  STL [R1+0xb28], R20 ;  /* 0x000b281401007387 */ /* 0x0001e80000100800 */
[----:B0-----:R-:W3:Y:S01]  /*15dc0*/  LDL.LU R20, [R1+0xaa4] ;  /* 0x000aa40001147983 */ /* 0x001ee20000300800 */
[----:B----4-:R-:W-:-:S03]  /*15dd0*/  IADD3 R19, P1, PT, R13, R19, RZ ;  /* 0x000000130d137210 */ /* 0x010fc60007f3e0ff */
[----:B------:R-:W4:Y:S04]  /*15de0*/  LDL.LU R24, [R1+0xac0] ;  /* 0x000ac00001187983 */ /* 0x000f280000300800 */
[----:B------:R0:W-:Y:S04]  /*15df0*/  STL [R1+0xb04], R19 ;  /* 0x000b041301007387 */ /* 0x0001e80000100800 */
[----:B0-----:R-:W4:Y:S04]  /*15e00*/  LDL.LU R19, [R1+0xa9c] ;  /* 0x000a9c0001137983 */ /* 0x001f280000300800 */
[----:B------:R-:W4:Y:S01]  /*15e10*/  LDL.LU R23, [R1+0xab8] ;  /* 0x000ab80001177983 */ /* 0x000f220000300800 */
[----:B-----5:R-:W-:-:S05]  /*15e20*/  IMAD.X R16, R15, 0x1, R16, P2 ;  /* 0x000000010f107824 */ /* 0x020fca00010e0610 */
[----:B------:R0:W-:Y:S04]  /*15e30*/  STL [R1+0xb20], R16 ;  /* 0x000b201001007387 */ /* 0x0001e80000100800 */
[----:B0-----:R-:W5:Y:S01]  /*15e40*/  LDL.LU R16, [R1+0xa94] ;  /* 0x000a940001107983 */ /* 0x001f620000300800 */
[----:B------:R-:W-:-:S05]  /*15e50*/  IADD3 R22, P2, PT, R13, R22, RZ ;  /* 0x000000160d167210 */ /* 0x000fca0007f5e0ff */
[----:B------:R0:W-:Y:S01]  /*15e60*/  STL [R1+0xafc], R22 ;  /* 0x000afc1601007387 */ /* 0x0001e20000100800 */
[----:B------:R-:W-:Y:S01]  /*15e70*/  IMAD.X R44, R15, 0x1, R44, P3 ;  /* 0x000000010f2c7824 */ /* 0x000fe200018e062c */
[----:B------:R-:W-:Y:S02]  /*15e80*/  IADD3 R43, P3, PT, R13, R43, RZ ;  /* 0x0000002b0d2b7210 */ /* 0x000fe40007f7e0ff */
[----:B0-----:R-:W5:Y:S01]  /*15e90*/  LDL.LU R22, [R1+0xab0] ;  /* 0x000ab00001167983 */ /* 0x001f620000300800 */
[----:B------:R-:W-:-:S03]  /*15ea0*/  IMAD.X R42, R15, 0x1, R42, P4 ;  /* 0x000000010f2a7824 */ /* 0x000fc600020e062a */
[----:B------:R-:W-:Y:S04]  /*15eb0*/  STL [R1+0xb18], R44 ;  /* 0x000b182c01007387 */ /* 0x000fe80000100800 */
[----:B------:R-:W-:Y:S04]  /*15ec0*/  STL [R1+0xaf4], R43 ;  /* 0x000af42b01007387 */ /* 0x000fe80000100800 */
[----:B------:R-:W-:Y:S01]  /*15ed0*/  STL [R1+0xb10], R42 ;  /* 0x000b102a01007387 */ /* 0x000fe20000100800 */
[----:B--2---:R-:W-:Y:S01]  /*15ee0*/  IADD3 R41, P4, PT, R13, R41, RZ ;  /* 0x000000290d297210 */ /* 0x004fe20007f9e0ff */
[----:B------:R-:W-:-:S04]  /*15ef0*/  IMAD.X R40, R15, 0x1, R40, P6 ;  /* 0x000000010f287824 */ /* 0x000fc800030e0628 */
        /* <DEDUP_REMOVED lines=26> */
[----:B------:R-:W-:Y:S01]  /*160a0*/  IMAD.X R26, R15, 0x1, R26, P2 ;  /* 0x000000010f1a7824 */ /* 0x000fe200010e061a */
[----:B------:R-:W-:Y:S01]  /*160b0*/  IADD3 R21, P2, PT, R13, R21, RZ ;  /* 0x000000150d157210 */ /* 0x000fe20007f5e0ff */
[----:B------:R-:W-:Y:S01]  /*160c0*/  STL [R1+0xad8], R28 ;  /* 0x000ad81c01007387 */ /* 0x000fe20000100800 */
[----:B------:R-:W-:-:S03]  /*160d0*/  IMAD.X R25, R15, 0x1, R25, P3 ;  /* 0x000000010f197824 */ /* 0x000fc600018e0619 */
[----:B------:R0:W-:Y:S04]  /*160e0*/  STL [R1+0xaac], R21 ;  /* 0x000aac1501007387 */ /* 0x0001e80000100800 */
[----:B------:R-:W-:Y:S04]  /*160f0*/  STL [R1+0xab4], R27 ;  /* 0x000ab41b01007387 */ /* 0x000fe80000100800 */
[----:B0-----:R-:W2:Y:S04]  /*16100*/  LDL.LU R21, [R1+0xa8c] ;  /* 0x000a8c0001157983 */ /* 0x001ea80000300800 */
[----:B------:R-:W-:Y:S01]  /*16110*/  STL [R1+0xad0], R26 ;  /* 0x000ad01a01007387 */ /* 0x000fe20000100800 */
[----:B---3--:R-:W-:Y:S01]  /*16120*/  IADD3 R20, P3, PT, R13, R20, RZ ;  /* 0x000000140d147210 */ /* 0x008fe20007f7e0ff */
[----:B----4-:R-:W-:-:S04]  /*16130*/  IMAD.X R24, R15, 0x1, R24, P4 ;  /* 0x000000010f187824 */ /* 0x010fc800020e0618 */
[----:B------:R0:W-:Y:S04]  /*16140*/  STL [R1+0xaa4], R20 ;  /* 0x000aa41401007387 */ /* 0x0001e80000100800 */
[----:B0-----:R-:W3:Y:S01]  /*16150*/  LDL.LU R20, [R1+0xaa8] ;  /* 0x000aa80001147983 */ /* 0x001ee20000300800 */
[----:B------:R-:W-:-:S03]  /*16160*/  IADD3 R19, P4, PT, R13, R19, RZ ;  /* 0x000000130d137210 */ /* 0x000fc60007f9e0ff */
[----:B------:R-:W-:Y:S04]  /*16170*/  STL [R1+0xac8], R25 ;  /* 0x000ac81901007387 */ /* 0x000fe80000100800 */
[----:B------:R0:W-:Y:S04]  /*16180*/  STL [R1+0xa9c], R19 ;  /* 0x000a9c1301007387 */ /* 0x0001e80000100800 */
[----:B0-----:R-:W4:Y:S01]  /*16190*/  LDL.LU R19, [R1+0xa84] ;  /* 0x000a840001137983 */ /* 0x001f220000300800 */
[----:B------:R-:W-:Y:S01]  /*161a0*/  IMAD.X R23, R15, 0x1, R23, P6 ;  /* 0x000000010f177824 */ /* 0x000fe200030e0617 */
[----:B-----5:R-:W-:-:S02]  /*161b0*/  IADD3 R16, P6, PT, R13, R16, RZ ;  /* 0x000000100d107210 */ /* 0x020fc40007fde0ff */
[----:B------:R-:W-:Y:S04]  /*161c0*/  STL [R1+0xac0], R24 ;  /* 0x000ac01801007387 */ /* 0x000fe80000100800 */
[----:B------:R0:W-:Y:S04]  /*161d0*/  STL [R1+0xa94], R16 ;  /* 0x000a941001007387 */ /* 0x0001e80000100800 */
[----:B0-----:R-:W5:Y:S01]  /*161e0*/  LDL.LU R16, [R1+0xaa0] ;  /* 0x000aa00001107983 */ /* 0x001f620000300800 */
[----:B------:R-:W-:-:S03]  /*161f0*/  IMAD.X R22, R15, 0x1, R22, P1 ;  /* 0x000000010f167824 */ /* 0x000fc600008e0616 */
        /* <DEDUP_REMOVED lines=23> */
[----:B--2---:R-:W-:-:S05]  /*16370*/  IADD3 R21, P1, PT, R13, R21, RZ ;  /* 0x000000150d157210 */ /* 0x004fca0007f3e0ff */
[----:B------:R0:W-:Y:S04]  /*16380*/  STL [R1+0xa8c], R21 ;  /* 0x000a8c1501007387 */ /* 0x0001e80000100800 */
        /* <DEDUP_REMOVED lines=8> */
[----:B0-----:R-:W4:Y:S01]  /*16410*/  LDL.LU R19, [R1+0xa38] ;  /* 0x000a380001137983 */ /* 0x001f220000300800 */
[----:B-----5:R-:W-:-:S05]  /*16420*/  IMAD.X R16, R15, 0x1, R16, P3 ;  /* 0x000000010f107824 */ /* 0x020fca00018e0610 */
[----:B------:R0:W-:Y:S01]  /*16430*/  STL [R1+0xaa0], R16 ;  /* 0x000aa01001007387 */ /* 0x0001e20000100800 */
[----:B------:R-:W-:Y:S01]  /*16440*/  IADD3 R44, P3, PT, R13, R44, RZ ;  /* 0x0000002c0d2c7210 */ /* 0x000fe20007f7e0ff */
[----:B------:R-:W-:Y:S02]  /*16450*/  IMAD.X R43, R15, 0x1, R43, P4 ;  /* 0x000000010f2b7824 */ /* 0x000fe400020e062b */
[----:B0-----:R-:W5:Y:S01]  /*16460*/  LDL.LU R16, [R1+0xa14] ;  /* 0x000a140001107983 */ /* 0x001f620000300800 */
        /* <DEDUP_REMOVED lines=38> */
[----:B0-----:R-:W5:Y:S04]  /*166d0*/  LDL.LU R22, [R1+0xa30] ;  /* 0x000a300001167983 */ /* 0x001f680000300800 */
[----:B------:R-:W-:Y:S01]  /*166e0*/  STL [R1+0xa34], R26 ;  /* 0x000a341a01007387 */ /* 0x000fe20000100800 */
[----:B--2---:R-:W-:-:S05]  /*166f0*/  IMAD.X R21, R15, 0x1, R21, P4 ;  /* 0x000000010f157824 */ /* 0x004fca00020e0615 */
[----:B------:R0:W-:Y:S01]  /*16700*/  STL [R1+0xa48], R21 ;  /* 0x000a481501007387 */ /* 0x0001e20000100800 */
[----:B------:R-:W-:-:S03]  /*16710*/  IADD3 R24, P4, PT, R13, R24, RZ ;  /* 0x000000180d187210 */ /* 0x000fc60007f9e0ff */
[----:B0-----:R-:W2:Y:S04]  /*16720*/  LDL.LU R21, [R1+0xa0c] ;  /* 0x000a0c0001157983 */ /* 0x001ea80000300800 */
[----:B------:R-:W-:Y:S01]  /*16730*/  STL [R1+0xa2c], R25 ;  /* 0x000a2c1901007387 */ /* 0x000fe20000100800 */
[----:B---3--:R-:W-:-:S05]  /*16740*/  IMAD.X R20, R15, 0x1, R20, P6 ;  /* 0x000000010f147824 */ /* 0x008fca00030e0614 */
[----:B------:R0:W-:Y:S04]  /*16750*/  STL [R1+0xa40], R20 ;  /* 0x000a401401007387 */ /* 0x0001e80000100800 */
[----:B0-----:R-:W3:Y:S01]  /*16760*/  LDL.LU R20, [R1+0xa28] ;  /* 0x000a280001147983 */ /* 0x001ee20000300800 */
[----:B----4-:R-:W-:-:S03]  /*16770*/  IMAD.X R19, R15, 0x1, R19, P1 ;  /* 0x000000010f137824 */ /* 0x010fc600008e0613 */
[----:B------:R-:W-:Y:S04]  /*16780*/  STL [R1+0xa24], R24 ;  /* 0x000a241801007387 */ /* 0x000fe80000100800 */
[----:B------:R0:W-:Y:S04]  /*16790*/  STL [R1+0xa38], R19 ;  /* 0x000a381301007387 */ /* 0x0001e80000100800 */
[----:B0-----:R-:W4:Y:S01]  /*167a0*/  LDL.LU R19, [R1+0xa04] ;  /* 0x000a040001137983 */ /* 0x001f220000300800 */
[C---:B------:R-:W-:Y:S02]  /*167b0*/  IADD3 R23, P6, PT, R13.reuse, R23, RZ ;  /* 0x000000170d177210 */ /* 0x040fe40007fde0ff */
[----:B-----5:R-:W-:-:S03]  /*167c0*/  IADD3 R16, P1, PT, R13, R16, RZ ;  /* 0x000000100d107210 */ /* 0x020fc60007f3e0ff */
        /* <DEDUP_REMOVED lines=22> */
[----:B------:R-:W-:-:S03]  /*16930*/  IMAD.X R22, R15, 0x1, R22, P2 ;  /* 0x000000010f167824 */ /* 0x000fc600010e0616 */
[----:B------:R-:W5:Y:S04]  /*16940*/  LDL.LU R25, [R1+0x9d0] ;  /* 0x0009d00001197983 */ /* 0x000f680000300800 */
[----:B------:R0:W-:Y:S04]  /*16950*/  STL [R1+0xa30], R22 ;  /* 0x000a301601007387 */ /* 0x0001e80000100800 */
        /* <DEDUP_REMOVED lines=9> */
[----:B----4-:R-:W-:-:S05]  /*169f0*/  IADD3 R19, P3, PT, R13, R19, RZ ;  /* 0x000000130d137210 */ /* 0x010fca0007f7e0ff */
[----:B------:R0:W-:Y:S04]  /*16a00*/  STL [R1+0xa04], R19 ;  /* 0x000a041301007387 */ /* 0x0001e80000100800 */
[----:B0-----:R-:W4:Y:S01]  /*16a10*/  LDL.LU R19, [R1+0x9b8] ;  /* 0x0009b80001137983 */ /* 0x001f220000300800 */
[----:B-----5:R-:W-:Y:S01]  /*16a20*/  IMAD.X R44, R15, 0x1, R44, P4 ;  /* 0x000000010f2c7824 */ /* 0x020fe200020e062c */
[----:B------:R-:W-:Y:S01]  /*16a30*/  IADD3 R43, P4, PT, R13, R43, RZ ;  /* 0x0000002b0d2b7210 */ /* 0x000fe20007f9e0ff */
        /* <DEDUP_REMOVED lines=38> */
[----:B0-----:R-:W5:Y:S01]  /*16ca0*/  LDL.LU R16, [R1+0x994] ;  /* 0x0009940001107983 */ /* 0x001f620000300800 */
[----:B------:R-:W-:-:S03]  /*16cb0*/  IADD3 R22, P4, PT, R13, R22, RZ ;  /* 0x000000160d167210 */ /* 0x000fc60007f9e0ff */
[----:B------:R-:W-:Y:S01]  /*16cc0*/  STL [R1+0x9d8], R26 ;  /* 0x0009d81a01007387 */ /* 0x000fe20000100800 */
[----:B------:R-:W-:-:S03]  /*16cd0*/  IMAD.X R24, R15, 0x1, R24, P6 ;  /* 0x000000010f187824 */ /* 0x000fc600030e0618 */
[----:B------:R0:W-:Y:S04]  /*16ce0*/  STL [R1+0x9ac], R22 ;  /* 0x0009ac1601007387 */ /* 0x0001e80000100800 */
[----:B0-----:R-:W5:Y:S04]  /*16cf0*/  LDL.LU R22, [R1+0x9b0] ;  /* 0x0009b00001167983 */ /* 0x001f680000300800 */
[----:B------:R-:W-:Y:S01]  /*16d00*/  STL [R1+0x9d0], R25 ;  /* 0x0009d01901007387 */ /* 0x000fe20000100800 */
[----:B--2---:R-:W-:Y:S01]  /*16d10*/  IADD3 R21, P6, PT, R13, R21, RZ ;  /* 0x000000150d157210 */ /* 0x004fe20007fde0ff */
[----:B------:R-:W-:-:S04]  /*16d20*/  IMAD.X R23, R15, 0x1, R23, P1 ;  /* 0x000000010f177824 */ /* 0x000fc800008e0617 */
[----:B------:R0:W-:Y:S04]  /*16d30*/  STL [R1+0x9a4], R21 ;  /* 0x0009a41501007387 */ /* 0x0001e80000100800 */
[----:B0-----:R-:W2:Y:S04]  /*16d40*/  LDL.LU R21, [R1+0x98c] ;  /* 0x00098c0001157983 */ /* 0x001ea80000300800 */
[----:B------:R-:W-:Y:S01]  /*16d50*/  STL [R1+0x9c8], R24 ;  /* 0x0009c81801007387 */ /* 0x000fe20000100800 */
[----:B---3--:R-:W-:-:S05]  /*16d60*/  IADD3 R20, P1, PT, R13, R20, RZ ;  /* 0x000000140d147210 */ /* 0x008fca0007f3e0ff */
[----:B------:R0:W-:Y:S04]  /*16d70*/  STL [R1+0x99c], R20 ;  /* 0x00099c1401007387 */ /* 0x0001e80000100800 */
[----:B0-----:R-:W3:Y:S01]  /*16d80*/  LDL.LU R20, [R1+0x9a8] ;  /* 0x0009a80001147983 */ /* 0x001ee20000300800 */
[----:B----4-:R-:W-:-:S03]  /*16d90*/  IMAD.X R19, R15, 0x1, R19, P2 ;  /* 0x000000010f137824 */ /* 0x010fc600010e0613 */
        /* <DEDUP_REMOVED lines=21> */
[----:B0-----:R-:W4:Y:S04]  /*16ef0*/  LDL.LU R19, [R1+0x958] ;  /* 0x0009580001137983 */ /* 0x001f280000300800 */
[----:B------:R-:W4:Y:S01]  /*16f00*/  LDL.LU R25, [R1+0x934] ;  /* 0x0009340001197983 */ /* 0x000f220000300800 */
[----:B-----5:R-:W-:-:S05]  /*16f10*/  IADD3 R16, P2, PT, R13, R16, RZ ;  /* 0x000000100d107210 */ /* 0x020fca0007f5e0ff */
[----:B------:R0:W-:Y:S04]  /*16f20*/  STL [R1+0x994], R16 ;  /* 0x0009941001007387 */ /* 0x0001e80000100800 */
        /* <DEDUP_REMOVED lines=8> */
[----:B0-----:R-:W2:Y:S01]  /*16fb0*/  LDL.LU R21, [R1+0x940] ;  /* 0x0009400001157983 */ /* 0x001ea20000300800 */
[----:B---3--:R-:W-:-:S05]  /*16fc0*/  IMAD.X R20, R15, 0x1, R20, P4 ;  /* 0x000000010f147824 */ /* 0x008fca00020e0614 */
[----:B------:R0:W-:Y:S01]  /*16fd0*/  STL [R1+0x9a8], R20 ;  /* 0x0009a81401007387 */ /* 0x0001e20000100800 */
[----:B----4-:R-:W-:Y:S01]  /*16fe0*/  IADD3 R44, P4, PT, R13, R44, RZ ;  /* 0x0000002c0d2c7210 */ /* 0x010fe20007f9e0ff */
[----:B------:R-:W-:Y:S02]  /*16ff0*/  IMAD.X R43, R15, 0x1, R43, P6 ;  /* 0x000000010f2b7824 */ /* 0x000fe400030e062b */
[----:B0-----:R-:W3:Y:S01]  /*17000*/  LDL.LU R20, [R1+0x91c] ;  /* 0x00091c0001147983 */ /* 0x001ee20000300800 */
        /* <DEDUP_REMOVED lines=33> */
[----:B------:R-:W-:Y:S04]  /*17220*/  STL [R1+0x944], R28 ;  /* 0x0009441c01007387 */ /* 0x000fe80000100800 */
[----:B------:R0:W-:Y:S04]  /*17230*/  STL [R1+0x958], R19 ;  /* 0x0009581301007387 */ /* 0x0001e80000100800 */
[----:B------:R-:W-:Y:S04]  /*17240*/  STL [R1+0x960], R27 ;  /* 0x0009601b01007387 */ /* 0x000fe80000100800 */
[----:B0-----:R-:W4:Y:S01]  /*17250*/  LDL.LU R19, [R1+0x938] ;  /* 0x0009380001137983 */ /* 0x001f220000300800 */
[----:B------:R-:W-:-:S02]  /*17260*/  IADD3 R26, P3, PT, R13, R26, RZ ;  /* 0x0000001a0d1a7210 */ /* 0x000fc40007f7e0ff */
[----:B------:R-:W-:Y:S01]  /*17270*/  IADD3 R25, P4, PT, R13, R25, RZ ;  /* 0x000000190d197210 */ /* 0x000fe20007f9e0ff */
[----:B-----5:R-:W-:Y:S02]  /*17280*/  IMAD.X R16, R15, 0x1, R16, P6 ;  /* 0x000000010f107824 */ /* 0x020fe400030e0610 */
[----:B------:R-:W-:Y:S04]  /*17290*/  STL [R1+0x93c], R26 ;  /* 0x00093c1a01007387 */ /* 0x000fe80000100800 */
[----:B------:R0:W-:Y:S01]  /*172a0*/  STL [R1+0x950], R16 ;  /* 0x0009501001007387 */ /* 0x0001e20000100800 */
        /* <DEDUP_REMOVED lines=9> */
[----:B------:R0:W-:Y:S04]  /*17340*/  STL [R1+0x940], R21 ;  /* 0x0009401501007387 */ /* 0x0001e80000100800 */
[----:B0-----:R-:W2:Y:S04]  /*17350*/  LDL.LU R21, [R1+0x90c] ;  /* 0x00090c0001157983 */ /* 0x001ea80000300800 */
[----:B------:R-:W-:Y:S04]  /*17360*/  STL [R1+0x924], R23 ;  /* 0x0009241701007387 */ /* 0x000fe80000100800 */
[----:B------:R-:W2:Y:S04]  /*17370*/  LDL.LU R44, [R1+0x928] ;  /* 0x00092800012c7983 */ /* 0x000ea80000300800 */
[----:B------:R-:W2:Y:S01]  /*17380*/  LDL.LU R43, [R1+0x904] ;  /* 0x00090400012b7983 */ /* 0x000ea20000300800 */
[----:B---3--:R-:W-:-:S03]  /*17390*/  IADD3 R20, P2, PT, R13, R20, RZ ;  /* 0x000000140d147210 */ /* 0x008fc60007f5e0ff */
        /* <DEDUP_REMOVED lines=18> */
[----:B0-----:R-:W3:Y:S04]  /*174c0*/  LDL.LU R20, [R1+0x8bc] ;  /* 0x0008bc0001147983 */ /* 0x001ee80000300800 */
[----:B------:R-:W3:Y:S01]  /*174d0*/  LDL.LU R25, [R1+0x8d8] ;  /* 0x0008d80001197983 */ /* 0x000ee20000300800 */
[----:B----4-:R-:W-:-:S05]  /*174e0*/  IMAD.X R19, R15, 0x1, R19, P3 ;  /* 0x000000010f137824 */ /* 0x010fca00018e0613 */
[----:B------:R0:W-:Y:S04]  /*174f0*/  STL [R1+0x938], R19 ;  /* 0x0009381301007387 */ /* 0x0001e80000100800 */
        /* <DEDUP_REMOVED lines=8> */
[----:B0-----:R-:W5:Y:S01]  /*17580*/  LDL.LU R22, [R1+0x8a4] ;  /* 0x0008a40001167983 */ /* 0x001f620000300800 */
[----:B--2---:R-:W-:-:S05]  /*17590*/  IADD3 R21, P4, PT, R13, R21, RZ ;  /* 0x000000150d157210 */ /* 0x004fca0007f9e0ff */
[----:B------:R0:W-:Y:S01]  /*175a0*/  STL [R1+0x90c], R21 ;  /* 0x00090c1501007387 */ /* 0x0001e20000100800 */
[----:B------:R-:W-:Y:S01]  /*175b0*/  IMAD.X R44, R15, 0x1, R44, P6 ;  /* 0x000000010f2c7824 */ /* 0x000fe200030e062c */
[----:B------:R-:W-:Y:S02]  /*175c0*/  IADD3 R43, P6, PT, R13, R43, RZ ;  /* 0x0000002b0d2b7210 */ /* 0x000fe40007fde0ff */
[----:B0-----:R-:W2:Y:S01]  /*175d0*/  LDL.LU R21, [R1+0x8c0] ;  /* 0x0008c00001157983 */ /* 0x001ea20000300800 */
[----:B---3--:R-:W-:-:S03]  /*175e0*/  IMAD.X R42, R15, 0x1, R42, P1 ;  /* 0x000000010f2a7824 */ /* 0x008fc600008e062a */
        /* <DEDUP_REMOVED lines=37> */
[----:B0-----:R-:W3:Y:S04]  /*17840*/  LDL.LU R20, [R1+0x89c] ;  /* 0x00089c0001147983 */ /* 0x001ee80000300800 */
[----:B------:R-:W-:Y:S01]  /*17850*/  STL [R1+0x8e0], R26 ;  /* 0x0008e01a01007387 */ /* 0x000fe20000100800 */
[----:B----4-:R-:W-:-:S05]  /*17860*/  IADD3 R19, P6, PT, R13, R19, RZ ;  /* 0x000000130d137210 */ /* 0x010fca0007fde0ff */
[----:B------:R0:W-:Y:S04]  /*17870*/  STL [R1+0x8b4], R19 ;  /* 0x0008b41301007387 */ /* 0x0001e80000100800 */
[----:B0-----:R-:W4:Y:S01]  /*17880*/  LDL.LU R19, [R1+0x8b8] ;  /* 0x0008b80001137983 */ /* 0x001f220000300800 */
[----:B------:R-:W-:Y:S01]  /*17890*/  IMAD.X R24, R15, 0x1, R24, P1 ;  /* 0x000000010f187824 */ /* 0x000fe200008e0618 */
[----:B-----5:R-:W-:Y:S02]  /*178a0*/  IADD3 R16, P1, PT, R13, R16, RZ ;  /* 0x000000100d107210 */ /* 0x020fe40007f3e0ff */
[----:B------:R-:W-:Y:S01]  /*178b0*/  STL [R1+0x8d8], R25 ;  /* 0x0008d81901007387 */ /* 0x000fe20000100800 */
[----:B------:R-:W-:-:S03]  /*178c0*/  IMAD.X R23, R15, 0x1, R23, P2 ;  /* 0x000000010f177824 */ /* 0x000fc600010e0617 */
[----:B------:R0:W-:Y:S04]  /*178d0*/  STL [R1+0x8ac], R16 ;  /* 0x0008ac1001007387 */ /* 0x0001e80000100800 */
[----:B0-----:R-:W5:Y:S01]  /*178e0*/  LDL.LU R16, [R1+0x894] ;  /* 0x0008940001107983 */ /* 0x001f620000300800 */
[----:B------:R-:W-:-:S03]  /*178f0*/  IADD3 R22, P2, PT, R13, R22, RZ ;  /* 0x000000160d167210 */ /* 0x000fc60007f5e0ff */
[----:B------:R-:W-:Y:S04]  /*17900*/  STL [R1+0x8d0], R24 ;  /* 0x0008d01801007387 */ /* 0x000fe80000100800 */
[----:B------:R0:W-:Y:S04]  /*17910*/  STL [R1+0x8a4], R22 ;  /* 0x0008a41601007387 */ /* 0x0001e80000100800 */
[----:B0-----:R-:W5:Y:S04]  /*17920*/  LDL.LU R22, [R1+0x8b0] ;  /* 0x0008b00001167983 */ /* 0x001f680000300800 */
[----:B------:R-:W-:Y:S04]  /*17930*/  STL [R1+0x8c8], R23 ;  /* 0x0008c81701007387 */ /* 0x000fe80000100800 */
[----:B------:R-:W5:Y:S04]  /*17940*/  LDL.LU R44, [R1+0x88c] ;  /* 0x00088c00012c7983 */ /* 0x000f680000300800 */
[----:B------:R-:W5:Y:S04]  /*17950*/  LDL.LU R43, [R1+0x8a8] ;  /* 0x0008a800012b7983 */ /* 0x000f680000300800 */
[----:B------:R-:W5:Y:S01]  /*17960*/  LDL.LU R42, [R1+0x884] ;  /* 0x00088400012a7983 */ /* 0x000f620000300800 */
[----:B--2---:R-:W-:-:S05]  /*17970*/  IMAD.X R21, R15, 0x1, R21, P3 ;  /* 0x000000010f157824 */ /* 0x004fca00018e0615 */
        /* <DEDUP_REMOVED lines=19> */
[----:B---3--:R-:W-:-:S05]  /*17ab0*/  IADD3 R20, P3, PT, R13, R20, RZ ;  /* 0x000000140d147210 */ /* 0x008fca0007f7e0ff */
[----:B------:R0:W-:Y:S04]  /*17ac0*/  STL [R1+0x89c], R20 ;  /* 0x00089c1401007387 */ /* 0x0001e80000100800 */
        /* <DEDUP_REMOVED lines=9> */
[----:B------:R-:W-:-:S05]  /*17b60*/  IMAD.X R22, R15, 0x1, R22, P6 ;  /* 0x000000010f167824 */ /* 0x000fca00030e0616 */
[----:B------:R0:W-:Y:S01]  /*17b70*/  STL [R1+0x8b0], R22 ;  /* 0x0008b01601007387 */ /* 0x0001e20000100800 */
[----:B------:R-:W-:Y:S01]  /*17b80*/  IADD3 R44, P6, PT, R13, R44, RZ ;  /* 0x0000002c0d2c7210 */ /* 0x000fe20007fde0ff */
[----:B------:R-:W-:Y:S02]  /*17b90*/  IMAD.X R43, R15, 0x1, R43, P1 ;  /* 0x000000010f2b7824 */ /* 0x000fe400008e062b */
[----:B0-----:R-:W5:Y:S01]  /*17ba0*/  LDL.LU R22, [R1+0x824] ;  /* 0x0008240001167983 */ /* 0x001f620000300800 */
[----:B------:R-:W-:-:S03]  /*17bb0*/  IADD3 R42, P1, PT, R13, R42, RZ ;  /* 0x0000002a0d2a7210 */ /* 0x000fc60007f3e0ff */
[----:B------:R-:W-:Y:S04]  /*17bc0*/  STL [R1+0x88c], R44 ;  /* 0x00088c2c01007387 */ /* 0x000fe80000100800 */
[----:B------:R-:W-:Y:S04]  /*17bd0*/  STL [R1+0x8a8], R43 ;  /* 0x0008a82b01007387 */ /* 0x000fe80000100800 */
[----:B------:R-:W-:Y:S01]  /*17be0*/  STL [R1+0x884], R42 ;  /* 0x0008842a01007387 */ /* 0x000fe20000100800 */
[----:B--2---:R-:W-:Y:S01]  /*17bf0*/  IMAD.X R41, R15, 0x1, R41, P2 ;  /* 0x000000010f297824 */ /* 0x004fe200010e0629 */
[----:B------:R-:W-:-:S04]  /*17c00*/  IADD3 R40, P2, PT, R13, R40, RZ ;  /* 0x000000280d287210 */ /* 0x000fc80007f5e0ff */
        /* <DEDUP_REMOVED lines=27> */
[----:B------:R-:W-:Y:S01]  /*17dc0*/  IMAD.X R21, R15, 0x1, R21, P6 ;  /* 0x000000010f157824 */ /* 0x000fe200030e0615 */
[----:B------:R-:W-:-:S04]  /*17dd0*/  IADD3 R26, P4, PT, R13, R26, RZ ;  /* 0x0000001a0d1a7210 */ /* 0x000fc80007f9e0ff */
[----:B------:R0:W-:Y:S04]  /*17de0*/  STL [R1+0x860], R21 ;  /* 0x0008601501007387 */ /* 0x0001e80000100800 */
[----:B------:R-:W-:Y:S01]  /*17df0*/  STL [R1+0x868], R27 ;  /* 0x0008681b01007387 */ /* 0x000fe20000100800 */
[----:B------:R-:W-:-:S03]  /*17e00*/  IADD3 R25, P6, PT, R13, R25, RZ ;  /* 0x000000190d197210 */ /* 0x000fc60007fde0ff */
[----:B0-----:R-:W2:Y:S04]  /*17e10*/  LDL.LU R21, [R1+0x840] ;  /* 0x0008400001157983 */ /* 0x001ea80000300800 */
[----:B------:R-:W-:Y:S01]  /*17e20*/  STL [R1+0x844], R26 ;  /* 0x0008441a01007387 */ /* 0x000fe20000100800 */
[----:B---3--:R-:W-:-:S05]  /*17e30*/  IMAD.X R20, R15, 0x1, R20, P1 ;  /* 0x000000010f147824 */ /* 0x008fca00008e0614 */
[----:B------:R0:W-:Y:S04]  /*17e40*/  STL [R1+0x858], R20 ;  /* 0x0008581401007387 */ /* 0x0001e80000100800 */
[----:B0-----:R-:W3:Y:S04]  /*17e50*/  LDL.LU R20, [R1+0x81c] ;  /* 0x00081c0001147983 */ /* 0x001ee80000300800 */
[----:B------:R-:W-:Y:S01]  /*17e60*/  STL [R1+0x83c], R25 ;  /* 0x00083c1901007387 */ /* 0x000fe20000100800 */
[----:B----4-:R-:W-:-:S05]  /*17e70*/  IMAD.X R19, R15, 0x1, R19, P2 ;  /* 0x000000010f137824 */ /* 0x010fca00010e0613 */
[----:B------:R0:W-:Y:S04]  /*17e80*/  STL [R1+0x850], R19 ;  /* 0x0008501301007387 */ /* 0x0001e80000100800 */
[----:B0-----:R-:W4:Y:S01]  /*17e90*/  LDL.LU R19, [R1+0x838] ;  /* 0x0008380001137983 */ /* 0x001f220000300800 */
[C---:B------:R-:W-:Y:S02]  /*17ea0*/  IADD3 R24, P1, PT, R13.reuse, R24, RZ ;  /* 0x000000180d187210 */ /* 0x040fe40007f3e0ff */
[----:B------:R-:W-:Y:S01]  /*17eb0*/  IADD3 R23, P2, PT, R13, R23, RZ ;  /* 0x000000170d177210 */ /* 0x000fe20007f5e0ff */
[----:B-----5:R-:W-:Y:S02]  /*17ec0*/  IMAD.X R16, R15, 0x1, R16, P3 ;  /* 0x000000010f107824 */ /* 0x020fe400018e0610 */
[----:B------:R-:W-:Y:S04]  /*17ed0*/  STL [R1+0x834], R24 ;  /* 0x0008341801007387 */ /* 0x000fe80000100800 */
[----:B------:R0:W-:Y:S04]  /*17ee0*/  STL [R1+0x848], R16 ;  /* 0x0008481001007387 */ /* 0x0001e80000100800 */
[----:B0-----:R-:W5:Y:S01]  /*17ef0*/  LDL.LU R16, [R1+0x814] ;  /* 0x0008140001107983 */ /* 0x001f620000300800 */
[----:B------:R-:W-:-:S03]  /*17f00*/  IADD3 R22, P3, PT, R13, R22, RZ ;  /* 0x000000160d167210 */ /* 0x000fc60007f7e0ff */
        /* <DEDUP_REMOVED lines=80> */
[----:B------:R-:W-:-:S04]  /*18410*/  IMAD.X R24, R15, 0x1, R24, P2 ;  /* 0x000000010f187824 */ /* 0x000fc800010e0618 */
[----:B------:R0:W-:Y:S04]  /*18420*/  STL [R1+0x7bc], R21 ;  /* 0x0007bc1501007387 */ /* 0x0001e80000100800 */
[----:B0-----:R-:W2:Y:S04]  /*18430*/  LDL.LU R21, [R1+0x7c0] ;  /* 0x0007c00001157983 */ /* 0x001ea80000300800 */
[----:B------:R-:W-:Y:S01]  /*18440*/  STL [R1+0x7e0], R25 ;  /* 0x0007e01901007387 */ /* 0x000fe20000100800 */
[----:B---3--:R-:W-:Y:S01]  /*18450*/  IADD3 R20, P2, PT, R13, R20, RZ ;  /* 0x000000140d147210 */ /* 0x008fe20007f5e0ff */
[----:B------:R-:W-:-:S04]  /*18460*/  IMAD.X R23, R15, 0x1, R23, P3 ;  /* 0x000000010f177824 */ /* 0x000fc800018e0617 */
[----:B------:R0:W-:Y:S04]  /*18470*/  STL [R1+0x7b4], R20 ;  /* 0x0007b41401007387 */ /* 0x0001e80000100800 */
[----:B0-----:R-:W3:Y:S04]  /*18480*/  LDL.LU R20, [R1+0x79c] ;  /* 0x00079c0001147983 */ /* 0x001ee80000300800 */
[----:B------:R-:W-:Y:S01]  /*18490*/  STL [R1+0x7d8], R24 ;  /* 0x0007d81801007387 */ /* 0x000fe20000100800 */
[----:B----4-:R-:W-:-:S05]  /*184a0*/  IADD3 R19, P3, PT, R13, R19, RZ ;  /* 0x000000130d137210 */ /* 0x010fca0007f7e0ff */
[----:B------:R0:W-:Y:S04]  /*184b0*/  STL [R1+0x7ac], R19 ;  /* 0x0007ac1301007387 */ /* 0x0001e80000100800 */
[----:B0-----:R-:W4:Y:S04]  /*184c0*/  LDL.LU R19, [R1+0x7b8] ;  /* 0x0007b80001137983 */ /* 0x001f280000300800 */
[----:B------:R-:W-:Y:S01]  /*184d0*/  STL [R1+0x7d0], R23 ;  /* 0x0007d01701007387 */ /* 0x000fe20000100800 */
[----:B-----5:R-:W-:-:S03]  /*184e0*/  IMAD.X R16, R15, 0x1, R16, P4 ;  /* 0x000000010f107824 */ /* 0x020fc600020e0610 */
        /* <DEDUP_REMOVED lines=22> */
[----:B------:R-:W-:-:S05]  /*18650*/  IADD3 R22, P4, PT, R13, R22, RZ ;  /* 0x000000160d167210 */ /* 0x000fca0007f9e0ff */
[----:B------:R0:W-:Y:S04]  /*18660*/  STL [R1+0x7a4], R22 ;  /* 0x0007a41601007387 */ /* 0x0001e80000100800 */
        /* <DEDUP_REMOVED lines=50> */
[----:B------:R0:W-:Y:S04]  /*18990*/  STL [R1+0x768], R16 ;  /* 0x0007681001007387 */ /* 0x0001e80000100800 */
[----:B------:R-:W-:Y:S04]  /*189a0*/  STL [R1+0x770], R27 ;  /* 0x0007701b01007387 */ /* 0x000fe80000100800 */
        /* <DEDUP_REMOVED lines=14> */
[----:B0-----:R-:W3:Y:S04]  /*18a90*/  LDL.LU R20, [R1+0x71c] ;  /* 0x00071c0001147983 */ /* 0x001ee80000300800 */
[----:B------:R-:W-:Y:S04]  /*18aa0*/  STL [R1+0x734], R23 ;  /* 0x0007341701007387 */ /* 0x000fe80000100800 */
[----:B------:R-:W3:Y:S04]  /*18ab0*/  LDL.LU R44, [R1+0x738] ;  /* 0x00073800012c7983 */ /* 0x000ee80000300800 */
[----:B------:R-:W3:Y:S01]  /*18ac0*/  LDL.LU R43, [R1+0x714] ;  /* 0x00071400012b7983 */ /* 0x000ee20000300800 */
[----:B----4-:R-:W-:-:S03]  /*18ad0*/  IADD3 R19, P4, PT, R13, R19, RZ ;  /* 0x000000130d137210 */ /* 0x010fc60007f9e0ff */
        /* <DEDUP_REMOVED lines=20> */
[----:B-----5:R-:W-:-:S05]  /*18c20*/  IMAD.X R16, R15, 0x1, R16, P6 ;  /* 0x000000010f107824 */ /* 0x020fca00030e0610 */
[----:B------:R0:W-:Y:S04]  /*18c30*/  STL [R1+0x748], R16 ;  /* 0x0007481001007387 */ /* 0x0001e80000100800 */
        /* <DEDUP_REMOVED lines=11> */
[----:B------:R-:W-:Y:S01]  /*18cf0*/  IMAD.X R44, R15, 0x1, R44, P2 ;  /* 0x000000010f2c7824 */ /* 0x000fe200010e062c */
[----:B------:R-:W-:Y:S02]  /*18d00*/  IADD3 R43, P2, PT, R13, R43, RZ ;  /* 0x0000002b0d2b7210 */ /* 0x000fe40007f5e0ff */
[----:B0-----:R-:W3:Y:S01]  /*18d10*/  LDL.LU R20, [R1+0x6d0] ;  /* 0x0006d00001147983 */ /* 0x001ee20000300800 */
[----:B----4-:R-:W-:-:S03]  /*18d20*/  IMAD.X R42, R15, 0x1, R42, P3 ;  /* 0x000000010f2a7824 */ /* 0x010fc600018e062a */
        /* <DEDUP_REMOVED lines=37> */
[----:B------:R-:W-:-:S03]  /*18f80*/  IMAD.X R25, R15, 0x1, R25, P2 ;  /* 0x000000010f197824 */ /* 0x000fc600010e0619 */
[----:B------:R-:W-:Y:S01]  /*18f90*/  STL [R1+0x6f0], R26 ;  /* 0x0006f01a01007387 */ /* 0x000fe20000100800 */
[----:B-----5:R-:W-:Y:S01]  /*18fa0*/  IADD3 R16, P2, PT, R13, R16, RZ ;  /* 0x000000100d107210 */ /* 0x020fe20007f5e0ff */
[----:B------:R-:W-:-:S04]  /*18fb0*/  IMAD.X R24, R15, 0x1, R24, P3 ;  /* 0x000000010f187824 */ /* 0x000fc800018e0618 */
        /* <DEDUP_REMOVED lines=10> */
[----:B0-----:R-:W2:Y:S04]  /*19060*/  LDL.LU R21, [R1+0x6c0] ;  /* 0x0006c00001157983 */ /* 0x001ea80000300800 */
[----:B------:R-:W-:Y:S04]  /*19070*/  STL [R1+0x6d8], R23 ;  /* 0x0006d81701007387 */ /* 0x000fe80000100800 */
[----:B------:R-:W2:Y:S04]  /*19080*/  LDL.LU R44, [R1+0x69c] ;  /* 0x00069c00012c7983 */ /* 0x000ea80000300800 */
[----:B------:R-:W2:Y:S01]  /*19090*/  LDL.LU R43, [R1+0x6b8] ;  /* 0x0006b800012b7983 */ /* 0x000ea20000300800 */
[----:B---3--:R-:W-:-:S03]  /*190a0*/  IMAD.X R20, R15, 0x1, R20, P6 ;  /* 0x000000010f147824 */ /* 0x008fc600030e0614 */
        /* <DEDUP_REMOVED lines=20> */
[----:B----4-:R-:W-:-:S05]  /*191f0*/  IADD3 R19, P6, PT, R13, R19, RZ ;  /* 0x000000130d137210 */ /* 0x010fca0007fde0ff */
[----:B------:R0:W-:Y:S04]  /*19200*/  STL [R1+0x6ac], R19 ;  /* 0x0006ac1301007387 */ /* 0x0001e80000100800 */
        /* <DEDUP_REMOVED lines=8> */
[----:B0-----:R-:W5:Y:S01]  /*19290*/  LDL.LU R22, [R1+0x658] ;  /* 0x0006580001167983 */ /* 0x001f620000300800 */
[----:B--2---:R-:W-:-:S05]  /*192a0*/  IMAD.X R21, R15, 0x1, R21, P2 ;  /* 0x000000010f157824 */ /* 0x004fca00010e0615 */
[----:B------:R0:W-:Y:S01]  /*192b0*/  STL [R1+0x6c0], R21 ;  /* 0x0006c01501007387 */ /* 0x0001e20000100800 */
[----:B------:R-:W-:Y:S01]  /*192c0*/  IADD3 R44, P2, PT, R13, R44, RZ ;  /* 0x0000002c0d2c7210 */ /* 0x000fe20007f5e0ff */
[----:B------:R-:W-:Y:S02]  /*192d0*/  IMAD.X R43, R15, 0x1, R43, P3 ;  /* 0x000000010f2b7824 */ /* 0x000fe400018e062b */
[----:B0-----:R-:W2:Y:S01]  /*192e0*/  LDL.LU R21, [R1+0x654] ;  /* 0x0006540001157983 */ /* 0x001ea20000300800 */
[----:B---3--:R-:W-:-:S03]  /*192f0*/  IADD3 R42, P3, PT, R13, R42, RZ ;  /* 0x0000002a0d2a7210 */ /* 0x008fc60007f7e0ff */
        /* <DEDUP_REMOVED lines=36> */
[----:B0-----:R-:W3:Y:S04]  /*19540*/  LDL.LU R20, [R1+0x438] ;  /* 0x0004380001147983 */ /* 0x001ee80000300800 */
[----:B------:R-:W-:Y:S01]  /*19550*/  STL [R1+0x43c], R26 ;  /* 0x00043c1a01007387 */ /* 0x000fe20000100800 */
[----:B----4-:R-:W-:-:S05]  /*19560*/  IMAD.X R19, R15, 0x1, R19, P3 ;  /* 0x000000010f137824 */ /* 0x010fca00018e0613 */
[----:B------:R0:W-:Y:S04]  /*19570*/  STL [R1+0x668], R19 ;  /* 0x0006681301007387 */ /* 0x0001e80000100800 */
[----:B0-----:R-:W4:Y:S01]  /*19580*/  LDL.LU R19, [R1+0x64c] ;  /* 0x00064c0001137983 */ /* 0x001f220000300800 */
[C---:B------:R-:W-:Y:S02]  /*19590*/  IADD3 R25, P2, PT, R13.reuse, R25, RZ ;  /* 0x000000190d197210 */ /* 0x040fe40007f5e0ff */
[----:B------:R-:W-:-:S03]  /*195a0*/  IADD3 R24, P3, PT, R13, R24, RZ ;  /* 0x000000180d187210 */ /* 0x000fc60007f7e0ff */
[----:B------:R-:W-:Y:S01]  /*195b0*/  STL [R1+0x634], R25 ;  /* 0x0006341901007387 */ /* 0x000fe20000100800 */
[----:B-----5:R-:W-:Y:S01]  /*195c0*/  IMAD.X R16, R15, 0x1, R16, P4 ;  /* 0x000000010f107824 */ /* 0x020fe200020e0610 */
[----:B------:R-:W-:-:S04]  /*195d0*/  IADD3 R23, P4, PT, R13, R23, RZ ;  /* 0x000000170d177210 */ /* 0x000fc80007f9e0ff */
        /* <DEDUP_REMOVED lines=93> */
[----:B0-----:R-:W4:Y:S01]  /*19bb0*/  LDL.LU R19, [R1+0x390] ;  /* 0x0003900001137983 */ /* 0x001f220000300800 */
[----:B------:R-:W-:-:S03]  /*19bc0*/  IMAD.X R23, R15, 0x1, R23, P6 ;  /* 0x000000010f177824 */ /* 0x000fc600030e0617 */
[----:B------:R-:W-:Y:S01]  /*19bd0*/  STL [R1+0x3f4], R24 ;  /* 0x0003f41801007387 */ /* 0x000fe20000100800 */
[----:B-----5:R-:W-:-:S05]  /*19be0*/  IADD3 R16, P6, PT, R13, R16, RZ ;  /* 0x000000100d107210 */ /* 0x020fca0007fde0ff */
[----:B------:R0:W-:Y:S04]  /*19bf0*/  STL [R1+0x3c8], R16 ;  /* 0x0003c81001007387 */ /* 0x0001e80000100800 */
[----:B0-----:R-:W5:Y:S04]  /*19c00*/  LDL.LU R16, [R1+0x3d4] ;  /* 0x0003d40001107983 */ /* 0x001f680000300800 */
[----:B------:R-:W-:Y:S01]  /*19c10*/  STL [R1+0x3ec], R23 ;  /* 0x0003ec1701007387 */ /* 0x000fe20000100800 */
[----:B------:R-:W-:-:S03]  /*19c20*/  IMAD.X R22, R15, 0x1, R22, P1 ;  /* 0x000000010f167824 */ /* 0x000fc600008e0616 */
        /* <DEDUP_REMOVED lines=90> */
[----:B------:R-:W-:-:S05]  /*1a1d0*/  IADD3 R23, P6, PT, R13, R23, RZ ;  /* 0x000000170d177210 */ /* 0x000fca0007fde0ff */
[----:B------:R-:W-:Y:S04]  /*1a1e0*/  STL [R1+0x328], R23 ;  /* 0x0003281701007387 */ /* 0x000fe80000100800 */
[----:B------:R-:W4:Y:S04]  /*1a1f0*/  LDL.LU R44, [R1+0x32c] ;  /* 0x00032c00012c7983 */ /* 0x000f280000300800 */
[----:B------:R-:W4:Y:S01]  /*1a200*/  LDL.LU R43, [R1+0x308] ;  /* 0x00030800012b7983 */ /* 0x000f220000300800 */
[----:B-----5:R-:W-:-:S03]  /*1a210*/  IADD3 R16, P1, PT, R13, R16, RZ ;  /* 0x000000100d107210 */ /* 0x020fc60007f3e0ff */
        /* <DEDUP_REMOVED lines=20> */
[----:B------:R-:W-:-:S05]  /*1a360*/  IMAD.X R22, R15, 0x1, R22, P2 ;  /* 0x000000010f167824 */ /* 0x000fca00010e0616 */
        /* <DEDUP_REMOVED lines=13> */
[----:B------:R-:W-:Y:S01]  /*1a440*/  IMAD.X R44, R15, 0x1, R44, P4 ;  /* 0x000000010f2c7824 */ /* 0x000fe200020e062c */
[----:B------:R-:W-:Y:S01]  /*1a450*/  IADD3 R43, P4, PT, R13, R43, RZ ;  /* 0x0000002b0d2b7210 */ /* 0x000fe20007f9e0ff */
[----:B-----5:R-:W-:-:S03]  /*1a460*/  IMAD.X R42, R15, 0x1, R42, P6 ;  /* 0x000000010f2a7824 */ /* 0x020fc600030e062a */
        /* <DEDUP_REMOVED lines=39> */
[----:B------:R-:W-:Y:S01]  /*1a6e0*/  IADD3 R22, P4, PT, R13, R22, RZ ;  /* 0x000000160d167210 */ /* 0x000fe20007f9e0ff */
[----:B------:R-:W-:-:S04]  /*1a6f0*/  IMAD.X R24, R15, 0x1, R24, P6 ;  /* 0x000000010f187824 */ /* 0x000fc800030e0618 */
        /* <DEDUP_REMOVED lines=10> */
[----:B0-----:R-:W3:Y:S04]  /*1a7a0*/  LDL.LU R20, [R1+0x2b4] ;  /* 0x0002b40001147983 */ /* 0x001ee80000300800 */
[----:B------:R-:W-:Y:S04]  /*1a7b0*/  STL [R1+0x2cc], R23 ;  /* 0x0002cc1701007387 */ /* 0x000fe80000100800 */
[----:B------:R-:W3:Y:S04]  /*1a7c0*/  LDL.LU R44, [R1+0x290] ;  /* 0x00029000012c7983 */ /* 0x000ee80000300800 */
[----:B------:R-:W3:Y:S01]  /*1a7d0*/  LDL.LU R43, [R1+0x2ac] ;  /* 0x0002ac00012b7983 */ /* 0x000ee20000300800 */
[----:B----4-:R-:W-:-:S03]  /*1a7e0*/  IMAD.X R19, R15, 0x1, R19, P2 ;  /* 0x000000010f137824 */ /* 0x010fc600010e0613 */
        /* <DEDUP_REMOVED lines=33> */
[----:B------:R-:W-:Y:S01]  /*1aa00*/  IADD3 R44, P4, PT, R13, R44, RZ ;  /* 0x0000002c0d2c7210 */ /* 0x000fe20007f9e0ff */
[----:B------:R-:W-:Y:S02]  /*1aa10*/  IMAD.X R43, R15, 0x1, R43, P6 ;  /* 0x000000010f2b7824 */ /* 0x000fe400030e062b */
[----:B0-----:R-:W3:Y:S01]  /*1aa20*/  LDL.LU R20, [R1+0x228] ;  /* 0x0002280001147983 */ /* 0x001ee20000300800 */
[----:B----4-:R-:W-:-:S03]  /*1aa30*/  IADD3 R42, P6, PT, R13, R42, RZ ;  /* 0x0000002a0d2a7210 */ /* 0x010fc60007fde0ff */
        /* <DEDUP_REMOVED lines=37> */
[----:B------:R-:W-:-:S03]  /*1ac90*/  IADD3 R25, P4, PT, R13, R25, RZ ;  /* 0x000000190d197210 */ /* 0x000fc60007f9e0ff */
[----:B------:R-:W-:Y:S01]  /*1aca0*/  STL [R1+0x248], R26 ;  /* 0x0002481a01007387 */ /* 0x000fe20000100800 */
[----:B-----5:R-:W-:Y:S01]  /*1acb0*/  IMAD.X R16, R15, 0x1, R16, P6 ;  /* 0x000000010f107824 */ /* 0x020fe200030e0610 */
[----:B------:R-:W-:-:S04]  /*1acc0*/  IADD3 R24, P6, PT, R13, R24, RZ ;  /* 0x000000180d187210 */ /* 0x000fc80007fde0ff */
[----:B------:R0:W-:Y:S04]  /*1acd0*/  STL [R1+0x25c], R16 ;  /* 0x00025c1001007387 */ /* 0x0001e80000100800 */
[----:B0-----:R-:W5:Y:S04]  /*1ace0*/  LDL.LU R16, [R1+0x220] ;  /* 0x0002200001107983 */ /* 0x001f680000300800 */
[----:B------:R-:W-:Y:S01]  /*1acf0*/  STL [R1+0x240], R25 ;  /* 0x0002401901007387 */ /* 0x000fe20000100800 */
[----:B------:R-:W-:Y:S01]  /*1ad00*/  IMAD.X R22, R15, 0x1, R22, P1 ;  /* 0x000000010f167824 */ /* 0x000fe200008e0616 */
[----:B------:R-:W-:-:S04]  /*1ad10*/  IADD3 R23, P1, PT, R13, R23, RZ ;  /* 0x000000170d177210 */ /* 0x000fc80007f3e0ff */
[----:B------:R0:W-:Y:S04]  /*1ad20*/  STL [R1+0x254], R22 ;  /* 0x0002541601007387 */ /* 0x0001e80000100800 */
        /* <DEDUP_REMOVED lines=88> */
[----:B------:R-:W-:-:S03]  /*1b2b0*/  IMAD.X R24, R15, 0x1, R24, P1 ;  /* 0x000000010f187824 */ /* 0x000fc600008e0618 */
[----:B------:R-:W-:Y:S01]  /*1b2c0*/  STL [R1+0x1e0], R25 ;  /* 0x0001e01901007387 */ /* 0x000fe20000100800 */
[----:B-----5:R-:W-:Y:S01]  /*1b2d0*/  IADD3 R16, P1, PT, R13, R16, RZ ;  /* 0x000000100d107210 */ /* 0x020fe20007f3e0ff */
[----:B------:R-:W-:-:S04]  /*1b2e0*/  IMAD.X R23, R15, 0x1, R23, P2 ;  /* 0x000000010f177824 */ /* 0x000fc800010e0617 */
[----:B------:R0:W-:Y:S04]  /*1b2f0*/  STL [R1+0x1ac], R16 ;  /* 0x0001ac1001007387 */ /* 0x0001e80000100800 */
[----:B0-----:R-:W5:Y:S04]  /*1b300*/  LDL.LU R16, [R1+0x194] ;  /* 0x0001940001107983 */ /* 0x001f680000300800 */
[----:B------:R-:W-:Y:S04]  /*1b310*/  STL [R1+0x1d8], R24 ;  /* 0x0001d81801007387 */ /* 0x000fe80000100800 */
[----:B------:R-:W5:Y:S01]  /*1b320*/  LDL.LU R44, [R1+0x1b0] ;  /* 0x0001b000012c7983 */ /* 0x000f620000300800 */
[----:B------:R-:W-:-:S03]  /*1b330*/  IADD3 R22, P2, PT, R13, R22, RZ ;  /* 0x000000160d167210 */ /* 0x000fc60007f5e0ff */
[----:B------:R0:W-:Y:S04]  /*1b340*/  STL [R1+0x1d0], R23 ;  /* 0x0001d01701007387 */ /* 0x0001e80000100800 */
[----:B------:R-:W5:Y:S04]  /*1b350*/  LDL.LU R43, [R1+0x1a8] ;  /* 0x0001a800012b7983 */ /* 0x000f680000300800 */
[----:B------:R1:W-:Y:S04]  /*1b360*/  STL [R1+0x1a4], R22 ;  /* 0x0001a41601007387 */ /* 0x0003e80000100800 */
[----:B------:R-:W5:Y:S04]  /*1b370*/  LDL.LU R42, [R1+0x18c] ;  /* 0x00018c00012a7983 */ /* 0x000f680000300800 */
[----:B------:R-:W5:Y:S01]  /*1b380*/  LDL.LU R41, [R1+0x1a0] ;  /* 0x0001a00001297983 */ /* 0x000f620000300800 */
[----:B--2---:R-:W-:-:S05]  /*1b390*/  IMAD.X R21, R15, 0x1, R21, P3 ;  /* 0x000000010f157824 */ /* 0x004fca00018e0615 */
        /* <DEDUP_REMOVED lines=14> */
[----:B0-----:R-:W5:Y:S04]  /*1b480*/  LDL R23, [R1+0xb54] ;  /* 0x000b540001177983 */ /* 0x001f680000100800 */
[----:B------:R-:W5:Y:S04]  /*1b490*/  LDL.LU R27, [R1+0x164] ;  /* 0x00016400011b7983 */ /* 0x000f680000300800 */
[----:B------:R-:W5:Y:S04]  /*1b4a0*/  LDL.LU R26, [R1+0x148] ;  /* 0x00014800011a7983 */ /* 0x000f680000300800 */
[----:B------:R-:W5:Y:S04]  /*1b4b0*/  LDL.LU R25, [R1+0x15c] ;  /* 0x00015c0001197983 */ /* 0x000f680000300800 */
[----:B------:R-:W5:Y:S04]  /*1b4c0*/  LDL.LU R24, [R1+0x140] ;  /* 0x0001400001187983 */ /* 0x000f680000300800 */
[----:B-1----:R-:W5:Y:S01]  /*1b4d0*/  LDL.LU R22, [R1+0x154] ;  /* 0x0001540001167983 */ /* 0x002f620000300800 */
[----:B---3--:R-:W-:-:S05]  /*1b4e0*/  IADD3 R20, P3, PT, R13, R20, RZ ;  /* 0x000000140d147210 */ /* 0x008fca0007f7e0ff */
[----:B------:R0:W-:Y:S04]  /*1b4f0*/  STL [R1+0x19c], R20 ;  /* 0x00019c1401007387 */ /* 0x0001e80000100800 */
[----:B--2---:R-:W2:Y:S04]  /*1b500*/  LDL.LU R21, [R1+0x14c] ;  /* 0x00014c0001157983 */ /* 0x004ea80000300800 */
[----:B0-----:R-:W3:Y:S01]  /*1b510*/  LDL.LU R20, [R1+0x144] ;  /* 0x0001440001147983 */ /* 0x001ee20000300800 */
[----:B----4-:R-:W-:-:S05]  /*1b520*/  IMAD.X R19, R15, 0x1, R19, P4 ;  /* 0x000000010f137824 */ /* 0x010fca00020e0613 */
[----:B------:R0:W-:Y:S04]  /*1b530*/  STL [R1+0x1b8], R19 ;  /* 0x0001b81301007387 */ /* 0x0001e80000100800 */
[----:B0-----:R-:W4:Y:S01]  /*1b540*/  LDL.LU R19, [R1+0x138] ;  /* 0x0001380001137983 */ /* 0x001f220000300800 */
[----:B-----5:R-:W-:Y:S01]  /*1b550*/  IADD3 R16, P4, PT, R13, R16, RZ ;  /* 0x000000100d107210 */ /* 0x020fe20007f9e0ff */
[----:B------:R-:W-:-:S04]  /*1b560*/  IMAD.X R44, R15, 0x1, R44, P6 ;  /* 0x000000010f2c7824 */ /* 0x000fc800030e062c */
[----:B------:R0:W-:Y:S01]  /*1b570*/  STL [R1+0x194], R16 ;  /* 0x0001941001007387 */ /* 0x0001e20000100800 */
[----:B------:R-:W1:Y:S03]  /*1b580*/  SYNCS.PHASECHK.TRANS64.TRYWAIT P6, [UR11], R17 ;  /* 0x00000011ff0075a7 */ /* 0x000e6600080c110b */
[----:B------:R0:W-:Y:S01]  /*1b590*/  STL [R1+0x1b0], R44 ;  /* 0x0001b02c01007387 */ /* 0x0001e20000100800 */
[----:B------:R-:W-:Y:S01]  /*1b5a0*/  IMAD.X R43, R15, 0x1, R43, P1 ;  /* 0x000000010f2b7824 */ /* 0x000fe200008e062b */
[----:B------:R-:W-:-:S04]  /*1b5b0*/  IADD3 R42, P1, PT, R13, R42, RZ ;  /* 0x0000002a0d2a7210 */ /* 0x000fc80007f3e0ff */
[----:B------:R1:W-:Y:S01]  /*1b5c0*/  STL [R1+0x1a8], R43 ;  /* 0x0001a82b01007387 */ /* 0x0003e20000100800 */
[----:B0-----:R-:W0:Y:S01]  /*1b5d0*/  LDC R16, c[0x0][0x3a0] ;  /* 0x0000e800ff107b82 */ /* 0x001e220000000800 */
[----:B------:R-:W-:Y:S02]  /*1b5e0*/  IMAD.X R41, R15, 0x1, R41, P2 ;  /* 0x000000010f297824 */ /* 0x000fe400010e0629 */
[----:B------:R0:W-:Y:S04]  /*1b5f0*/  STL [R1+0x18c], R42 ;  /* 0x00018c2a01007387 */ /* 0x0001e80000100800 */
[----:B------:R0:W-:Y:S01]  /*1b600*/  STL [R1+0x1a0], R41 ;  /* 0x0001a02901007387 */ /* 0x0001e20000100800 */
[----:B------:R-:W-:Y:S02]  /*1b610*/  PRMT R18, RZ, 0x7610, R18 ;  /* 0x00007610ff127816 */ /* 0x000fe40000000012 */
[----:B------:R-:W-:Y:S01]  /*1b620*/  IADD3 R40, P2, PT, R13, R40, RZ ;  /* 0x000000280d287210 */ /* 0x000fe20007f5e0ff */
[----:B------:R-:W-:-:S04]  /*1b630*/  IMAD.X R39, R15, 0x1, R39, P3 ;  /* 0x000000010f277824 */ /* 0x000fc800018e0627 */
[----:B------:R0:W-:Y:S01]  /*1b640*/  STL [R1+0x184], R40 ;  /* 0x0001842801007387 */ /* 0x0001e20000100800 */
[----:B------:R-:W-:-:S03]  /*1b650*/  IADD3 R38, P3, PT, R13, R38, RZ ;  /* 0x000000260d267210 */ /* 0x000fc60007f7e0ff */
[----:B------:R0:W-:Y:S01]  /*1b660*/  STL [R1+0x198], R39 ;  /* 0x0001982701007387 */ /* 0x0001e20000100800 */
[----:B------:R-:W-:-:S03]  /*1b670*/  IMAD.X R37, R15, 0x1, R37, P4 ;  /* 0x000000010f257824 */ /* 0x000fc600020e0625 */
        /* <DEDUP_REMOVED lines=19> */
[----:B------:R-:W-:-:S03]  /*1b7b0*/  VIADD R23, R23, 0x1 ;  /* 0x0000000117177836 */ /* 0x000fc60000000000 */
[----:B------:R0:W-:Y:S01]  /*1b7c0*/  STL [R1+0x150], R28 ;  /* 0x0001501c01007387 */ /* 0x0001e20000100800 */
[----:B------:R-:W-:-:S03]  /*1b7d0*/  IMAD.X R27, R15, 0x1, R27, P1 ;  /* 0x000000010f1b7824 */ /* 0x000fc600008e061b */
[----:B------:R0:W-:Y:S01]  /*1b7e0*/  STL [R1+0xb60], R23 ;  /* 0x000b601701007387 */ /* 0x0001e20000100800 */
[----:B------:R-:W-:Y:S01]  /*1b7f0*/  IADD3 R26, P1, PT, R13, R26, RZ ;  /* 0x0000001a0d1a7210 */ /* 0x000fe20007f3e0ff */
[----:B------:R-:W-:Y:S02]  /*1b800*/  IMAD.X R25, R15, 0x1, R25, P2 ;  /* 0x000000010f197824 */ /* 0x000fe400010e0619 */
[----:B------:R0:W-:Y:S01]  /*1b810*/  STL [R1+0x164], R27 ;  /* 0x0001641b01007387 */ /* 0x0001e20000100800 */
[----:B------:R-:W-:-:S03]  /*1b820*/  IADD3 R24, P2, PT, R13, R24, RZ ;  /* 0x000000180d187210 */ /* 0x000fc60007f5e0ff */
[----:B------:R0:W-:Y:S01]  /*1b830*/  STL [R1+0x148], R26 ;  /* 0x0001481a01007387 */ /* 0x0001e20000100800 */
[----:B------:R-:W-:-:S03]  /*1b840*/  IMAD.X R22, R15, 0x1, R22, P3 ;  /* 0x000000010f167824 */ /* 0x000fc600018e0616 */
[----:B------:R0:W-:Y:S04]  /*1b850*/  STL [R1+0x15c], R25 ;  /* 0x00015c1901007387 */ /* 0x0001e80000100800 */
[----:B------:R0:W-:Y:S04]  /*1b860*/  STL [R1+0x140], R24 ;  /* 0x0001401801007387 */ /* 0x0001e80000100800 */
[----:B------:R0:W-:Y:S01]  /*1b870*/  STL [R1+0x154], R22 ;  /* 0x0001541601007387 */ /* 0x0001e20000100800 */
[C---:B--2---:R-:W-:Y:S02]  /*1b880*/  IMAD.X R21, R15.reuse, 0x1, R21, P4 ;  /* 0x000000010f157824 */ /* 0x044fe400020e0615 */
[----:B---3--:R-:W-:-:S03]  /*1b890*/  IMAD.X R20, R15, 0x1, R20, P1 ;  /* 0x000000010f147824 */ /* 0x008fc600008e0614 */
[----:B------:R2:W-:Y:S04]  /*1b8a0*/  STL [R1+0x14c], R21 ;  /* 0x00014c1501007387 */ /* 0x0005e80000100800 */
[----:B------:R2:W-:Y:S01]  /*1b8b0*/  STL [R1+0x144], R20 ;  /* 0x0001441401007387 */ /* 0x0005e20000100800 */
[----:B0-----:R-:W-:Y:S01]  /*1b8c0*/  IMAD R16, R23, -0x80, R16 ;  /* 0xffffff8017107824 */ /* 0x001fe200078e0210 */
[----:B------:R-:W-:Y:S01]  /*1b8d0*/  IADD3 R4, P3, PT, R13, R4, RZ ;  /* 0x000000040d047210 */ /* 0x000fe20007f7e0ff */
[----:B----4-:R-:W-:-:S05]  /*1b8e0*/  IMAD.X R19, R15, 0x1, R19, P2 ;  /* 0x000000010f137824 */ /* 0x010fca00010e0613 */
[----:B------:R2:W-:Y:S04]  /*1b8f0*/  STL [R1+0x138], R19 ;  /* 0x0001381301007387 */ /* 0x0005e80000100800 */
[----:B------:R2:W-:Y:S01]  /*1b900*/  STL.S16 [R1+0x134], R18 ;  /* 0x0001341201007387 */ /* 0x0005e20000100600 */
[----:B------:R-:W-:Y:S01]  /*1b910*/  IADD3 R2, P2, PT, R13, R2, RZ ;  /* 0x000000020d027210 */ /* 0x000fe20007f5e0ff */
[C---:B------:R-:W-:Y:S01]  /*1b920*/  IMAD.X R5, R15.reuse, 0x1, R5, P3 ;  /* 0x000000010f057824 */ /* 0x040fe200018e0605 */
[C---:B------:R-:W-:Y:S02]  /*1b930*/  ISETP.GT.AND P1, PT, R16.reuse, RZ, PT ;  /* 0x000000ff1000720c */ /* 0x040fe40003f24270 */
[----:B------:R-:W-:Y:S01]  /*1b940*/  ISETP.GT.AND P4, PT, R16, 0x1, PT ;  /* 0x000000011000780c */ /* 0x000fe20003f84270 */
[----:B------:R-:W-:Y:S01]  /*1b950*/  IMAD.X R3, R15, 0x1, R3, P2 ;  /* 0x000000010f037824 */ /* 0x000fe200010e0603 */
[----:B-1----:R-:W-:Y:S11]  /*1b960*/  @!P6 BRA `(.L_x_8) ;  /* 0x000000f000e8e947 */ /* 0x002ff60003800000 */
.L_x_16:
[----:B------:R0:W-:Y:S04]  /*1b970*/  STL [R1+0xc38], R137 ;  /* 0x000c388901007387 */ /* 0x0001e80000100800 */
[----:B0-----:R-:W3:Y:S04]  /*1b980*/  LDL R137, [R1+0x134] ;  /* 0x0001340001897983 */ /* 0x001ee80000100800 */
[----:B------:R0:W-:Y:S04]  /*1b990*/  STL [R1+0xc34], R139 ;  /* 0x000c348b01007387 */ /* 0x0001e80000100800 */
[----:B--2---:R-:W2:Y:S04]  /*1b9a0*/  LDL R19, [R1+0x138] ;  /* 0x0001380001137983 */ /* 0x004ea80000100800 */
[----:B------:R-:W2:Y:S01]  /*1b9b0*/  LDL R18, [R1+0x140] ;  /* 0x0001400001127983 */ /* 0x000ea20000100800 */
[----:B0-----:R-:W-:-:S03]  /*1b9c0*/  PRMT R139, RZ, 0x7610, R139 ;  /* 0x00007610ff8b7816 */ /* 0x001fc6000000008b */
[----:B------:R0:W-:Y:S04]  /*1b9d0*/  STL [R1+0xc30], R141 ;  /* 0x000c308d01007387 */ /* 0x0001e80000100800 */
[----:B------:R-:W4:Y:S04]  /*1b9e0*/  @P1 LDG.E.U8 R139, desc[UR20][R4.64] ;  /* 0x00000014048b1981 */ /* 0x000f28000c1e1100 */
[----:B------:R-:W-:Y:S01]  /*1b9f0*/  STL [R1+0xc2c], R143 ;  /* 0x000c2c8f01007387 */ /* 0x000fe20000100800 */
[----:B0-----:R-:W-:-:S03]  /*1ba00*/  PRMT R141, RZ, 0x7610, R141 ;  /* 0x00007610ff8d7816 */ /* 0x001fc6000000008d */
[----:B------:R-:W-:Y:S04]  /*1ba10*/  STL [R1+0xc28], R145 ;  /* 0x000c289101007387 */ /* 0x000fe80000100800 */
        /* <DEDUP_REMOVED lines=16> */
[----:B---3--:R-:W3:Y:S04]  /*1bb20*/  @P1 LDG.E.U8 R137, desc[UR20][R2.64] ;  /* 0x0000001402891981 */ /* 0x008ee8000c1e1100 */
[----:B--2---:R-:W2:Y:S04]  /*1bb30*/  @P4 LDG.E.U8 R141, desc[UR20][R18.64] ;  /* 0x00000014128d4981 */ /* 0x004ea8000c1e1100 */
[----:B---3--:R0:W-:Y:S04]  /*1bb40*/  @P1 STL [R1+0x134], R137 ;  /* 0x0001348901001387 */ /* 0x0081e80000100800 */
[----:B0-----:R-:W3:Y:S01]  /*1bb50*/  LDL.LU R137, [R1+0xc38] ;  /* 0x000c380001897983 */ /* 0x001ee20000300800 */
[----:B------:R-:W-:-:S03]  /*1bb60*/  ISETP.GT.AND P2, PT, R16, 0x2, PT ;  /* 0x000000021000780c */ /* 0x000fc60003f44270 */
[----:B------:R-:W-:Y:S04]  /*1bb70*/  STL [R1+0xb8c], R2 ;  /* 0x000b8c0201007387 */ /* 0x000fe80000100800 */
[----:B------:R-:W-:Y:S04]  /*1bb80*/  STL [R1+0xb88], R3 ;  /* 0x000b880301007387 */ /* 0x000fe80000100800 */
[----:B----4-:R0:W-:Y:S04]  /*1bb90*/  STL [R1+0x130], R139 ;  /* 0x0001308b01007387 */ /* 0x0101e80000100800 */
[----:B0-----:R-:W4:Y:S04]  /*1bba0*/  LDL.LU R139, [R1+0xc34] ;  /* 0x000c3400018b7983 */ /* 0x001f280000300800 */
[----:B------:R-:W-:Y:S04]  /*1bbb0*/  STL [R1+0xb94], R4 ;  /* 0x000b940401007387 */ /* 0x000fe80000100800 */
[----:B------:R-:W-:Y:S04]  /*1bbc0*/  STL [R1+0xb90], R5 ;  /* 0x000b900501007387 */ /* 0x000fe80000100800 */
[----:B--2---:R0:W-:Y:S04]  /*1bbd0*/  STL [R1+0x12c], R141 ;  /* 0x00012c8d01007387 */ /* 0x0041e80000100800 */
[----:B0-----:R-:W2:Y:S04]  /*1bbe0*/  LDL.LU R141, [R1+0xc30] ;  /* 0x000c3000018d7983 */ /* 0x001ea80000300800 */
[----:B------:R-:W2:Y:S04]  /*1bbf0*/  LDL R18, [R1+0x144] ;  /* 0x0001440001127983 */ /* 0x000ea80000100800 */
[----:B------:R-:W2:Y:S01]  /*1bc00*/  LDL R19, [R1+0x148] ;  /* 0x0001480001137983 */ /* 0x000ea20000100800 */
[----:B------:R-:W-:-:S02]  /*1bc10*/  PRMT R143, RZ, 0x7610, R143 ;  /* 0x00007610ff8f7816 */ /* 0x000fc4000000008f */
[----:B--2---:R-:W-:-:S04]  /*1bc20*/  @P4 LOP3.LUT R19, R19, R18, RZ, 0x3c, !PT ;  /* 0x0000001213134212 */ /* 0x004fc800078e3cff */
[----:B------:R-:W-:-:S04]  /*1bc30*/  @P4 LOP3.LUT R18, R19, R18, RZ, 0x3c, !PT ;  /* 0x0000001213124212 */ /* 0x000fc800078e3cff */
[----:B------:R-:W-:-:S05]  /*1bc40*/  @P4 LOP3.LUT R19, R19, R18, RZ, 0x3c, !PT ;  /* 0x0000001213134212 */ /* 0x000fca00078e3cff */
[----:B------:R-:W2:Y:S04]  /*1bc50*/  @P4 LDG.E.U8 R143, desc[UR20][R18.64] ;  /* 0x00000014128f4981 */ /* 0x000ea8000c1e1100 */
        /* <DEDUP_REMOVED lines=17> */
[----:B------:R-:W2:Y:S01]  /*1bd70*/  @P2 LDG.E.U8 R147, desc[UR20][R18.64] ;  /* 0x0000001412932981 */ /* 0x000ea2000c1e1100 */
[----:B------:R-:W-:-:S03]  /*1bd80*/  ISETP.GT.AND P1, PT, R16, 0x3, PT ;  /* 0x000000031000780c */ /* 0x000fc60003f24270 */
        /* <DEDUP_REMOVED lines=36> */
[----:B------:R0:W2:Y:S04]  /*1bfd0*/  @P3 LDG.E.U8 R83, desc[UR20][R18.64] ;  /* 0x0000001412533981 */ /* 0x0000a8000c1e1100 */
[----:B------:R-:W0:Y:S04]  /*1bfe0*/  LDL R18, [R1+0x180] ;  /* 0x0001800001127983 */ /* 0x000e280000100800 */
[----:B------:R-:W0:Y:S01]  /*1bff0*/  LDL R19, [R1+0x184] ;  /* 0x0001840001137983 */ /* 0x000e220000100800 */
[----:B------:R-:W-:Y:S02]  /*1c000*/  ISETP.GT.AND P2, PT, R16, 0x5, PT ;  /* 0x000000051000780c */ /* 0x000fe40003f44270 */
[----:B------:R-:W-:-:S11]  /*1c010*/  PRMT R155, RZ, 0x7610, R155 ;  /* 0x00007610ff9b7816 */ /* 0x000fd6000000009b */
[----:B0-----:R-:W-:-:S04]  /*1c020*/  @P2 LOP3.LUT R19, R19, R18, RZ, 0x3c, !PT ;  /* 0x0000001213132212 */ /* 0x001fc800078e3cff */
[----:B------:R-:W-:-:S04]  /*1c030*/  @P2 LOP3.LUT R18, R19, R18, RZ, 0x3c, !PT ;  /* 0x0000001213122212 */ /* 0x000fc800078e3cff */
[----:B------:R-:W-:-:S05]  /*1c040*/  @P2 LOP3.LUT R19, R19, R18, RZ, 0x3c, !PT ;  /* 0x0000001213132212 */ /* 0x000fca00078e3cff */
[----:B------:R-:W3:Y:S04]  /*1c050*/  @P2 LDG.E.U8 R155, desc[UR20][R18.64] ;  /* 0x00000014129b2981 */ /* 0x000ee8000c1e1100 */
[----:B--2---:R0:W-:Y:S04]  /*1c060*/  STL [R1+0x110], R83 ;  /* 0x0001105301007387 */ /* 0x0041e80000100800 */
[----:B0-----:R-:W2:Y:S04]  /*1c070*/  LDL R83, [R1+0x1a4] ;  /* 0x0001a40001537983 */ /* 0x001ea80000100800 */
[----:B---3--:R0:W-:Y:S04]  /*1c080*/  STL [R1+0x10c], R155 ;  /* 0x00010c9b01007387 */ /* 0x0081e80000100800 */
[----:B0-----:R-:W3:Y:S04]  /*1c090*/  LDL.LU R155, [R1+0xc14] ;  /* 0x000c1400019b7983 */ /* 0x001ee80000300800 */
        /* <DEDUP_REMOVED lines=26> */
[----:B------:R-:W-:Y:S02]  /*1c240*/  ISETP.GT.AND P3, PT, R16, 0x7, PT ;  /* 0x000000071000780c */ /* 0x000fe40003f64270 */
[----:B------:R-:W-:Y:S01]  /*1c250*/  PRMT R80, RZ, 0x7610, R80 ;  /* 0x00007610ff507816 */ /* 0x000fe20000000050 */
[----:B--2---:R0:W-:Y:S04]  /*1c260*/  STL [R1+0x100], R161 ;  /* 0x000100a101007387 */ /* 0x0041e80000100800 */
[----:B0-----:R-:W2:Y:S04]  /*1c270*/  LDL.LU R161, [R1+0xc08] ;  /* 0x000c080001a17983 */ /* 0x001ea80000300800 */
[----:B------:R-:W2:Y:S02]  /*1c280*/  LDL R19, [R1+0x1a0] ;  /* 0x0001a00001137983 */ /* 0x000ea40000100800 */
[----:B------:R-:W-:Y:S01]  /*1c290*/  @P3 IMAD.MOV.U32 R18, RZ, RZ, R83 ;  /* 0x000000ffff123224 */ /* 0x000fe200078e0053 */
[----:B------:R-:W-:Y:S01]  /*1c2a0*/  PRMT R163, RZ, 0x7610, R163 ;  /* 0x00007610ffa37816 */ /* 0x000fe200000000a3 */
[----:B------:R-:W3:Y:S04]  /*1c2b0*/  LDL R83, [R1+0x1d0] ;  /* 0x0001d00001537983 */ /* 0x000ee80000100800 */
[----:B--2---:R0:W2:Y:S04]  /*1c2c0*/  @P3 LDG.E.U8 R80, desc[UR20][R18.64] ;  /* 0x0000001412503981 */ /* 0x0040a8000c1e1100 */
[----:B------:R-:W0:Y:S04]  /*1c2d0*/  LDL R18, [R1+0x1a8] ;  /* 0x0001a80001127983 */ /* 0x000e280000100800 */
[----:B------:R-:W0:Y:S02]  /*1c2e0*/  LDL R19, [R1+0x1ac] ;  /* 0x0001ac0001137983 */ /* 0x000e240000100800 */
        /* <DEDUP_REMOVED lines=10> */
[----:B------:R-:W-:-:S02]  /*1c390*/  ISETP.GT.AND P2, PT, R16, 0x8, PT ;  /* 0x000000081000780c */ /* 0x000fc40003f44270 */
[----:B------:R-:W-:-:S11]  /*1c3a0*/  PRMT R82, RZ, 0x7610, R82 ;  /* 0x00007610ff527816 */ /* 0x000fd60000000052 */
[----:B--2---:R-:W-:-:S04]  /*1c3b0*/  @P2 LOP3.LUT R19, R19, R18, RZ, 0x3c, !PT ;  /* 0x0000001213132212 */ /* 0x004fc800078e3cff */
[----:B------:R-:W-:-:S04]  /*1c3c0*/  @P2 LOP3.LUT R18, R19, R18, RZ, 0x3c, !PT ;  /* 0x0000001213122212 */ /* 0x000fc800078e3cff */
[----:B------:R-:W-:-:S05]  /*1c3d0*/  @P2 LOP3.LUT R19, R19, R18, RZ, 0x3c, !PT ;  /* 0x0000001213132212 */ /* 0x000fca00078e3cff */
[----:B------:R-:W2:Y:S04]  /*1c3e0*/  @P2 LDG.E.U8 R82, desc[UR20][R18.64] ;  /* 0x0000001412522981 */ /* 0x000ea8000c1e1100 */
[----:B------:R-:W3:Y:S04]  /*1c3f0*/  LDL R18, [R1+0x1b8] ;  /* 0x0001b80001127983 */ /* 0x000ee80000100800 */
[----:B------:R-:W3:Y:S01]  /*1c400*/  LDL R19, [R1+0x1bc] ;  /* 0x0001bc0001137983 */ /* 0x000ee20000100800 */
[----:B------:R-:W-:-:S03]  /*1c410*/  PRMT R75, RZ, 0x7610, R75 ;  /* 0x00007610ff4b7816 */ /* 0x000fc6000000004b */
[----:B--2---:R0:W-:Y:S01]  /*1c420*/  STL [R1+0xfc], R82 ;  /* 0x0000fc5201007387 */ /* 0x0041e20000100800 */
[----:B------:R-:W-:Y:S02]  /*1c430*/  ISETP.GT.AND P1, PT, R16, 0x9, PT ;  /* 0x000000091000780c */ /* 0x000fe40003f24270 */
[----:B------:R-:W-:Y:S02]  /*1c440*/  PRMT R165, RZ, 0x7610, R165 ;  /* 0x00007610ffa57816 */ /* 0x000fe400000000a5 */
[----:B------:R-:W-:Y:S01]  /*1c450*/  PRMT R48, RZ, 0x7610, R48 ;  /* 0x00007610ff307816 */ /* 0x000fe20000000030 */
[----:B0-----:R-:W2:Y:S01]  /*1c460*/  LDL R82, [R1+0x1dc] ;  /* 0x0001dc0001527983 */ /* 0x001ea20000100800 */
[----:B---3--:R-:W-:-:S04]  /*1c470*/  @P2 LOP3.LUT R19, R19, R18, RZ, 0x3c, !PT ;  /* 0x0000001213132212 */ /* 0x008fc800078e3cff */
[----:B------:R-:W-:-:S04]  /*1c480*/  @P2 LOP3.LUT R18, R19, R18, RZ, 0x3c, !PT ;  /* 0x0000001213122212 */ /* 0x000fc800078e3cff */
[----:B------:R-:W-:-:S05]  /*1c490*/  @P2 LOP3.LUT R19, R19, R18, RZ, 0x3c, !PT ;  /* 0x0000001213132212 */ /* 0x000fca00078e3cff */
[----:B------:R0:W3:Y:S04]  /*1c4a0*/  @P2 LDG.E.U8 R75, desc[UR20][R18.64] ;  /* 0x00000014124b2981 */ /* 0x0000e8000c1e1100 */
[----:B------:R-:W0:Y:S04]  /*1c4b0*/  LDL R18, [R1+0x1c4] ;  /* 0x0001c40001127983 */ /* 0x000e280000100800 */
[----:B------:R-:W0:Y:S02]  /*1c4c0*/  LDL R19, [R1+0x1cc] ;  /* 0x0001cc0001137983 */ /* 0x000e240000100800 */
[----:B0-----:R-:W-:-:S04]  /*1c4d0*/  @P1 LOP3.LUT R19, R19, R18, RZ, 0x3c, !PT ;  /* 0x0000001213131212 */ /* 0x001fc800078e3cff */
[----:B------:R-:W-:-:S04]  /*1c4e0*/  @P1 LOP3.LUT R18, R19, R18, RZ, 0x3c, !PT ;  /* 0x0000001213121212 */ /* 0x000fc800078e3cff */
[----:B------:R-:W-:-:S05]  /*1c4f0*/  @P1 LOP3.LUT R19, R19, R18, RZ, 0x3c, !PT ;  /* 0x0000001213131212 */ /* 0x000fca00078e3cff */
[----:B------:R0:W2:Y:S04]  /*1c500*/  @P1 LDG.E.U8 R165, desc[UR20][R18.64] ;  /* 0x0000001412a51981 */ /* 0x0000a8000c1e1100 */
[----:B---3--:R1:W-:Y:S01]  /*1c510*/  STL [R1+0xf8], R75 ;  /* 0x0000f84b01007387 */ /* 0x0083e20000100800 */
[----:B0-----:R-:W-:Y:S02]  /*1c520*/  @P1 IMAD.MOV.U32 R18, RZ, RZ, R80 ;  /* 0x000000ffff121224 */ /* 0x001fe400078e0050 */
[----:B------:R-:W-:Y:S01]  /*1c530*/  @P1 IMAD.MOV.U32 R19, RZ, RZ, R83 ;  /* 0x000000ffff131224 */ /* 0x000fe200078e0053 */
[----:B-1----:R-:W3:Y:S04]  /*1c540*/  LDL R75, [R1+0x1e4] ;  /* 0x0001e400014b7983 */ /* 0x002ee80000100800 */
[----:B------:R0:W3:Y:S04]  /*1c550*/  @P1 LDG.E.U8 R48, desc[UR20][R18.64] ;  /* 0x0000001412301981 */ /* 0x0000e8000c1e1100 */
[----:B--2---:R1:W-:Y:S04]  /*1c560*/  STL [R1+0xf4], R165 ;  /* 0x0000f4a501007387 */ /* 0x0043e80000100800 */
[----:B-1----:R-:W2:Y:S04]  /*1c570*/  LDL.LU R165, [R1+0xc00] ;  /* 0x000c000001a57983 */ /* 0x002ea80000300800 */
[----:B------:R-:W2:Y:S01]  /*1c580*/  LDL R19, [R1+0x1d8] ;  /* 0x0001d80001137983 */ /* 0x000ea20000100800 */
[----:B------:R-:W-:-:S02]  /*1c590*/  ISETP.GT.AND P3, PT, R16, 0xa, PT ;  /* 0x0000000a1000780c */ /* 0x000fc40003f64270 */
[----:B------:R-:W-:Y:S01]  /*1c5a0*/  PRMT R81, RZ, 0x7610, R81 ;  /* 0x00007610ff517816 */ /* 0x000fe20000000051 */
[----:B------:R-:W4:Y:S04]  /*1c5b0*/  LDL R80, [R1+0x1ec] ;  /* 0x0001ec0001507983 */ /* 0x000f280000100800 */
[----:B------:R-:W4:Y:S06]  /*1c5c0*/  LDL R83, [R1+0x1f0] ;  /* 0x0001f00001537983 */ /* 0x000f2c0000100800 */
[----:B0-----:R-:W-:Y:S01]  /*1c5d0*/  @P3 IMAD.MOV.U32 R18, RZ, RZ, R82 ;  /* 0x000000ffff123224 */ /* 0x001fe200078e0052 */
[----:B---3--:R0:W-:Y:S01]  /*1c5e0*/  STL [R1+0xf0], R48 ;  /* 0x0000f03001007387 */ /* 0x0081e20000100800 */
[----:B------:R-:W-:-:S03]  /*1c5f0*/  PRMT R53, RZ, 0x7610, R53 ;  /* 0x00007610ff357816 */ /* 0x000fc60000000035 */
[----:B------:R-:W3:Y:S04]  /*1c600*/  LDL R82, [R1+0x1f8] ;  /* 0x0001f80001527983 */ /* 0x000ee80000100800 */
[----:B0-----:R-:W3:Y:S04]  /*1c610*/  LDL R48, [R1+0x1f4] ;  /* 0x0001f40001307983 */ /* 0x001ee80000100800 */
[----:B--2---:R0:W2:Y:S04]  /*1c620*/  @P3 LDG.E.U8 R81, desc[UR20][R18.64] ;  /* 0x0000001412513981 */ /* 0x0040a8000c1e1100 */
[----:B------:R-:W3:Y:S01]  /*1c630*/  LDL R19, [R1+0x1e0] ;  /* 0x0001e00001137983 */ /* 0x000ee20000100800 */
[----:B0-----:R-:W-:Y:S01]  /*1c640*/  @P3 IMAD.MOV.U32 R18, RZ, RZ, R75 ;  /* 0x000000ffff123224 */ /* 0x001fe200078e004b */
[----:B------:R-:W-:-:S02]  /*1c650*/  ISETP.GT.AND P2, PT, R16, 0xb, PT ;  /* 0x0000000b1000780c */ /* 0x000fc40003f44270 */
[----:B--2---:R0:W-:Y:S01]  /*1c660*/  STL [R1+0xec], R81 ;  /* 0x0000ec5101007387 */ /* 0x0041e20000100800 */
[----:B------:R-:W-:Y:S02]  /*1c670*/  ISETP.GT.AND P1, PT, R16, 0xc, PT ;  /* 0x0000000c1000780c */ /* 0x000fe40003f24270 */
[----:B------:R-:W-:Y:S01]  /*1c680*/  PRMT R79, RZ, 0x7610, R79 ;  /* 0x00007610ff4f7816 */ /* 0x000fe2000000004f */
[----:B------:R-:W2:Y:S04]  /*1c690*/  LDL R75, [R1+0x200] ;  /* 0x00020000014b7983 */ /* 0x000ea80000100800 */
[----:B---3--:R4:W3:Y:S04]  /*1c6a0*/  @P3 LDG.E.U8 R53, desc[UR20][R18.64] ;  /* 0x0000001412353981 */ /* 0x0088e8000c1e1100 */
[----:B0-----:R-:W2:Y:S04]  /*1c6b0*/  LDL R81, [R1+0x1fc] ;  /* 0x0001fc0001517983 */ /* 0x001ea80000100800 */
[----:B------:R-:W2:Y:S01]  /*1c6c0*/  LDL R19, [R1+0x1e8] ;  /* 0x0001e80001137983 */ /* 0x000ea20000100800 */
[----:B----4-:R-:W-:Y:S01]  /*1c6d0*/  @P2 IMAD.MOV.U32 R18, RZ, RZ, R80 ;  /* 0x000000ffff122224 */ /* 0x010fe200078e0050 */
[----:B------:R-:W-:-:S02]  /*1c6e0*/  PRMT R41, RZ, 0x7610, R41 ;  /* 0x00007610ff297816 */ /* 0x000fc40000000029 */
[----:B------:R-:W-:Y:S02]  /*1c6f0*/  PRMT R78, RZ, 0x7610, R78 ;  /* 0x00007610ff4e7816 */ /* 0x000fe4000000004e */
[----:B--2---:R0:W2:Y:S02]  /*1c700*/  @P2 LDG.E.U8 R79, desc[UR20][R18.64] ;  /* 0x00000014124f2981 */ /* 0x0040a4000c1e1100 */
[----:B0-----:R-:W-:Y:S02]  /*1c710*/  @P2 IMAD.MOV.U32 R18, RZ, RZ, R48 ;  /* 0x000000ffff122224 */ /* 0x001fe400078e0030 */
[----:B------:R-:W-:-:S05]  /*1c720*/  @P2 IMAD.MOV.U32 R19, RZ, RZ, R83 ;  /* 0x000000ffff132224 */ /* 0x000fca00078e0053 */
[----:B------:R0:W4:Y:S02]  /*1c730*/  @P2 LDG.E.U8 R41, desc[UR20][R18.64] ;  /* 0x0000001412292981 */ /* 0x000124000c1e1100 */
[----:B0-----:R-:W-:Y:S02]  /*1c740*/  @P1 IMAD.MOV.U32 R18, RZ, RZ, R81 ;  /* 0x000000ffff121224 */ /* 0x001fe400078e0051 */
[----:B------:R-:W-:-:S05]  /*1c750*/  @P1 IMAD.MOV.U32 R19, RZ, RZ, R82 ;  /* 0x000000ffff131224 */ /* 0x000fca00078e0052 */
[----:B------:R0:W4:Y:S04]  /*1c760*/  @P1 LDG.E.U8 R78, desc[UR20][R18.64] ;  /* 0x00000014124e1981 */ /* 0x000128000c1e1100 */
[----:B---3--:R1:W-:Y:S04]  /*1c770*/  STL [R1+0xe8], R53 ;  /* 0x0000e83501007387 */ /* 0x0083e80000100800 */
[----:B------:R-:W3:Y:S04]  /*1c780*/  LDL R80, [R1+0x20c] ;  /* 0x00020c0001507983 */ /* 0x000ee80000100800 */
[----:B-1----:R-:W3:Y:S01]  /*1c790*/  LDL R53, [R1+0x204] ;  /* 0x0002040001357983 */ /* 0x002ee20000100800 */
[----:B0-----:R-:W-:Y:S01]  /*1c7a0*/  @P1 IMAD.MOV.U32 R19, RZ, RZ, R75 ;  /* 0x000000ffff131224 */ /* 0x001fe200078e004b */
[----:B------:R-:W-:-:S02]  /*1c7b0*/  PRMT R43, RZ, 0x7610, R43 ;  /* 0x00007610ff2b7816 */ /* 0x000fc4000000002b */
[----:B--2---:R0:W-:Y:S04]  /*1c7c0*/  STL [R1+0xe4], R79 ;  /* 0x0000e44f01007387 */ /* 0x0041e80000100800 */
[----:B------:R-:W2:Y:S04]  /*1c7d0*/  LDL R48, [R1+0x214] ;  /* 0x0002140001307983 */ /* 0x000ea80000100800 */
[----:B0-----:R-:W2:Y:S04]  /*1c7e0*/  LDL R79, [R1+0x210] ;  /* 0x00021000014f7983 */ /* 0x001ea80000100800 */
[----:B----4-:R0:W-:Y:S04]  /*1c7f0*/  STL [R1+0xe0], R41 ;  /* 0x0000e02901007387 */ /* 0x0101e80000100800 */
[----:B0-----:R-:W4:Y:S04]  /*1c800*/  LDL R41, [R1+0x218] ;  /* 0x0002180001297983 */ /* 0x001f280000100800 */
[----:B------:R0:W-:Y:S04]  /*1c810*/  STL [R1+0xdc], R78 ;  /* 0x0000dc4e01007387 */ /* 0x0001e80000100800 */
[----:B------:R-:W4:Y:S04]  /*1c820*/  LDL R75, [R1+0x220] ;  /* 0x00022000014b7983 */ /* 0x000f280000100800 */
[----:B0-----:R-:W4:Y:S01]  /*1c830*/  LDL R78, [R1+0x21c] ;  /* 0x00021c00014e7983 */ /* 0x001f220000100800 */
[----:B---3--:R-:W-:Y:S01]  /*1c840*/  @P1 IMAD.MOV.U32 R18, RZ, RZ, R53 ;  /* 0x000000ffff121224 */ /* 0x008fe200078e0035 */
[----:B------:R-:W-:-:S02]  /*1c850*/  ISETP.GT.AND P3, PT, R16, 0xd, PT ;  /* 0x0000000d1000780c */ /* 0x000fc40003f64270 */
[----:B------:R-:W3:Y:S04]  /*1c860*/  LDL R53, [R1+0x224] ;  /* 0x0002240001357983 */ /* 0x000ee80000100800 */
[----:B------:R0:W3:Y:S01]  /*1c870*/  @P1 LDG.E.U8 R43, desc[UR20][R18.64] ;  /* 0x00000014122b1981 */ /* 0x0000e2000c1e1100 */
[----:B------:R-:W-:Y:S02]  /*1c880*/  ISETP.GT.AND P2, PT, R16, 0xe, PT ;  /* 0x0000000e1000780c */ /* 0x000fe40003f44270 */
[----:B------:R-:W-:Y:S02]  /*1c890*/  PRMT R51, RZ, 0x7610, R51 ;  /* 0x00007610ff337816 */ /* 0x000fe40000000033 */
[----:B------:R-:W-:Y:S02]  /*1c8a0*/  PRMT R33, RZ, 0x7610, R33 ;  /* 0x00007610ff217816 */ /* 0x000fe40000000021 */
[----:B0-----:R-:W-:Y:S01]  /*1c8b0*/  @P3 IMAD.MOV.U32 R19, RZ, RZ, R80 ;  /* 0x000000ffff133224 */ /* 0x001fe200078e0050 */
[----:B------:R-:W-:Y:S01]  /*1c8c0*/  PRMT R74, RZ, 0x7610, R74 ;  /* 0x00007610ff4a7816 */ /* 0x000fe2000000004a */
[----:B--2---:R-:W-:-:S05]  /*1c8d0*/  @P3 IMAD.MOV.U32 R18, RZ, RZ, R79 ;  /* 0x000000ffff123224 */ /* 0x004fca00078e004f */
[----:B------:R0:W2:Y:S02]  /*1c8e0*/  @P3 LDG.E.U8 R51, desc[UR20][R18.64] ;  /* 0x0000001412333981 */ /* 0x0000a4000c1e1100 */
[----:B0-----:R-:W-:Y:S02]  /*1c8f0*/  @P3 IMAD.MOV.U32 R19, RZ, RZ, R48 ;  /* 0x000000ffff133224 */ /* 0x001fe400078e0030 */
[----:B----4-:R-:W-:-:S05]  /*1c900*/  @P3 IMAD.MOV.U32 R18, RZ, RZ, R41 ;  /* 0x000000ffff123224 */ /* 0x010fca00078e0029 */
[----:B------:R0:W4:Y:S02]  /*1c910*/  @P3 LDG.E.U8 R33, desc[UR20][R18.64] ;  /* 0x0000001412213981 */ /* 0x000124000c1e1100 */
[----:B0-----:R-:W-:Y:S02]  /*1c920*/  @P2 IMAD.MOV.U32 R18, RZ, RZ, R75 ;  /* 0x000000ffff122224 */ /* 0x001fe400078e004b */
[----:B------:R-:W-:-:S05]  /*1c930*/  @P2 IMAD.MOV.U32 R19, RZ, RZ, R78 ;  /* 0x000000ffff132224 */ /* 0x000fca00078e004e */
[----:B------:R0:W4:Y:S04]  /*1c940*/  @P2 LDG.E.U8 R74, desc[UR20][R18.64] ;  /* 0x00000014124a2981 */ /* 0x000128000c1e1100 */
[----:B---3--:R1:W-:Y:S04]  /*1c950*/  STL [R1+0xd8], R43 ;  /* 0x0000d82b01007387 */ /* 0x0083e80000100800 */
[----:B-1----:R-:W3:Y:S01]  /*1c960*/  LDL R43, [R1+0x228] ;  /* 0x00022800012b7983 */ /* 0x002ee20000100800 */
[----:B0-----:R-:W-:-:S03]  /*1c970*/  @P2 IMAD.MOV.U32 R19, RZ, RZ, R53 ;  /* 0x000000ffff132224 */ /* 0x001fc600078e0035 */
[----:B--2---:R0:W-:Y:S04]  /*1c980*/  STL [R1+0xd4], R51 ;  /* 0x0000d43301007387 */ /* 0x0041e80000100800 */
[----:B------:R-:W2:Y:S04]  /*1c990*/  LDL R41, [R1+0x230] ;  /* 0x0002300001297983 */ /* 0x000ea80000100800 */
[----:B------:R-:W2:Y:S04]  /*1c9a0*/  LDL R48, [R1+0x234] ;  /* 0x0002340001307983 */ /* 0x000ea80000100800 */
[----:B0-----:R-:W2:Y:S04]  /*1c9b0*/  LDL R51, [R1+0x22c] ;  /* 0x00022c0001337983 */ /* 0x001ea80000100800 */
[----:B----4-:R0:W-:Y:S04]  /*1c9c0*/  STL [R1+0xd0], R33 ;  /* 0x0000d02101007387 */ /* 0x0101e80000100800 */
[----:B------:R-:W4:Y:S04]  /*1c9d0*/  LDL R75, [R1+0x23c] ;  /* 0x00023c00014b7983 */ /* 0x000f280000100800 */
[----:B0-----:R-:W4:Y:S04]  /*1c9e0*/  LDL R33, [R1+0x238] ;  /* 0x0002380001217983 */ /* 0x001f280000100800 */
[----:B------:R0:W-:Y:S04]  /*1c9f0*/  STL [R1+0xcc], R74 ;  /* 0x0000cc4a01007387 */ /* 0x0001e80000100800 */
[----:B------:R-:W4:Y:S04]  /*1ca00*/  LDL R53, [R1+0x244] ;  /* 0x0002440001357983 */ /* 0x000f280000100800 */
[----:B0-----:R-:W4:Y:S01]  /*1ca10*/  LDL R74, [R1+0x240] ;  /* 0x00024000014a7983 */ /* 0x001f220000100800 */
[----:B---3--:R-:W-:-:S03]  /*1ca20*/  @P2 IMAD.MOV.U32 R18, RZ, RZ, R43 ;  /* 0x000000ffff122224 */ /* 0x008fc600078e002b */
[----:B------:R-:W3:Y:S01]  /*1ca30*/  LDL R43, [R1+0x248] ;  /* 0x00024800012b7983 */ /* 0x000ee20000100800 */
[C---:B------:R-:W-:Y:S02]  /*1ca40*/  ISETP.GT.AND P1, PT, R16.reuse, 0xf, PT ;  /* 0x0000000f1000780c */ /* 0x040fe40003f24270 */
[----:B------:R-:W-:Y:S02]  /*1ca50*/  PRMT R77, RZ, 0x7610, R77 ;  /* 0x00007610ff4d7816 */ /* 0x000fe4000000004d */
[----:B------:R-:W-:Y:S02]  /*1ca60*/  ISETP.GT.AND P3, PT, R16, 0x10, PT ;  /* 0x000000101000780c */ /* 0x000fe40003f64270 */
[----:B------:R-:W-:Y:S02]  /*1ca70*/  PRMT R76, RZ, 0x7610, R76 ;  /* 0x00007610ff4c7816 */ /* 0x000fe4000000004c */
[----:B------:R2:W3:Y:S01]  /*1ca80*/  @P2 LDG.E.U8 R77, desc[UR20][R18.64] ;  /* 0x00000014124d2981 */ /* 0x0004e2000c1e1100 */
[----:B------:R-:W-:-:S02]  /*1ca90*/  PRMT R4, RZ, 0x7610, R4 ;  /* 0x00007610ff047816 */ /* 0x000fc40000000004 */
[----:B------:R-:W-:Y:S02]  /*1caa0*/  PRMT R73, RZ, 0x7610, R73 ;  /* 0x00007610ff497816 */ /* 0x000fe40000000049 */
[----:B------:R-:W-:Y:S01]  /*1cab0*/  PRMT R52, RZ, 0x7610, R52 ;  /* 0x00007610ff347816 */ /* 0x000fe20000000034 */
[----:B--2---:R-:W-:Y:S02]  /*1cac0*/  @P1 IMAD.MOV.U32 R18, RZ, RZ, R41 ;  /* 0x000000ffff121224 */ /* 0x004fe400078e0029 */
[----:B------:R-:W2:Y:S01]  /*1cad0*/  LDL R41, [R1+0x250] ;  /* 0x0002500001297983 */ /* 0x000ea20000100800 */
[----:B------:R-:W-:-:S03]  /*1cae0*/  @P1 IMAD.MOV.U32 R19, RZ, RZ, R51 ;  /* 0x000000ffff131224 */ /* 0x000fc600078e0033 */
[----:B------:R-:W2:Y:S04]  /*1caf0*/  LDL R51, [R1+0x24c] ;  /* 0x00024c0001337983 */ /* 0x000ea80000100800 */
[----:B------:R4:W2:Y:S02]  /*1cb00*/  @P1 LDG.E.U8 R76, desc[UR20][R18.64] ;  /* 0x00000014124c1981 */ /* 0x0008a4000c1e1100 */
[----:B----4-:R-:W-:Y:S02]  /*1cb10*/  @P1 IMAD.MOV.U32 R18, RZ, RZ, R33 ;  /* 0x000000ffff121224 */ /* 0x010fe400078e0021 */
[----:B------:R-:W-:Y:S01]  /*1cb20*/  @P1 IMAD.MOV.U32 R19, RZ, RZ, R48 ;  /* 0x000000ffff131224 */ /* 0x000fe200078e0030 */
[----:B------:R-:W4:Y:S04]  /*1cb30*/  LDL R33, [R1+0x258] ;  /* 0x0002580001217983 */ /* 0x000f280000100800 */
[----:B------:R0:W4:Y:S04]  /*1cb40*/  @P1 LDG.E.U8 R4, desc[UR20][R18.64] ;  /* 0x0000001412041981 */ /* 0x000128000c1e1100 */
[----:B------:R-:W4:Y:S01]  /*1cb50*/  LDL R48, [R1+0x254] ;  /* 0x0002540001307983 */ /* 0x000f220000100800 */
[----:B0-----:R-:W-:-:S02]  /*1cb60*/  @P3 IMAD.MOV.U32 R18, RZ, RZ, R74 ;  /* 0x000000ffff123224 */ /* 0x001fc400078e004a */
[----:B------:R-:W-:-:S05]  /*1cb70*/  @P3 IMAD.MOV.U32 R19, RZ, RZ, R75 ;  /* 0x000000ffff133224 */ /* 0x000fca00078e004b */
[----:B------:R3:W4:Y:S02]  /*1cb80*/  @P3 LDG.E.U8 R73, desc[UR20][R18.64] ;  /* 0x0000001412493981 */ /* 0x000724000c1e1100 */
[----:B---3--:R-:W-:Y:S02]  /*1cb90*/  @P3 IMAD.MOV.U32 R18, RZ, RZ, R43 ;  /* 0x000000ffff123224 */ /* 0x008fe400078e002b */
[----:B------:R-:W-:-:S05]  /*1cba0*/  @P3 IMAD.MOV.U32 R19, RZ, RZ, R53 ;  /* 0x000000ffff133224 */ /* 0x000fca00078e0035 */
[----:B------:R2:W3:Y:S01]  /*1cbb0*/  @P3 LDG.E.U8 R52, desc[UR20][R18.64] ;  /* 0x0000001412343981 */ /* 0x0004e2000c1e1100 */
[----:B------:R-:W-:Y:S02]  /*1cbc0*/  ISETP.GT.AND P2, PT, R16, 0x11, PT ;  /* 0x000000111000780c */ /* 0x000fe40003f44270 */
[----:B------:R-:W-:-:S11]  /*1cbd0*/  PRMT R50, RZ, 0x7610, R50 ;  /* 0x00007610ff327816 */ /* 0x000fd60000000032 */
[----:B--2---:R-:W-:Y:S02]  /*1cbe0*/  @P2 IMAD.MOV.U32 R18, RZ, RZ, R41 ;  /* 0x000000ffff122224 */ /* 0x004fe400078e0029 */
[----:B------:R-:W-:-:S05]  /*1cbf0*/  @P2 IMAD.MOV.U32 R19, RZ, RZ, R51 ;  /* 0x000000ffff132224 */ /* 0x000fca00078e0033 */
[----:B------:R0:W2:Y:S04]  /*1cc00*/  @P2 LDG.E.U8 R50, desc[UR20][R18.64] ;  /* 0x0000001412322981 */ /* 0x0000a8000c1e1100 */
[----:B----4-:R-:W-:Y:S04]  /*1cc10*/  STL [R1+0xb98], R4 ;  /* 0x000b980401007387 */ /* 0x010fe80000100800 */
[----:B------:R-:W4:Y:S04]  /*1cc20*/  LDL R53, [R1+0x25c] ;  /* 0x00025c0001357983 */ /* 0x000f280000100800 */
[----:B------:R-:W4:Y:S01]  /*1cc30*/  LDL R43, [R1+0x260] ;  /* 0x00026000012b7983 */ /* 0x000f220000100800 */
[----:B0-----:R-:W-:-:S02]  /*1cc40*/  @P2 IMAD.MOV.U32 R19, RZ, RZ, R48 ;  /* 0x000000ffff132224 */ /* 0x001fc400078e0030 */
[----:B------:R-:W-:Y:S01]  /*1cc50*/  @P2 IMAD.MOV.U32 R18, RZ, RZ, R33 ;  /* 0x000000ffff122224 */ /* 0x000fe200078e0021 */
[----:B---3--:R0:W-:Y:S04]  /*1cc60*/  STL [R1+0xc0], R52 ;  /* 0x0000c03401007387 */ /* 0x0081e80000100800 */
[----:B------:R-:W3:Y:S04]  /*1cc70*/  LDL R41, [R1+0x268] ;  /* 0x0002680001297983 */ /* 0x000ee80000100800 */
[----:B------:R-:W3:Y:S04]  /*1cc80*/  LDL R48, [R1+0x26c] ;  /* 0x00026c0001307983 */ /* 0x000ee80000100800 */
[----:B0-----:R-:W3:Y:S04]  /*1cc90*/  LDL R52, [R1+0x264] ;  /* 0x0002640001347983 */ /* 0x001ee80000100800 */
[----:B------:R-:W-:Y:S04]  /*1cca0*/  STL [R1+0xc8], R77 ;  /* 0x0000c84d01007387 */ /* 0x000fe80000100800 */
[----:B------:R-:W3:Y:S01]  /*1ccb0*/  LDL R33, [R1+0x270] ;  /* 0x0002700001217983 */ /* 0x000ee20000100800 */
[----:B------:R-:W-:-:S02]  /*1ccc0*/  ISETP.GT.AND P1, PT, R16, 0x12, PT ;  /* 0x000000121000780c */ /* 0x000fc40003f24270 */
[----:B------:R-:W-:Y:S01]  /*1ccd0*/  PRMT R72, RZ, 0x7610, R72 ;  /* 0x00007610ff487816 */ /* 0x000fe20000000048 */
[----:B------:R-:W3:Y:S01]  /*1cce0*/  LDL R51, [R1+0x274] ;  /* 0x0002740001337983 */ /* 0x000ee20000100800 */
[----:B------:R-:W-:Y:S02]  /*1ccf0*/  ISETP.GT.AND P3, PT, R16, 0x13, PT ;  /* 0x000000131000780c */ /* 0x000fe40003f64270 */
[----:B------:R-:W-:Y:S02]  /*1cd00*/  PRMT R71, RZ, 0x7610, R71 ;  /* 0x00007610ff477816 */ /* 0x000fe40000000047 */
[----:B------:R4:W3:Y:S01]  /*1cd10*/  @P2 LDG.E.U8 R72, desc[UR20][R18.64] ;  /* 0x0000001412482981 */ /* 0x0008e2000c1e1100 */
[----:B------:R-:W-:-:S03]  /*1cd20*/  PRMT R70, RZ, 0x7610, R70 ;  /* 0x00007610ff467816 */ /* 0x000fc60000000046 */
[----:B--2---:R0:W-:Y:S04]  /*1cd30*/  STL [R1+0xbc], R50 ;  /* 0x0000bc3201007387 */ /* 0x0041e80000100800 */
[----:B0-----:R-:W2:Y:S04]  /*1cd40*/  LDL R50, [R1+0x278] ;  /* 0x0002780001327983 */ /* 0x001ea80000100800 */
[----:B------:R-:W-:Y:S01]  /*1cd50*/  STL [R1+0xb50], R76 ;  /* 0x000b504c01007387 */ /* 0x000fe20000100800 */
[----:B----4-:R-:W-:-:S03]  /*1cd60*/  @P1 IMAD.MOV.U32 R19, RZ, RZ, R53 ;  /* 0x000000ffff131224 */ /* 0x010fc600078e0035 */
[----:B------:R-:W4:Y:S01]  /*1cd70*/  LDL R53, [R1+0x27c] ;  /* 0x00027c0001357983 */ /* 0x000f220000100800 */
[----:B------:R-:W-:-:S03]  /*1cd80*/  @P1 IMAD.MOV.U32 R18, RZ, RZ, R43 ;  /* 0x000000ffff121224 */ /* 0x000fc600078e002b */
[----:B------:R-:W4:Y:S04]  /*1cd90*/  LDL R43, [R1+0x280] ;  /* 0x00028000012b7983 */ /* 0x000f280000100800 */
[----:B------:R3:W4:Y:S02]  /*1cda0*/  @P1 LDG.E.U8 R71, desc[UR20][R18.64] ;  /* 0x0000001412471981 */ /* 0x000724000c1e1100 */
[----:B---3--:R-:W-:Y:S02]  /*1cdb0*/  @P1 IMAD.MOV.U32 R18, RZ, RZ, R41 ;  /* 0x000000ffff121224 */ /* 0x008fe400078e0029 */
[----:B------:R-:W3:Y:S01]  /*1cdc0*/  LDL R41, [R1+0x288] ;  /* 0x0002880001297983 */ /* 0x000ee20000100800 */
[----:B------:R-:W-:-:S03]  /*1cdd0*/  @P1 IMAD.MOV.U32 R19, RZ, RZ, R52 ;  /* 0x000000ffff131224 */ /* 0x000fc600078e0034 */
[----:B------:R-:W3:Y:S04]  /*1cde0*/  LDL R52, [R1+0x284] ;  /* 0x0002840001347983 */ /* 0x000ee80000100800 */
[----:B------:R0:W3:Y:S04]  /*1cdf0*/  @P1 LDG.E.U8 R70, desc[UR20][R18.64] ;  /* 0x0000001412461981 */ /* 0x0000e8000c1e1100 */
[----:B------:R-:W-:Y:S01]  /*1ce00*/  STL [R1+0xc4], R73 ;  /* 0x0000c44901007387 */ /* 0x000fe20000100800 */
[----:B0-----:R-:W-:Y:S02]  /*1ce10*/  @P3 IMAD.MOV.U32 R18, RZ, RZ, R33 ;  /* 0x000000ffff123224 */ /* 0x001fe400078e0021 */
[----:B------:R-:W-:Y:S01]  /*1ce20*/  @P3 IMAD.MOV.U32 R19, RZ, RZ, R48 ;  /* 0x000000ffff133224 */ /* 0x000fe200078e0030 */
[----:B------:R-:W3:Y:S04]  /*1ce30*/  LDL R33, [R1+0x290] ;  /* 0x0002900001217983 */ /* 0x000ee80000100800 */
[----:B------:R-:W3:Y:S01]  /*1ce40*/  LDL R48, [R1+0x28c] ;  /* 0x00028c0001307983 */ /* 0x000ee20000100800 */
[----:B------:R-:W-:-:S02]  /*1ce50*/  ISETP.GT.AND P2, PT, R16, 0x14, PT ;  /* 0x000000141000780c */ /* 0x000fc40003f44270 */
[----:B------:R-:W-:Y:S02]  /*1ce60*/  PRMT R69, RZ, 0x7610, R69 ;  /* 0x00007610ff457816 */ /* 0x000fe40000000045 */
[----:B------:R-:W-:-:S04]  /*1ce70*/  PRMT R68, RZ, 0x7610, R68 ;  /* 0x00007610ff447816 */ /* 0x000fc80000000044 */
[----:B------:R0:W3:Y:S01]  /*1ce80*/  @P3 LDG.E.U8 R69, desc[UR20][R18.64] ;  /* 0x0000001412453981 */ /* 0x0000e2000c1e1100 */
[----:B------:R-:W-:Y:S02]  /*1ce90*/  ISETP.GT.AND P1, PT, R16, 0x15, PT ;  /* 0x000000151000780c */ /* 0x000fe40003f24270 */
[----:B------:R-:W-:Y:S01]  /*1cea0*/  PRMT R67, RZ, 0x7610, R67 ;  /* 0x00007610ff437816 */ /* 0x000fe20000000043 */
[----:B0-----:R-:W-:Y:S01]  /*1ceb0*/  @P3 IMAD.MOV.U32 R19, RZ, RZ, R51 ;  /* 0x000000ffff133224 */ /* 0x001fe200078e0033 */
[----:B------:R-:W-:Y:S01]  /*1cec0*/  PRMT R58, RZ, 0x7610, R58 ;  /* 0x00007610ff3a7816 */ /* 0x000fe2000000003a */
[----:B------:R-:W3:Y:S01]  /*1ced0*/  LDL R51, [R1+0x294] ;  /* 0x0002940001337983 */ /* 0x000ee20000100800 */
[----:B------:R-:W-:Y:S01]  /*1cee0*/  PRMT R57, RZ, 0x7610, R57 ;  /* 0x00007610ff397816 */ /* 0x000fe20000000039 */
[----:B--2---:R-:W-:Y:S02]  /*1cef0*/  @P3 IMAD.MOV.U32 R18, RZ, RZ, R50 ;  /* 0x000000ffff123224 */ /* 0x004fe400078e0032 */
[----:B------:R-:W2:Y:S04]  /*1cf00*/  LDL R50, [R1+0x298] ;  /* 0x0002980001327983 */ /* 0x000ea80000100800 */
[----:B------:R4:W2:Y:S02]  /*1cf10*/  @P3 LDG.E.U8 R68, desc[UR20][R18.64] ;  /* 0x0000001412443981 */ /* 0x0008a4000c1e1100 */
[----:B----4-:R-:W-:-:S02]  /*1cf20*/  @P2 IMAD.MOV.U32 R18, RZ, RZ, R43 ;  /* 0x000000ffff122224 */ /* 0x010fc400078e002b */
[----:B------:R-:W-:Y:S01]  /*1cf30*/  @P2 IMAD.MOV.U32 R19, RZ, RZ, R53 ;  /* 0x000000ffff132224 */ /* 0x000fe200078e0035 */
[----:B------:R-:W4:Y:S04]  /*1cf40*/  LDL R43, [R1+0x2a0] ;  /* 0x0002a000012b7983 */ /* 0x000f280000100800 */
[----:B------:R3:W2:Y:S04]  /*1cf50*/  @P2 LDG.E.U8 R67, desc[UR20][R18.64] ;  /* 0x0000001412432981 */ /* 0x0006a8000c1e1100 */
[----:B------:R-:W2:Y:S01]  /*1cf60*/  LDL R53, [R1+0x29c] ;  /* 0x00029c0001357983 */ /* 0x000ea20000100800 */
[----:B---3--:R-:W-:-:S02]  /*1cf70*/  @P2 IMAD.MOV.U32 R18, RZ, RZ, R41 ;  /* 0x000000ffff122224 */ /* 0x008fc400078e0029 */
[----:B------:R-:W-:Y:S02]  /*1cf80*/  @P2 IMAD.MOV.U32 R19, RZ, RZ, R52 ;  /* 0x000000ffff132224 */ /* 0x000fe400078e0034 */
[----:B------:R-:W3:Y:S04]  /*1cf90*/  LDL R52, [R1+0x2a4] ;  /* 0x0002a40001347983 */ /* 0x000ee80000100800 */
[----:B------:R0:W2:Y:S02]  /*1cfa0*/  @P2 LDG.E.U8 R58, desc[UR20][R18.64] ;  /* 0x00000014123a2981 */ /* 0x0000a4000c1e1100 */
[----:B0-----:R-:W-:Y:S02]  /*1cfb0*/  @P1 IMAD.MOV.U32 R18, RZ, RZ, R33 ;  /* 0x000000ffff121224 */ /* 0x001fe400078e0021 */
[----:B------:R-:W-:-:S05]  /*1cfc0*/  @P1 IMAD.MOV.U32 R19, RZ, RZ, R48 ;  /* 0x000000ffff131224 */ /* 0x000fca00078e0030 */
[----:B------:R-:W3:Y:S04]  /*1cfd0*/  @P1 LDG.E.U8 R57, desc[UR20][R18.64] ;  /* 0x0000001412391981 */ /* 0x000ee8000c1e1100 */
[----:B------:R-:W-:Y:S04]  /*1cfe0*/  STL [R1+0xb8], R72 ;  /* 0x0000b84801007387 */ /* 0x000fe80000100800 */
[----:B------:R-:W4:Y:S04]  /*1cff0*/  LDL R41, [R1+0x2a8] ;  /* 0x0002a80001297983 */ /* 0x000f280000100800 */
[----:B------:R-:W4:Y:S04]  /*1d000*/  LDL R48, [R1+0x2ac] ;  /* 0x0002ac0001307983 */ /* 0x000f280000100800 */
[----:B------:R-:W4:Y:S04]  /*1d010*/  LDL R33, [R1+0x2b0] ;  /* 0x0002b00001217983 */ /* 0x000f280000100800 */
[----:B------:R-:W-:Y:S04]  /*1d020*/  STL [R1+0xb4], R71 ;  /* 0x0000b44701007387 */ /* 0x000fe80000100800 */
[----:B--2---:R0:W-:Y:S04]  /*1d030*/  STL [R1+0xa0], R58 ;  /* 0x0000a03a01007387 */ /* 0x0041e80000100800 */
[----:B------:R-:W-:Y:S04]  /*1d040*/  STL [R1+0xb0], R70 ;  /* 0x0000b04601007387 */ /* 0x000fe80000100800 */
[----:B0-----:R-:W2:Y:S04]  /*1d050*/  LDL R58, [R1+0x2b4] ;  /* 0x0002b400013a7983 */ /* 0x001ea80000100800 */
[----:B---3--:R0:W-:Y:S04]  /*1d060*/  STL [R1+0x9c], R57 ;  /* 0x00009c3901007387 */ /* 0x0081e80000100800 */
[----:B0-----:R-:W3:Y:S01]  /*1d070*/  LDL R57, [R1+0x2b8] ;  /* 0x0002b80001397983 */ /* 0x001ee20000100800 */
[C---:B------:R-:W-:Y:S01]  /*1d080*/  ISETP.GT.AND P3, PT, R16.reuse, 0x16, PT ;  /* 0x000000161000780c */ /* 0x040fe20003f64270 */
[----:B------:R-:W-:Y:S01]  /*1d090*/  @P1 IMAD.MOV.U32 R18, RZ, RZ, R50 ;  /* 0x000000ffff121224 */ /* 0x000fe200078e0032 */
[----:B------:R-:W-:Y:S01]  /*1d0a0*/  PRMT R66, RZ, 0x7610, R66 ;  /* 0x00007610ff427816 */ /* 0x000fe20000000042 */
[----:B------:R-:W-:Y:S01]  /*1d0b0*/  @P1 IMAD.MOV.U32 R19, RZ, RZ, R51 ;  /* 0x000000ffff131224 */ /* 0x000fe200078e0033 */
[----:B------:R-:W-:Y:S01]  /*1d0c0*/  ISETP.GT.AND P2, PT, R16, 0x17, PT ;  /* 0x000000171000780c */ /* 0x000fe20003f44270 */
[----:B------:R-:W3:Y:S01]  /*1d0d0*/  LDL R51, [R1+0x2bc] ;  /* 0x0002bc0001337983 */ /* 0x000ee20000100800 */
[----:B------:R-:W-:-:S03]  /*1d0e0*/  PRMT R65, RZ, 0x7610, R65 ;  /* 0x00007610ff417816 */ /* 0x000fc60000000041 */
[----:B------:R4:W3:Y:S01]  /*1d0f0*/  @P1 LDG.E.U8 R66, desc[UR20][R18.64] ;  /* 0x0000001412421981 */ /* 0x0008e2000c1e1100 */
[----:B------:R-:W-:Y:S02]  /*1d100*/  PRMT R64, RZ, 0x7610, R64 ;  /* 0x00007610ff407816 */ /* 0x000fe40000000040 */
[----:B------:R-:W-:Y:S01]  /*1d110*/  PRMT R5, RZ, 0x7610, R5 ;  /* 0x00007610ff057816 */ /* 0x000fe20000000005 */
[----:B------:R-:W3:Y:S01]  /*1d120*/  LDL R50, [R1+0x2c0] ;  /* 0x0002c00001327983 */ /* 0x000ee20000100800 */
[----:B----4-:R-:W-:Y:S02]  /*1d130*/  @P3 IMAD.MOV.U32 R18, RZ, RZ, R43 ;  /* 0x000000ffff123224 */ /* 0x010fe400078e002b */
[----:B------:R-:W-:-:S05]  /*1d140*/  @P3 IMAD.MOV.U32 R19, RZ, RZ, R53 ;  /* 0x000000ffff133224 */ /* 0x000fca00078e0035 */
[----:B------:R0:W4:Y:S02]  /*1d150*/  @P3 LDG.E.U8 R65, desc[UR20][R18.64] ;  /* 0x0000001412413981 */ /* 0x000124000c1e1100 */
[----:B0-----:R-:W-:Y:S02]  /*1d160*/  @P3 IMAD.MOV.U32 R18, RZ, RZ, R41 ;  /* 0x000000ffff123224 */ /* 0x001fe400078e0029 */
[----:B------:R-:W-:-:S05]  /*1d170*/  @P3 IMAD.MOV.U32 R19, RZ, RZ, R52 ;  /* 0x000000ffff133224 */ /* 0x000fca00078e0034 */
[----:B------:R0:W4:Y:S01]  /*1d180*/  @P3 LDG.E.U8 R64, desc[UR20][R18.64] ;  /* 0x0000001412403981 */ /* 0x000122000c1e1100 */
[----:B------:R-:W-:Y:S01]  /*1d190*/  PRMT R2, RZ, 0x7610, R2 ;  /* 0x00007610ff027816 */ /* 0x000fe20000000002 */
[----:B0-----:R-:W-:Y:S02]  /*1d1a0*/  @P2 IMAD.MOV.U32 R18, RZ, RZ, R33 ;  /* 0x000000ffff122224 */ /* 0x001fe400078e0021 */
[----:B------:R-:W-:-:S05]  /*1d1b0*/  @P2 IMAD.MOV.U32 R19, RZ, RZ, R48 ;  /* 0x000000ffff132224 */ /* 0x000fca00078e0030 */
[----:B------:R2:W4:Y:S02]  /*1d1c0*/  @P2 LDG.E.U8 R5, desc[UR20][R18.64] ;  /* 0x0000001412052981 */ /* 0x000524000c1e1100 */
[----:B--2---:R-:W-:Y:S02]  /*1d1d0*/  @P2 IMAD.MOV.U32 R19, RZ, RZ, R58 ;  /* 0x000000ffff132224 */ /* 0x004fe400078e003a */
[----:B---3--:R-:W-:-:S05]  /*1d1e0*/  @P2 IMAD.MOV.U32 R18, RZ, RZ, R57 ;  /* 0x000000ffff122224 */ /* 0x008fca00078e0039 */
[----:B------:R0:W2:Y:S04]  /*1d1f0*/  @P2 LDG.E.U8 R2, desc[UR20][R18.64] ;  /* 0x0000001412022981 */ /* 0x0000a8000c1e1100 */
[----:B------:R-:W-:Y:S04]  /*1d200*/  STL [R1+0xac], R69 ;  /* 0x0000ac4501007387 */ /* 0x000fe80000100800 */
[----:B------:R-:W3:Y:S04]  /*1d210*/  LDL R53, [R1+0x2c4] ;  /* 0x0002c40001357983 */ /* 0x000ee80000100800 */
[----:B------:R-:W3:Y:S04]  /*1d220*/  LDL R43, [R1+0x2c8] ;  /* 0x0002c800012b7983 */ /* 0x000ee80000100800 */
[----:B------:R-:W-:Y:S04]  /*1d230*/  STL [R1+0xa8], R68 ;  /* 0x0000a84401007387 */ /* 0x000fe80000100800 */
[----:B------:R-:W3:Y:S04]  /*1d240*/  LDL R52, [R1+0x2cc] ;  /* 0x0002cc0001347983 */ /* 0x000ee80000100800 */
[----:B------:R-:W3:Y:S01]  /*1d250*/  LDL R41, [R1+0x2d0] ;  /* 0x0002d00001297983 */ /* 0x000ee20000100800 */
[----:B------:R-:W-:-:S03]  /*1d260*/  ISETP.GT.AND P1, PT, R16, 0x18, PT ;  /* 0x000000181000780c */ /* 0x000fc60003f24270 */
[----:B------:R-:W-:Y:S04]  /*1d270*/  STL [R1+0xa4], R67 ;  /* 0x0000a44301007387 */ /* 0x000fe80000100800 */
[----:B------:R-:W3:Y:S04]  /*1d280*/  LDL R48, [R1+0x2d4] ;  /* 0x0002d40001307983 */ /* 0x000ee80000100800 */
[----:B------:R-:W3:Y:S02]  /*1d290*/  LDL R33, [R1+0x2d8] ;  /* 0x0002d80001217983 */ /* 0x000ee40000100800 */
[----:B0-----:R-:W-:-:S02]  /*1d2a0*/  @P1 IMAD.MOV.U32 R18, RZ, RZ, R50 ;  /* 0x000000ffff121224 */ /* 0x001fc400078e0032 */
[----:B------:R-:W-:Y:S01]  /*1d2b0*/  @P1 IMAD.MOV.U32 R19, RZ, RZ, R51 ;  /* 0x000000ffff131224 */ /* 0x000fe200078e0033 */
[----:B----4-:R-:W-:Y:S04]  /*1d2c0*/  STL [R1+0xb9c], R5 ;  /* 0x000b9c0501007387 */ /* 0x010fe80000100800 */
[----:B------:R-:W4:Y:S04]  /*1d2d0*/  LDL R58, [R1+0x2dc] ;  /* 0x0002dc00013a7983 */ /* 0x000f280000100800 */
[----:B------:R-:W4:Y:S04]  /*1d2e0*/  LDL R57, [R1+0x2e0] ;  /* 0x0002e00001397983 */ /* 0x000f280000100800 */
[----:B--2---:R-:W-:Y:S04]  /*1d2f0*/  STL [R1+0xba0], R2 ;  /* 0x000ba00201007387 */ /* 0x004fe80000100800 */
[----:B------:R-:W2:Y:S04]  /*1d300*/  LDL R51, [R1+0x2e4] ;  /* 0x0002e40001337983 */ /* 0x000ea80000100800 */
[----:B------:R-:W2:Y:S01]  /*1d310*/  LDL R50, [R1+0x2e8] ;  /* 0x0002e80001327983 */ /* 0x000ea20000100800 */
[----:B------:R-:W-:-:S02]  /*1d320*/  ISETP.GT.AND P3, PT, R16, 0x19, PT ;  /* 0x000000191000780c */ /* 0x000fc40003f64270 */
[----:B------:R-:W-:Y:S02]  /*1d330*/  PRMT R63, RZ, 0x7610, R63 ;  /* 0x00007610ff3f7816 */ /* 0x000fe4000000003f */
[----:B------:R-:W-:-:S04]  /*1d340*/  PRMT R62, RZ, 0x7610, R62 ;  /* 0x00007610ff3e7816 */ /* 0x000fc8000000003e */
[----:B------:R3:W2:Y:S01]  /*1d350*/  @P1 LDG.E.U8 R63, desc[UR20][R18.64] ;  /* 0x00000014123f1981 */ /* 0x0006a2000c1e1100 */
[----:B------:R-:W-:Y:S02]  /*1d360*/  ISETP.GT.AND P2, PT, R16, 0x1a, PT ;  /* 0x0000001a1000780c */ /* 0x000fe40003f44270 */
[----:B------:R-:W-:Y:S01]  /*1d370*/  PRMT R61, RZ, 0x7610, R61 ;  /* 0x00007610ff3d7816 */ /* 0x000fe2000000003d */
[----:B---3--:R-:W-:Y:S02]  /*1d380*/  @P1 IMAD.MOV.U32 R18, RZ, RZ, R43 ;  /* 0x000000ffff121224 */ /* 0x008fe400078e002b */
[----:B------:R-:W-:-:S05]  /*1d390*/  @P1 IMAD.MOV.U32 R19, RZ, RZ, R53 ;  /* 0x000000ffff131224 */ /* 0x000fca00078e0035 */
[----:B------:R0:W3:Y:S01]  /*1d3a0*/  @P1 LDG.E.U8 R62, desc[UR20][R18.64] ;  /* 0x00000014123e1981 */ /* 0x0000e2000c1e1100 */
[----:B------:R-:W-:Y:S01]  /*1d3b0*/  PRMT R60, RZ, 0x7610, R60 ;  /* 0x00007610ff3c7816 */ /* 0x000fe2000000003c */
[----:B0-----:R-:W-:Y:S02]  /*1d3c0*/  @P3 IMAD.MOV.U32 R18, RZ, RZ, R41 ;  /* 0x000000ffff123224 */ /* 0x001fe400078e0029 */
[----:B------:R-:W-:-:S05]  /*1d3d0*/  @P3 IMAD.MOV.U32 R19, RZ, RZ, R52 ;  /* 0x000000ffff133224 */ /* 0x000fca00078e0034 */
[----:B------:R0:W3:Y:S01]  /*1d3e0*/  @P3 LDG.E.U8 R61, desc[UR20][R18.64] ;  /* 0x00000014123d3981 */ /* 0x0000e2000c1e1100 */
[----:B------:R-:W-:Y:S01]  /*1d3f0*/  PRMT R55, RZ, 0x7610, R55 ;  /* 0x00007610ff377816 */ /* 0x000fe20000000037 */
[----:B0-----:R-:W-:Y:S02]  /*1d400*/  @P3 IMAD.MOV.U32 R18, RZ, RZ, R33 ;  /* 0x000000ffff123224 */ /* 0x001fe400078e0021 */
[----:B------:R-:W-:-:S05]  /*1d410*/  @P3 IMAD.MOV.U32 R19, RZ, RZ, R48 ;  /* 0x000000ffff133224 */ /* 0x000fca00078e0030 */
[----:B------:R4:W3:Y:S01]  /*1d420*/  @P3 LDG.E.U8 R60, desc[UR20][R18.64] ;  /* 0x00000014123c3981 */ /* 0x0008e2000c1e1100 */
[----:B------:R-:W-:Y:S01]  /*1d430*/  PRMT R54, RZ, 0x7610, R54 ;  /* 0x00007610ff367816 */ /* 0x000fe20000000036 */
[----:B----4-:R-:W-:Y:S02]  /*1d440*/  @P2 IMAD.MOV.U32 R18, RZ, RZ, R57 ;  /* 0x000000ffff122224 */ /* 0x010fe400078e0039 */
[----:B------:R-:W-:-:S05]  /*1d450*/  @P2 IMAD.MOV.U32 R19, RZ, RZ, R58 ;  /* 0x000000ffff132224 */ /* 0x000fca00078e003a */
[----:B------:R2:W4:Y:S02]  /*1d460*/  @P2 LDG.E.U8 R55, desc[UR20][R18.64] ;  /* 0x0000001412372981 */ /* 0x000524000c1e1100 */
[----:B--2---:R-:W-:Y:S02]  /*1d470*/  @P2 IMAD.MOV.U32 R19, RZ, RZ, R51 ;  /* 0x000000ffff132224 */ /* 0x004fe400078e0033 */
[----:B------:R-:W-:-:S05]  /*1d480*/  @P2 IMAD.MOV.U32 R18, RZ, RZ, R50 ;  /* 0x000000ffff122224 */ /* 0x000fca00078e0032 */
[----:B------:R-:W2:Y:S04]  /*1d490*/  @P2 LDG.E.U8 R54, desc[UR20][R18.64] ;  /* 0x0000001412362981 */ /* 0x000ea8000c1e1100 */
[----:B------:R-:W-:Y:S04]  /*1d4a0*/  STL [R1+0x98], R66 ;  /* 0x0000984201007387 */ /* 0x000fe80000100800 */
[----:B------:R-:W3:Y:S04]  /*1d4b0*/  LDL R53, [R1+0x2ec] ;  /* 0x0002ec0001357983 */ /* 0x000ee80000100800 */
[----:B------:R-:W3:Y:S04]  /*1d4c0*/  LDL R43, [R1+0x2f0] ;  /* 0x0002f000012b7983 */ /* 0x000ee80000100800 */
[----:B------:R-:W-:Y:S04]  /*1d4d0*/  STL [R1+0x94], R65 ;  /* 0x0000944101007387 */ /* 0x000fe80000100800 */
[----:B------:R-:W3:Y:S04]  /*1d4e0*/  LDL R52, [R1+0x2f4] ;  /* 0x0002f40001347983 */ /* 0x000ee80000100800 */
[----:B------:R-:W3:Y:S04]  /*1d4f0*/  LDL R41, [R1+0x2f8] ;  /* 0x0002f80001297983 */ /* 0x000ee80000100800 */
[----:B------:R-:W-:Y:S04]  /*1d500*/  STL [R1+0x90], R64 ;  /* 0x0000904001007387 */ /* 0x000fe80000100800 */
[----:B------:R-:W3:Y:S04]  /*1d510*/  LDL R48, [R1+0x2fc] ;  /* 0x0002fc0001307983 */ /* 0x000ee80000100800 */
[----:B------:R-:W3:Y:S04]  /*1d520*/  LDL R33, [R1+0x300] ;  /* 0x0003000001217983 */ /* 0x000ee80000100800 */
[----:B------:R-:W3:Y:S04]  /*1d530*/  LDL R58, [R1+0x304] ;  /* 0x00030400013a7983 */ /* 0x000ee80000100800 */
[----:B------:R-:W3:Y:S04]  /*1d540*/  LDL R57, [R1+0x308] ;  /* 0x0003080001397983 */ /* 0x000ee80000100800 */
[----:B----4-:R0:W-:Y:S04]  /*1d550*/  STL [R1+0x7c], R55 ;  /* 0x00007c3701007387 */ /* 0x0101e80000100800 */
[----:B------:R-:W4:Y:S04]  /*1d560*/  LDL R51, [R1+0x310] ;  /* 0x0003100001337983 */ /* 0x000f280000100800 */
[----:B------:R-:W4:Y:S04]  /*1d570*/  LDL R50, [R1+0x318] ;  /* 0x0003180001327983 */ /* 0x000f280000100800 */
[----:B0-----:R-:W4:Y:S04]  /*1d580*/  LDL R55, [R1+0x30c] ;  /* 0x00030c0001377983 */ /* 0x001f280000100800 */
[----:B------:R-:W-:Y:S04]  /*1d590*/  STL [R1+0x8c], R63 ;  /* 0x00008c3f01007387 */ /* 0x000fe80000100800 */
[----:B--2---:R0:W-:Y:S04]  /*1d5a0*/  STL [R1+0x78], R54 ;  /* 0x0000783601007387 */ /* 0x0041e80000100800 */
[----:B0-----:R-:W2:Y:S01]  /*1d5b0*/  LDL R54, [R1+0x314] ;  /* 0x0003140001367983 */ /* 0x001ea20000100800 */
[----:B------:R-:W-:-:S02]  /*1d5c0*/  ISETP.GT.AND P1, PT, R16, 0x1b, PT ;  /* 0x0000001b1000780c */ /* 0x000fc40003f24270 */
[----:B------:R-:W-:Y:S02]  /*1d5d0*/  ISETP.GT.AND P3, PT, R16, 0x1c, PT ;  /* 0x0000001c1000780c */ /* 0x000fe40003f64270 */
[----:B------:R-:W-:Y:S02]  /*1d5e0*/  PRMT R59, RZ, 0x7610, R59 ;  /* 0x00007610ff3b7816 */ /* 0x000fe4000000003b */
[----:B------:R-:W-:-:S07]  /*1d5f0*/  PRMT R49, RZ, 0x7610, R49 ;  /* 0x00007610ff317816 */ /* 0x000fce0000000031 */
[----:B---3--:R-:W-:Y:S02]  /*1d600*/  @P1 IMAD.MOV.U32 R18, RZ, RZ, R43 ;  /* 0x000000ffff121224 */ /* 0x008fe400078e002b */
[----:B------:R-:W-:Y:S01]  /*1d610*/  @P1 IMAD.MOV.U32 R19, RZ, RZ, R53 ;  /* 0x000000ffff131224 */ /* 0x000fe200078e0035 */
[----:B------:R-:W3:Y:S04]  /*1d620*/  LDL R43, [R1+0x320] ;  /* 0x00032000012b7983 */ /* 0x000ee80000100800 */
[----:B------:R0:W3:Y:S04]  /*1d630*/  @P1 LDG.E.U8 R59, desc[UR20][R18.64] ;  /* 0x00000014123b1981 */ /* 0x0000e8000c1e1100 */
[----:B------:R-:W3:Y:S01]  /*1d640*/  LDL R53, [R1+0x31c] ;  /* 0x00031c0001357983 */ /* 0x000ee20000100800 */
[----:B------:R-:W-:Y:S01]  /*1d650*/  ISETP.GT.AND P2, PT, R16, 0x1d, PT ;  /* 0x0000001d1000780c */ /* 0x000fe20003f44270 */
[----:B0-----:R-:W-:-:S02]  /*1d660*/  @P1 IMAD.MOV.U32 R18, RZ, RZ, R41 ;  /* 0x000000ffff121224 */ /* 0x001fc400078e0029 */
[----:B------:R-:W-:Y:S01]  /*1d670*/  @P1 IMAD.MOV.U32 R19, RZ, RZ, R52 ;  /* 0x000000ffff131224 */ /* 0x000fe200078e0034 */
[----:B------:R-:W-:-:S04]  /*1d680*/  PRMT R21, RZ, 0x7610, R21 ;  /* 0x00007610ff157816 */ /* 0x000fc80000000015 */
        /* <DEDUP_REMOVED lines=13> */
[----:B0-----:R-:W-:Y:S02]  /*1d760*/  @P2 IMAD.MOV.U32 R18, RZ, RZ, R50 ;  /* 0x000000ffff122224 */ /* 0x001fe400078e0032 */
[----:B--2---:R-:W-:-:S05]  /*1d770*/  @P2 IMAD.MOV.U32 R19, RZ, RZ, R54 ;  /* 0x000000ffff132224 */ /* 0x004fca00078e0036 */
[----:B------:R3:W2:Y:S01]  /*1d780*/  @P2 LDG.E.U8 R46, desc[UR20][R18.64] ;  /* 0x00000014122e2981 */ /* 0x0006a2000c1e1100 */
[----:B------:R-:W-:Y:S02]  /*1d790*/  ISETP.GT.AND P1, PT, R16, 0x1e, PT ;  /* 0x0000001e1000780c */ /* 0x000fe40003f24270 */
[----:B------:R-:W-:Y:S01]  /*1d7a0*/  PRMT R35, RZ, 0x7610, R35 ;  /* 0x00007610ff237816 */ /* 0x000fe20000000023 */
[----:B------:R-:W-:Y:S04]  /*1d7b0*/  STL [R1+0x88], R62 ;  /* 0x0000883e01007387 */ /* 0x000fe80000100800 */
[----:B------:R-:W2:Y:S04]  /*1d7c0*/  LDL R52, [R1+0x324] ;  /* 0x0003240001347983 */ /* 0x000ea80000100800 */
[----:B------:R-:W2:Y:S02]  /*1d7d0*/  LDL R41, [R1+0x328] ;  /* 0x0003280001297983 */ /* 0x000ea40000100800 */
[----:B---3--:R-:W-:-:S02]  /*1d7e0*/  @P1 IMAD.MOV.U32 R18, RZ, RZ, R43 ;  /* 0x000000ffff121224 */ /* 0x008fc400078e002b */
[----:B------:R-:W-:Y:S01]  /*1d7f0*/  @P1 IMAD.MOV.U32 R19, RZ, RZ, R53 ;  /* 0x000000ffff131224 */ /* 0x000fe200078e0035 */
[----:B------:R-:W-:Y:S04]  /*1d800*/  STL [R1+0x84], R61 ;  /* 0x0000843d01007387 */ /* 0x000fe80000100800 */
[----:B------:R0:W3:Y:S04]  /*1d810*/  @P1 LDG.E.U8 R35, desc[UR20][R18.64] ;  /* 0x0000001412231981 */ /* 0x0000e8000c1e1100 */
[----:B------:R1:W-:Y:S04]  /*1d820*/  STL [R1+0x70], R49 ;  /* 0x0000703101007387 */ /* 0x0003e80000100800 */
[----:B-1----:R-:W3:Y:S04]  /*1d830*/  LDL R49, [R1+0x32c] ;  /* 0x00032c0001317983 */ /* 0x002ee80000100800 */
[----:B------:R-:W-:Y:S04]  /*1d840*/  STL [R1+0x80], R60 ;  /* 0x0000803c01007387 */ /* 0x000fe80000100800 */
[----:B------:R-:W3:Y:S04]  /*1d850*/  LDL R48, [R1+0x330] ;  /* 0x0003300001307983 */ /* 0x000ee80000100800 */
[----:B------:R-:W3:Y:S04]  /*1d860*/  LDL R33, [R1+0x334] ;  /* 0x0003340001217983 */ /* 0x000ee80000100800 */
[----:B------:R1:W-:Y:S04]  /*1d870*/  STL [R1+0x6c], R21 ;  /* 0x00006c1501007387 */ /* 0x0003e80000100800 */
[----:B------:R-:W3:Y:S04]  /*1d880*/  LDL R51, [R1+0x33c] ;  /* 0x00033c0001337983 */ /* 0x000ee80000100800 */
[----:B-1----:R-:W3:Y:S04]  /*1d890*/  LDL R21, [R1+0x338] ;  /* 0x0003380001157983 */ /* 0x002ee80000100800 */
[----:B----4-:R1:W-:Y:S04]  /*1d8a0*/  STL [R1+0x64], R47 ;  /* 0x0000642f01007387 */ /* 0x0103e80000100800 */
[----:B------:R-:W4:Y:S04]  /*1d8b0*/  LDL R50, [R1+0x344] ;  /* 0x0003440001327983 */ /* 0x000f280000100800 */
[----:B-1----:R-:W4:Y:S04]  /*1d8c0*/  LDL R47, [R1+0x340] ;  /* 0x00034000012f7983 */ /* 0x002f280000100800 */
[----:B--2---:R1:W-:Y:S04]  /*1d8d0*/  STL [R1+0x60], R46 ;  /* 0x0000602e01007387 */ /* 0x0043e80000100800 */
[----:B-1----:R-:W2:Y:S01]  /*1d8e0*/  LDL R46, [R1+0x348] ;  /* 0x00034800012e7983 */ /* 0x002ea20000100800 */
[----:B------:R-:W-:Y:S01]  /*1d8f0*/  ISETP.GT.AND P3, PT, R16, 0x1f, PT ;  /* 0x0000001f1000780c */ /* 0x000fe20003f64270 */
[----:B0-----:R-:W-:Y:S01]  /*1d900*/  @P1 IMAD.MOV.U32 R18, RZ, RZ, R41 ;  /* 0x000000ffff121224 */ /* 0x001fe200078e0029 */
[----:B------:R-:W-:Y:S01]  /*1d910*/  PRMT R34, RZ, 0x7610, R34 ;  /* 0x00007610ff227816 */ /* 0x000fe20000000022 */
[----:B------:R-:W-:Y:S01]  /*1d920*/  STL [R1+0x74], R59 ;  /* 0x0000743b01007387 */ /* 0x000fe20000100800 */
[----:B------:R-:W-:-:S03]  /*1d930*/  @P1 IMAD.MOV.U32 R19, RZ, RZ, R52 ;  /* 0x000000ffff131224 */ /* 0x000fc600078e0034 */
[----:B------:R-:W2:Y:S01]  /*1d940*/  LDL R43, [R1+0x34c] ;  /* 0x00034c00012b7983 */ /* 0x000ea20000100800 */
[----:B------:R-:W-:Y:S02]  /*1d950*/  PRMT R3, RZ, 0x7610, R3 ;  /* 0x00007610ff037816 */ /* 0x000fe40000000003 */
[----:B------:R-:W-:Y:S01]  /*1d960*/  ISETP.GT.AND P2, PT, R16, 0x20, PT ;  /* 0x000000201000780c */ /* 0x000fe20003f44270 */
[----:B------:R0:W2:Y:S04]  /*1d970*/  @P1 LDG.E.U8 R34, desc[UR20][R18.64] ;  /* 0x0000001412221981 */ /* 0x0000a8000c1e1100 */
[----:B---3--:R1:W-:Y:S01]  /*1d980*/  STL [R1+0x5c], R35 ;  /* 0x00005c2301007387 */ /* 0x0083e20000100800 */
[----:B------:R-:W-:Y:S02]  /*1d990*/  PRMT R160, RZ, 0x7610, R160 ;  /* 0x00007610ffa07816 */ /* 0x000fe400000000a0 */
[----:B------:R-:W-:Y:S01]  /*1d9a0*/  PRMT R37, RZ, 0x7610, R37 ;  /* 0x00007610ff257816 */ /* 0x000fe20000000025 */
[----:B------:R-:W3:Y:S04]  /*1d9b0*/  LDL R41, [R1+0x354] ;  /* 0x0003540001297983 */ /* 0x000ee80000100800 */
[----:B-1----:R-:W3:Y:S01]  /*1d9c0*/  LDL R35, [R1+0x350] ;  /* 0x0003500001237983 */ /* 0x002ee20000100800 */
[----:B0-----:R-:W-:-:S02]  /*1d9d0*/  @P3 IMAD.MOV.U32 R19, RZ, RZ, R49 ;  /* 0x000000ffff133224 */ /* 0x001fc400078e0031 */
[----:B------:R-:W-:-:S05]  /*1d9e0*/  @P3 IMAD.MOV.U32 R18, RZ, RZ, R48 ;  /* 0x000000ffff123224 */ /* 0x000fca00078e0030 */
[----:B------:R0:W3:Y:S02]  /*1d9f0*/  @P3 LDG.E.U8 R3, desc[UR20][R18.64] ;  /* 0x0000001412033981 */ /* 0x0000e4000c1e1100 */
[----:B0-----:R-:W-:Y:S02]  /*1da00*/  @P3 IMAD.MOV.U32 R19, RZ, RZ, R33 ;  /* 0x000000ffff133224 */ /* 0x001fe400078e0021 */
[----:B------:R-:W-:-:S05]  /*1da10*/  @P3 IMAD.MOV.U32 R18, RZ, RZ, R21 ;  /* 0x000000ffff123224 */ /* 0x000fca00078e0015 */
[----:B------:R0:W3:Y:S01]  /*1da20*/  @P3 LDG.E.U8 R160, desc[UR20][R18.64] ;  /* 0x0000001412a03981 */ /* 0x0000e2000c1e1100 */
[----:B------:R-:W-:Y:S01]  /*1da30*/  PRMT R45, RZ, 0x7610, R45 ;  /* 0x00007610ff2d7816 */ /* 0x000fe2000000002d */
[----:B0-----:R-:W-:Y:S02]  /*1da40*/  @P2 IMAD.MOV.U32 R19, RZ, RZ, R51 ;  /* 0x000000ffff132224 */ /* 0x001fe400078e0033 */
[----:B----4-:R-:W-:-:S05]  /*1da50*/  @P2 IMAD.MOV.U32 R18, RZ, RZ, R47 ;  /* 0x000000ffff122224 */ /* 0x010fca00078e002f */
[----:B------:R0:W4:Y:S02]  /*1da60*/  @P2 LDG.E.U8 R37, desc[UR20][R18.64] ;  /* 0x0000001412252981 */ /* 0x000124000c1e1100 */
[----:B0-----:R-:W-:Y:S02]  /*1da70*/  @P2 IMAD.MOV.U32 R19, RZ, RZ, R50 ;  /* 0x000000ffff132224 */ /* 0x001fe400078e0032 */
[----:B--2---:R-:W-:-:S05]  /*1da80*/  @P2 IMAD.MOV.U32 R18, RZ, RZ, R46 ;  /* 0x000000ffff122224 */ /* 0x004fca00078e002e */
[----:B------:R0:W2:Y:S01]  /*1da90*/  @P2 LDG.E.U8 R45, desc[UR20][R18.64] ;  /* 0x00000014122d2981 */ /* 0x0000a2000c1e1100 */
[----:B------:R-:W-:Y:S02]  /*1daa0*/  ISETP.GT.AND P1, PT, R16, 0x21, PT ;  /* 0x000000211000780c */ /* 0x000fe40003f24270 */
[----:B------:R-:W-:Y:S01]  /*1dab0*/  PRMT R42, RZ, 0x7610, R42 ;  /* 0x00007610ff2a7816 */ /* 0x000fe2000000002a */
[----:B------:R1:W-:Y:S10]  /*1dac0*/  STL [R1+0x58], R34 ;  /* 0x0000582201007387 */ /* 0x0003f40000100800 */
[----:B0-----:R-:W-:Y:S01]  /*1dad0*/  @P1 IMAD.MOV.U32 R19, RZ, RZ, R43 ;  /* 0x000000ffff131224 */ /* 0x001fe200078e002b */
[----:B-1----:R-:W2:Y:S01]  /*1dae0*/  LDL R34, [R1+0x358] ;  /* 0x0003580001227983 */ /* 0x002ea20000100800 */
[----:B---3--:R-:W-:-:S05]  /*1daf0*/  @P1 IMAD.MOV.U32 R18, RZ, RZ, R35 ;  /* 0x000000ffff121224 */ /* 0x008fca00078e0023 */
[----:B------:R0:W3:Y:S04]  /*1db00*/  @P1 LDG.E.U8 R42, desc[UR20][R18.64] ;  /* 0x00000014122a1981 */ /* 0x0000e8000c1e1100 */
[----:B------:R-:W-:Y:S04]  /*1db10*/  STL [R1+0xba4], R3 ;  /* 0x000ba40301007387 */ /* 0x000fe80000100800 */
[----:B------:R-:W-:Y:S04]  /*1db20*/  STL [R1+0x68], R56 ;  /* 0x0000683801007387 */ /* 0x000fe80000100800 */
[----:B------:R-:W3:Y:S04]  /*1db30*/  LDL R49, [R1+0x35c] ;  /* 0x00035c0001317983 */ /* 0x000ee80000100800 */
[----:B------:R-:W3:Y:S04]  /*1db40*/  LDL R33, [R1+0x360] ;  /* 0x0003600001217983 */ /* 0x000ee80000100800 */
[----:B------:R-:W3:Y:S04]  /*1db50*/  LDL R48, [R1+0x364] ;  /* 0x0003640001307983 */ /* 0x000ee80000100800 */
[----:B------:R-:W3:Y:S04]  /*1db60*/  LDL R21, [R1+0x368] ;  /* 0x0003680001157983 */ /* 0x000ee80000100800 */
[----:B------:R-:W-:Y:S04]  /*1db70*/  STL [R1+0xba8], R160 ;  /* 0x000ba8a001007387 */ /* 0x000fe80000100800 */
[----:B------:R-:W3:Y:S04]  /*1db80*/  LDL R47, [R1+0x36c] ;  /* 0x00036c00012f7983 */ /* 0x000ee80000100800 */
[----:B----4-:R1:W-:Y:S04]  /*1db90*/  STL [R1+0x54], R37 ;  /* 0x0000542501007387 */ /* 0x0103e80000100800 */
[----:B------:R-:W4:Y:S04]  /*1dba0*/  LDL R46, [R1+0x374] ;  /* 0x00037400012e7983 */ /* 0x000f280000100800 */
[----:B-1----:R-:W4:Y:S04]  /*1dbb0*/  LDL R37, [R1+0x370] ;  /* 0x0003700001257983 */ /* 0x002f280000100800 */
[----:B--2---:R1:W-:Y:S04]  /*1dbc0*/  STL [R1+0x50], R45 ;  /* 0x0000502d01007387 */ /* 0x0043e80000100800 */
[----:B------:R-:W2:Y:S04]  /*1dbd0*/  LDL R43, [R1+0x37c] ;  /* 0x00037c00012b7983 */ /* 0x000ea80000100800 */
[----:B------:R-:W2:Y:S04]  /*1dbe0*/  LDL R35, [R1+0x380] ;  /* 0x0003800001237983 */ /* 0x000ea80000100800 */
[----:B-1----:R-:W2:Y:S01]  /*1dbf0*/  LDL R45, [R1+0x378] ;  /* 0x00037800012d7983 */ /* 0x002ea20000100800 */
[C---:B------:R-:W-:Y:S01]  /*1dc00*/  ISETP.GT.AND P3, PT, R16.reuse, 0x22, PT ;  /* 0x000000221000780c */ /* 0x040fe20003f64270 */
[----:B0-----:R-:W-:Y:S01]  /*1dc10*/  @P1 IMAD.MOV.U32 R19, RZ, RZ, R41 ;  /* 0x000000ffff131224 */ /* 0x001fe200078e0029 */
[----:B------:R-:W-:Y:S01]  /*1dc20*/  PRMT R40, RZ, 0x7610, R40 ;  /* 0x00007610ff287816 */ /* 0x000fe20000000028 */
[----:B------:R-:W-:Y:S01]  /*1dc30*/  @P1 IMAD.MOV.U32 R18, RZ, RZ, R34 ;  /* 0x000000ffff121224 */ /* 0x000fe200078e0022 */
[----:B------:R-:W-:-:S02]  /*1dc40*/  ISETP.GT.AND P2, PT, R16, 0x23, PT ;  /* 0x000000231000780c */ /* 0x000fc40003f44270 */
[----:B------:R-:W-:Y:S02]  /*1dc50*/  PRMT R32, RZ, 0x7610, R32 ;  /* 0x00007610ff207816 */ /* 0x000fe40000000020 */
[----:B------:R0:W2:Y:S04]  /*1dc60*/  @P1 LDG.E.U8 R40, desc[UR20][R18.64] ;  /* 0x0000001412281981 */ /* 0x0000a8000c1e1100 */
[----:B---3--:R1:W-:Y:S04]  /*1dc70*/  STL [R1+0x4c], R42 ;  /* 0x00004c2a01007387 */ /* 0x0083e80000100800 */
[----:B------:R-:W3:Y:S01]  /*1dc80*/  LDL R34, [R1+0x388] ;  /* 0x0003880001227983 */ /* 0x000ee20000100800 */
[----:B------:R-:W-:-:S02]  /*1dc90*/  PRMT R20, RZ, 0x7610, R20 ;  /* 0x00007610ff147816 */ /* 0x000fc40000000014 */
[----:B------:R-:W-:Y:S01]  /*1dca0*/  ISETP.GT.AND P1, PT, R16, 0x24, PT ;  /* 0x000000241000780c */ /* 0x000fe20003f24270 */
[----:B------:R-:W3:Y:S04]  /*1dcb0*/  LDL R41, [R1+0x38c] ;  /* 0x00038c0001297983 */ /* 0x000ee80000100800 */
[----:B-1----:R-:W3:Y:S01]  /*1dcc0*/  LDL R42, [R1+0x384] ;  /* 0x00038400012a7983 */ /* 0x002ee20000100800 */
        /* <DEDUP_REMOVED lines=9> */
[----:B----4-:R-:W-:-:S05]  /*1dd60*/  @P2 IMAD.MOV.U32 R18, RZ, RZ, R37 ;  /* 0x000000ffff122224 */ /* 0x010fca00078e0025 */
[----:B------:R0:W4:Y:S01]  /*1dd70*/  @P2 LDG.E.U8 R29, desc[UR20][R18.64] ;  /* 0x00000014121d2981 */ /* 0x000122000c1e1100 */
[----:B------:R-:W-:Y:S01]  /*1dd80*/  PRMT R26, RZ, 0x7610, R26 ;  /* 0x00007610ff1a7816 */ /* 0x000fe2000000001a */
[----:B0-----:R-:W-:Y:S02]  /*1dd90*/  @P2 IMAD.MOV.U32 R19, RZ, RZ, R46 ;  /* 0x000000ffff132224 */ /* 0x001fe400078e002e */
[----:B--2---:R-:W-:-:S05]  /*1dda0*/  @P2 IMAD.MOV.U32 R18, RZ, RZ, R45 ;  /* 0x000000ffff122224 */ /* 0x004fca00078e002d */
[----:B------:R0:W2:Y:S02]  /*1ddb0*/  @P2 LDG.E.U8 R44, desc[UR20][R18.64] ;  /* 0x00000014122c2981 */ /* 0x0000a4000c1e1100 */
[----:B0-----:R-:W-:Y:S02]  /*1ddc0*/  @P1 IMAD.MOV.U32 R18, RZ, RZ, R35 ;  /* 0x000000ffff121224 */ /* 0x001fe400078e0023 */
[----:B------:R-:W-:-:S05]  /*1ddd0*/  @P1 IMAD.MOV.U32 R19, RZ, RZ, R43 ;  /* 0x000000ffff131224 */ /* 0x000fca00078e002b */
[----:B------:R3:W2:Y:S01]  /*1dde0*/  @P1 LDG.E.U8 R26, desc[UR20][R18.64] ;  /* 0x00000014121a1981 */ /* 0x0006a2000c1e1100 */
[----:B------:R-:W-:-:S03]  /*1ddf0*/  PRMT R25, RZ, 0x7610, R25 ;  /* 0x00007610ff197816 */ /* 0x000fc60000000019 */
[----:B------:R0:W-:Y:S04]  /*1de00*/  STL [R1+0x48], R40 ;  /* 0x0000482801007387 */ /* 0x0001e80000100800 */
[----:B------:R-:W2:Y:S01]  /*1de10*/  LDL R33, [R1+0x394] ;  /* 0x0003940001217983 */ /* 0x000ea20000100800 */
[----:B---3--:R-:W-:Y:S02]  /*1de20*/  @P1 IMAD.MOV.U32 R18, RZ, RZ, R34 ;  /* 0x000000ffff121224 */ /* 0x008fe400078e0022 */
[----:B------:R-:W-:Y:S01]  /*1de30*/  @P1 IMAD.MOV.U32 R19, RZ, RZ, R42 ;  /* 0x000000ffff131224 */ /* 0x000fe200078e002a */
[----:B0-----:R-:W3:Y:S04]  /*1de40*/  LDL R40, [R1+0x390] ;  /* 0x0003900001287983 */ /* 0x001ee80000100800 */
[----:B------:R3:W3:Y:S04]  /*1de50*/  @P1 LDG.E.U8 R25, desc[UR20][R18.64] ;  /* 0x0000001412191981 */ /* 0x0006e8000c1e1100 */
[----:B------:R0:W-:Y:S04]  /*1de60*/  STL [R1+0x44], R32 ;  /* 0x0000442001007387 */ /* 0x0001e80000100800 */
[----:B------:R-:W3:Y:S04]  /*1de70*/  LDL R21, [R1+0x3c4] ;  /* 0x0003c40001157983 */ /* 0x000ee80000100800 */
[----:B0-----:R-:W3:Y:S04]  /*1de80*/  LDL R32, [R1+0x3c0] ;  /* 0x0003c00001207983 */ /* 0x001ee80000100800 */
[----:B------:R0:W-:Y:S04]  /*1de90*/  STL [R1+0x40], R20 ;  /* 0x0000401401007387 */ /* 0x0001e80000100800 */
[----:B------:R-:W3:Y:S04]  /*1dea0*/  LDL R37, [R1+0x3cc] ;  /* 0x0003cc0001257983 */ /* 0x000ee80000100800 */
[----:B0-----:R-:W3:Y:S04]  /*1deb0*/  LDL R20, [R1+0x3c8] ;  /* 0x0003c80001147983 */ /* 0x001ee80000100800 */
[----:B----4-:R0:W-:Y:S04]  /*1dec0*/  STL [R1+0x3c], R29 ;  /* 0x00003c1d01007387 */ /* 0x0101e80000100800 */
[----:B------:R-:W4:Y:S04]  /*1ded0*/  LDL R35, [R1+0x3d4] ;  /* 0x0003d40001237983 */ /* 0x000f280000100800 */
[----:B0-----:R-:W4:Y:S04]  /*1dee0*/  LDL R29, [R1+0x3d0] ;  /* 0x0003d000011d7983 */ /* 0x001f280000100800 */
[----:B--2---:R0:W-:Y:S01]  /*1def0*/  STL [R1+0x34], R26 ;  /* 0x0000341a01007387 */ /* 0x0041e20000100800 */
[----:B------:R-:W-:-:S02]  /*1df00*/  ISETP.GT.AND P3, PT, R16, 0x25, PT ;  /* 0x000000251000780c */ /* 0x000fc40003f64270 */
[----:B------:R-:W-:Y:S01]  /*1df10*/  ISETP.GT.AND P2, PT, R16, 0x26, PT ;  /* 0x000000261000780c */ /* 0x000fe20003f44270 */
[----:B------:R-:W2:Y:S04]  /*1df20*/  LDL R34, [R1+0x3dc] ;  /* 0x0003dc0001227983 */ /* 0x000ea80000100800 */
[----:B0-----:R-:W2:Y:S01]  /*1df30*/  LDL R26, [R1+0x3d8] ;  /* 0x0003d800011a7983 */ /* 0x001ea20000100800 */
[----:B------:R-:W-:-:S05]  /*1df40*/  PRMT R39, RZ, 0x7610, R39 ;  /* 0x00007610ff277816 */ /* 0x000fca0000000027 */
[----:B---3--:R-:W-:Y:S02]  /*1df50*/  @P3 IMAD.MOV.U32 R18, RZ, RZ, R40 ;  /* 0x000000ffff123224 */ /* 0x008fe400078e0028 */
[----:B------:R-:W-:Y:S01]  /*1df60*/  @P3 IMAD.MOV.U32 R19, RZ, RZ, R41 ;  /* 0x000000ffff133224 */ /* 0x000fe200078e0029 */
[----:B------:R0:W-:Y:S01]  /*1df70*/  STL [R1+0x30], R25 ;  /* 0x0000301901007387 */ /* 0x0001e20000100800 */
[----:B------:R-:W-:-:S03]  /*1df80*/  PRMT R38, RZ, 0x7610, R38 ;  /* 0x00007610ff267816 */ /* 0x000fc60000000026 */
[----:B------:R1:W3:Y:S04]  /*1df90*/  @P3 LDG.E.U8 R39, desc[UR20][R18.64] ;  /* 0x0000001412273981 */ /* 0x0002e8000c1e1100 */
[----:B0-----:R-:W3:Y:S01]  /*1dfa0*/  LDL R25, [R1+0x3e0] ;  /* 0x0003e00001197983 */ /* 0x001ee20000100800 */
[----:B-1----:R-:W-:Y:S02]  /*1dfb0*/  @P3 IMAD.MOV.U32 R19, RZ, RZ, R33 ;  /* 0x000000ffff133224 */ /* 0x002fe400078e0021 */
[----:B------:R-:W-:Y:S01]  /*1dfc0*/  @P3 IMAD.MOV.U32 R18, RZ, RZ, R32 ;  /* 0x000000ffff123224 */ /* 0x000fe200078e0020 */
[----:B------:R-:W3:Y:S04]  /*1dfd0*/  LDL R33, [R1+0x3e4] ;  /* 0x0003e40001217983 */ /* 0x000ee80000100800 */
[----:B------:R-:W3:Y:S01]  /*1dfe0*/  LDL R32, [R1+0x3e8] ;  /* 0x0003e80001207983 */ /* 0x000ee20000100800 */
[----:B------:R-:W-:-:S03]  /*1dff0*/  PRMT R160, RZ, 0x7610, R160 ;  /* 0x00007610ffa07816 */ /* 0x000fc600000000a0 */
[----:B------:R0:W3:Y:S01]  /*1e000*/  @P3 LDG.E.U8 R38, desc[UR20][R18.64] ;  /* 0x0000001412263981 */ /* 0x0000e2000c1e1100 */
[----:B------:R-:W-:Y:S01]  /*1e010*/  ISETP.GT.AND P1, PT, R16, 0x27, PT ;  /* 0x000000271000780c */ /* 0x000fe20003f24270 */
[----:B0-----:R-:W-:Y:S02]  /*1e020*/  @P2 IMAD.MOV.U32 R18, RZ, RZ, R20 ;  /* 0x000000ffff122224 */ /* 0x001fe400078e0014 */
[----:B------:R-:W-:Y:S01]  /*1e030*/  @P2 IMAD.MOV.U32 R19, RZ, RZ, R21 ;  /* 0x000000ffff132224 */ /* 0x000fe200078e0015 */
[----:B------:R-:W-:Y:S01]  /*1e040*/  PRMT R3, RZ, 0x7610, R3 ;  /* 0x00007610ff037816 */ /* 0x000fe20000000003 */
[----:B------:R-:W3:Y:S04]  /*1e050*/  LDL R21, [R1+0x3ec] ;  /* 0x0003ec0001157983 */ /* 0x000ee80000100800 */
[----:B------:R0:W3:Y:S01]  /*1e060*/  @P2 LDG.E.U8 R160, desc[UR20][R18.64] ;  /* 0x0000001412a02981 */ /* 0x0000e2000c1e1100 */
[----:B------:R-:W-:-:S03]  /*1e070*/  PRMT R144, RZ, 0x7610, R144 ;  /* 0x00007610ff907816 */ /* 0x000fc60000000090 */
[----:B------:R-:W3:Y:S01]  /*1e080*/  LDL R20, [R1+0x3f0] ;  /* 0x0003f00001147983 */ /* 0x000ee20000100800 */
[----:B0-----:R-:W-:Y:S02]  /*1e090*/  @P2 IMAD.MOV.U32 R19, RZ, RZ, R37 ;  /* 0x000000ffff132224 */ /* 0x001fe400078e0025 */
[----:B----4-:R-:W-:-:S05]  /*1e0a0*/  @P2 IMAD.MOV.U32 R18, RZ, RZ, R29 ;  /* 0x000000ffff122224 */ /* 0x010fca00078e001d */
[----:B------:R0:W4:Y:S02]  /*1e0b0*/  @P2 LDG.E.U8 R3, desc[UR20][R18.64] ;  /* 0x0000001412032981 */ /* 0x000124000c1e1100 */
[----:B0-----:R-:W-:Y:S02]  /*1e0c0*/  @P1 IMAD.MOV.U32 R19, RZ, RZ, R35 ;  /* 0x000000ffff131224 */ /* 0x001fe400078e0023 */
[----:B--2---:R-:W-:-:S05]  /*1e0d0*/  @P1 IMAD.MOV.U32 R18, RZ, RZ, R26 ;  /* 0x000000ffff121224 */ /* 0x004fca00078e001a */
[----:B------:R0:W2:Y:S01]  /*1e0e0*/  @P1 LDG.E.U8 R144, desc[UR20][R18.64] ;  /* 0x0000001412901981 */ /* 0x0000a2000c1e1100 */
[----:B------:R-:W-:Y:S02]  /*1e0f0*/  ISETP.GT.AND P3, PT, R16, 0x28, PT ;  /* 0x000000281000780c */ /* 0x000fe40003f64270 */
[----:B------:R-:W-:Y:S02]  /*1e100*/  PRMT R15, RZ, 0x7610, R15 ;  /* 0x00007610ff0f7816 */ /* 0x000fe4000000000f */
[----:B------:R-:W-:Y:S01]  /*1e110*/  PRMT R23, RZ, 0x7610, R23 ;  /* 0x00007610ff177816 */ /* 0x000fe20000000017 */
[----:B0-----:R-:W-:Y:S02]  /*1e120*/  @P1 IMAD.MOV.U32 R19, RZ, RZ, R34 ;  /* 0x000000ffff131224 */ /* 0x001fe400078e0022 */
[----:B---3--:R-:W-:-:S05]  /*1e130*/  @P1 IMAD.MOV.U32 R18, RZ, RZ, R25 ;  /* 0x000000ffff121224 */ /* 0x008fca00078e0019 */
[----:B------:R0:W3:Y:S02]  /*1e140*/  @P1 LDG.E.U8 R15, desc[UR20][R18.64] ;  /* 0x00000014120f1981 */ /* 0x0000e4000c1e1100 */
[----:B0-----:R-:W-:Y:S02]  /*1e150*/  @P3 IMAD.MOV.U32 R18, RZ, RZ, R32 ;  /* 0x000000ffff123224 */ /* 0x001fe400078e0020 */
[----:B------:R-:W-:-:S05]  /*1e160*/  @P3 IMAD.MOV.U32 R19, RZ, RZ, R33 ;  /* 0x000000ffff133224 */ /* 0x000fca00078e0021 */
[----:B------:R0:W3:Y:S04]  /*1e170*/  @P3 LDG.E.U8 R23, desc[UR20][R18.64] ;  /* 0x0000001412173981 */ /* 0x0000e8000c1e1100 */
[----:B------:R-:W-:Y:S04]  /*1e180*/  STL [R1+0xbac], R160 ;  /* 0x000baca001007387 */ /* 0x000fe80000100800 */
[----:B------:R-:W-:Y:S04]  /*1e190*/  STL [R1+0x38], R44 ;  /* 0x0000382c01007387 */ /* 0x000fe80000100800 */
[----:B------:R-:W3:Y:S04]  /*1e1a0*/  LDL R40, [R1+0x3f4] ;  /* 0x0003f40001287983 */ /* 0x000ee80000100800 */
[----:B------:R-:W3:Y:S01]  /*1e1b0*/  LDL R29, [R1+0x3f8] ;  /* 0x0003f800011d7983 */ /* 0x000ee20000100800 */
[----:B------:R-:W-:-:S03]  /*1e1c0*/  PRMT R6, RZ, 0x7610, R6 ;  /* 0x00007610ff067816 */ /* 0x000fc60000000006 */
[----:B----4-:R-:W-:Y:S04]  /*1e1d0*/  STL [R1+0xbb0], R3 ;  /* 0x000bb00301007387 */ /* 0x010fe80000100800 */
[----:B------:R1:W-:Y:S04]  /*1e1e0*/  STL [R1+0x2c], R39 ;  /* 0x00002c2701007387 */ /* 0x0003e80000100800 */
[----:B------:R-:W4:Y:S01]  /*1e1f0*/  LDL R26, [R1+0x400] ;  /* 0x00040000011a7983 */ /* 0x000f220000100800 */
[----:B0-----:R-:W-:-:S03]  /*1e200*/  @P3 IMAD.MOV.U32 R18, RZ, RZ, R20 ;  /* 0x000000ffff123224 */ /* 0x001fc600078e0014 */
[----:B-1----:R-:W4:Y:S01]  /*1e210*/  LDL R39, [R1+0x3fc] ;  /* 0x0003fc0001277983 */ /* 0x002f220000100800 */
[----:B------:R-:W-:-:S05]  /*1e220*/  @P3 IMAD.MOV.U32 R19, RZ, RZ, R21 ;  /* 0x000000ffff133224 */ /* 0x000fca00078e0015 */
[----:B------:R0:W4:Y:S04]  /*1e230*/  @P3 LDG.E.U8 R6, desc[UR20][R18.64] ;  /* 0x0000001412063981 */ /* 0x000128000c1e1100 */
[----:B--2---:R-:W-:Y:S04]  /*1e240*/  STL [R1+0xbb4], R144 ;  /* 0x000bb49001007387 */ /* 0x004fe80000100800 */
[----:B------:R1:W-:Y:S04]  /*1e250*/  STL [R1+0x28], R38 ;  /* 0x0000282601007387 */ /* 0x0003e80000100800 */
[----:B------:R-:W2:Y:S04]  /*1e260*/  LDL R37, [R1+0x408] ;  /* 0x0004080001257983 */ /* 0x000ea80000100800 */
[----:B------:R-:W2:Y:S04]  /*1e270*/  LDL R35, [R1+0x40c] ;  /* 0x00040c0001237983 */ /* 0x000ea80000100800 */
[----:B-1----:R-:W2:Y:S04]  /*1e280*/  LDL R38, [R1+0x404] ;  /* 0x0004040001267983 */ /* 0x002ea80000100800 */
[----:B------:R-:W2:Y:S01]  /*1e290*/  LDL R25, [R1+0x410] ;  /* 0x0004100001197983 */ /* 0x000ea20000100800 */
[----:B------:R-:W-:-:S03]  /*1e2a0*/  ISETP.GT.AND P2, PT, R16, 0x29, PT ;  /* 0x000000291000780c */ /* 0x000fc60003f44270 */
[----:B---3--:R-:W-:Y:S04]  /*1e2b0*/  STL [R1+0xbb8], R15 ;  /* 0x000bb80f01007387 */ /* 0x008fe80000100800 */
[----:B------:R-:W3:Y:S01]  /*1e2c0*/  LDL R34, [R1+0x414] ;  /* 0x0004140001227983 */ /* 0x000ee20000100800 */
[----:B------:R-:W-:-:S03]  /*1e2d0*/  PRMT R28, RZ, 0x7610, R28 ;  /* 0x00007610ff1c7816 */ /* 0x000fc6000000001c */
[----:B------:R1:W-:Y:S04]  /*1e2e0*/  STL [R1+0x24], R23 ;  /* 0x0000241701007387 */ /* 0x0003e80000100800 */
[----:B------:R-:W3:Y:S04]  /*1e2f0*/  LDL R33, [R1+0x41c] ;  /* 0x00041c0001217983 */ /* 0x000ee80000100800 */
[----:B------:R-:W3:Y:S04]  /*1e300*/  LDL R32, [R1+0x420] ;  /* 0x0004200001207983 */ /* 0x000ee80000100800 */
[----:B-1----:R-:W3:Y:S01]  /*1e310*/  LDL R23, [R1+0x418] ;  /* 0x0004180001177983 */ /* 0x002ee20000100800 */
[----:B------:R-:W-:-:S03]  /*1e320*/  ISETP.GT.AND P1, PT, R16, 0x2a, PT ;  /* 0x0000002a1000780c */ /* 0x000fc60003f24270 */
[----:B------:R-:W3:Y:S01]  /*1e330*/  LDL R21, [R1+0x638] ;  /* 0x0006380001157983 */ /* 0x000ee20000100800 */
[----:B0-----:R-:W-:-:S03]  /*1e340*/  @P2 IMAD.MOV.U32 R19, RZ, RZ, R40 ;  /* 0x000000ffff132224 */ /* 0x001fc600078e0028 */
[----:B------:R-:W3:Y:S01]  /*1e350*/  LDL R20, [R1+0x63c] ;  /* 0x00063c0001147983 */ /* 0x000ee20000100800 */
[----:B------:R-:W-:-:S05]  /*1e360*/  @P2 IMAD.MOV.U32 R18, RZ, RZ, R29 ;  /* 0x000000ffff122224 */ /* 0x000fca00078e001d */
[----:B------:R4:W3:Y:S01]  /*1e370*/  @P2 LDG.E.U8 R28, desc[UR20][R18.64] ;  /* 0x00000014121c2981 */ /* 0x0008e2000c1e1100 */
[----:B------:R-:W-:Y:S02]  /*1e380*/  PRMT R24, RZ, 0x7610, R24 ;  /* 0x00007610ff187816 */ /* 0x000fe40000000018 */
[----:B------:R-:W-:Y:S01]  /*1e390*/  PRMT R36, RZ, 0x7610, R36 ;  /* 0x00007610ff247816 */ /* 0x000fe20000000024 */
[----:B----4-:R-:W-:Y:S02]  /*1e3a0*/  @P2 IMAD.MOV.U32 R18, RZ, RZ, R26 ;  /* 0x000000ffff122224 */ /* 0x010fe400078e001a */
[----:B------:R-:W-:-:S05]  /*1e3b0*/  @P2 IMAD.MOV.U32 R19, RZ, RZ, R39 ;  /* 0x000000ffff132224 */ /* 0x000fca00078e0027 */
[----:B------:R2:W4:Y:S04]  /*1e3c0*/  @P2 LDG.E.U8 R24, desc[UR20][R18.64] ;  /* 0x0000001412182981 */ /* 0x000528000c1e1100 */
[----:B------:R0:W-:Y:S01]  /*1e3d0*/  STL [R1+0xbe4], R6 ;  /* 0x000be40601007387 */ /* 0x0001e20000100800 */
[----:B--2---:R-:W-:Y:S01]  /*1e3e0*/  @P1 IMAD.MOV.U32 R18, RZ, RZ, R37 ;  /* 0x000000ffff121224 */ /* 0x004fe200078e0025 */
[----:B0-----:R-:W-:Y:S02]  /*1e3f0*/  PRMT R6, RZ, 0x7610, R6 ;  /* 0x00007610ff067816 */ /* 0x001fe40000000006 */
[----:B------:R-:W2:Y:S01]  /*1e400*/  LDL R29, [R1+0x640] ;  /* 0x00064000011d7983 */ /* 0x000ea20000100800 */
[----:B------:R-:W-:-:S05]  /*1e410*/  @P1 IMAD.MOV.U32 R19, RZ, RZ, R38 ;  /* 0x000000ffff131224 */ /* 0x000fca00078e0026 */
[----:B------:R0:W2:Y:S02]  /*1e420*/  @P1 LDG.E.U8 R36, desc[UR20][R18.64] ;  /* 0x0000001412241981 */ /* 0x0000a4000c1e1100 */
[----:B0-----:R-:W-:Y:S02]  /*1e430*/  @P1 IMAD.MOV.U32 R18, RZ, RZ, R25 ;  /* 0x000000ffff121224 */ /* 0x001fe400078e0019 */
[----:B------:R-:W-:-:S05]  /*1e440*/  @P1 IMAD.MOV.U32 R19, RZ, RZ, R35 ;  /* 0x000000ffff131224 */ /* 0x000fca00078e0023 */
[----:B------:R3:W2:Y:S01]  /*1e450*/  @P1 LDG.E.U8 R6, desc[UR20][R18.64] ;  /* 0x0000001412061981 */ /* 0x0006a2000c1e1100 */
[C---:B------:R-:W-:Y:S02]  /*1e460*/  ISETP.GT.AND P3, PT, R16.reuse, 0x2b, PT ;  /* 0x0000002b1000780c */ /* 0x040fe40003f64270 */
[----:B------:R-:W-:Y:S02]  /*1e470*/  ISETP.GT.AND P2, PT, R16, 0x2c, PT ;  /* 0x0000002c1000780c */ /* 0x000fe40003f44270 */
[----:B------:R-:W-:Y:S02]  /*1e480*/  PRMT R22, RZ, 0x7610, R22 ;  /* 0x00007610ff167816 */ /* 0x000fe40000000016 */
[----:B------:R-:W-:-:S07]  /*1e490*/  PRMT R31, RZ, 0x7610, R31 ;  /* 0x00007610ff1f7816 */ /* 0x000fce000000001f */
[----:B---3--:R-:W-:Y:S02]  /*1e4a0*/  @P3 IMAD.MOV.U32 R18, RZ, RZ, R23 ;  /* 0x000000ffff123224 */ /* 0x008fe400078e0017 */
[----:B------:R-:W-:-:S05]  /*1e4b0*/  @P3 IMAD.MOV.U32 R19, RZ, RZ, R34 ;  /* 0x000000ffff133224 */ /* 0x000fca00078e0022 */
[----:B------:R0:W3:Y:S01]  /*1e4c0*/  @P3 LDG.E.U8 R22, desc[UR20][R18.64] ;  /* 0x0000001412163981 */ /* 0x0000e2000c1e1100 */
[----:B------:R-:W-:-:S03]  /*1e4d0*/  PRMT R30, RZ, 0x7610, R30 ;  /* 0x00007610ff1e7816 */ /* 0x000fc6000000001e */
[----:B------:R1:W-:Y:S04]  /*1e4e0*/  STL [R1+0x1c], R28 ;  /* 0x00001c1c01007387 */ /* 0x0003e80000100800 */
[----:B------:R-:W3:Y:S01]  /*1e4f0*/  LDL R26, [R1+0x648] ;  /* 0x00064800011a7983 */ /* 0x000ee20000100800 */
[----:B0-----:R-:W-:Y:S02]  /*1e500*/  @P3 IMAD.MOV.U32 R18, RZ, RZ, R32 ;  /* 0x000000ffff123224 */ /* 0x001fe400078e0020 */
[----:B------:R-:W-:Y:S01]  /*1e510*/  @P3 IMAD.MOV.U32 R19, RZ, RZ, R33 ;  /* 0x000000ffff133224 */ /* 0x000fe200078e0021 */
[----:B-1----:R-:W3:Y:S04]  /*1e520*/  LDL R28, [R1+0x644] ;  /* 0x00064400011c7983 */ /* 0x002ee80000100800 */
[----:B------:R0:W3:Y:S02]  /*1e530*/  @P3 LDG.E.U8 R31, desc[UR20][R18.64] ;  /* 0x00000014121f3981 */ /* 0x0000e4000c1e1100 */
[----:B0-----:R-:W-:-:S02]  /*1e540*/  @P2 IMAD.MOV.U32 R18, RZ, RZ, R20 ;  /* 0x000000ffff122224 */ /* 0x001fc400078e0014 */
[----:B------:R-:W-:-:S05]  /*1e550*/  @P2 IMAD.MOV.U32 R19, RZ, RZ, R21 ;  /* 0x000000ffff132224 */ /* 0x000fca00078e0015 */
[----:B------:R0:W3:Y:S04]  /*1e560*/  @P2 LDG.E.U8 R30, desc[UR20][R18.64] ;  /* 0x00000014121e2981 */ /* 0x0000e8000c1e1100 */
[----:B----4-:R1:W-:Y:S04]  /*1e570*/  STL [R1+0x18], R24 ;  /* 0x0000181801007387 */ /* 0x0103e80000100800 */
[----:B------:R-:W4:Y:S04]  /*1e580*/  LDL R25, [R1+0x650] ;  /* 0x0006500001197983 */ /* 0x000f280000100800 */
[----:B-1----:R-:W4:Y:S04]  /*1e590*/  LDL R24, [R1+0x64c] ;  /* 0x00064c0001187983 */ /* 0x002f280000100800 */
[----:B--2---:R1:W-:Y:S04]  /*1e5a0*/  STL [R1+0x10], R6 ;  /* 0x0000100601007387 */ /* 0x0043e80000100800 */
[----:B------:R-:W2:Y:S04]  /*1e5b0*/  LDL R23, [R1+0x424] ;  /* 0x0004240001177983 */ /* 0x000ea80000100800 */
[----:B-1----:R-:W2:Y:S01]  /*1e5c0*/  LDL R6, [R1+0x654] ;  /* 0x0006540001067983 */ /* 0x002ea20000100800 */
[----:B------:R-:W-:Y:S01]  /*1e5d0*/  PRMT R27, RZ, 0x7610, R27 ;  /* 0x00007610ff1b7816 */ /* 0x000fe2000000001b */
[----:B0-----:R-:W-:-:S02]  /*1e5e0*/  @P2 IMAD.MOV.U32 R19, RZ, RZ, R29 ;  /* 0x000000ffff132224 */ /* 0x001fc400078e001d */
[----:B---3--:R0:W-:Y:S04]  /*1e5f0*/  STL [R1+0xc], R22 ;  /* 0x00000c1601007387 */ /* 0x0081e80000100800 */
[----:B------:R-:W3:Y:S04]  /*1e600*/  LDL R21, [R1+0x42c] ;  /* 0x00042c0001157983 */ /* 0x000ee80000100800 */
[----:B------:R-:W3:Y:S04]  /*1e610*/  LDL R20, [R1+0x430] ;  /* 0x0004300001147983 */ /* 0x000ee80000100800 */
[----:B0-----:R-:W3:Y:S01]  /*1e620*/  LDL R22, [R1+0x428] ;  /* 0x0004280001167983 */ /* 0x001ee20000100800 */
[----:B------:R-:W-:Y:S01]  /*1e630*/  @P2 IMAD.MOV.U32 R18, RZ, RZ, R28 ;  /* 0x000000ffff122224 */ /* 0x000fe200078e001c */
[----:B------:R-:W-:-:S04]  /*1e640*/  ISETP.GT.AND P1, PT, R16, 0x2d, PT ;  /* 0x0000002d1000780c */ /* 0x000fc80003f24270 */
[----:B------:R0:W3:Y:S01]  /*1e650*/  @P2 LDG.E.U8 R27, desc[UR20][R18.64] ;  /* 0x00000014121b2981 */ /* 0x0000e2000c1e1100 */
[----:B------:R-:W-:-:S03]  /*1e660*/  PRMT R144, RZ, 0x7610, R144 ;  /* 0x00007610ff907816 */ /* 0x000fc60000000090 */
[----:B------:R1:W-:Y:S04]  /*1e670*/  STL [R1+0x4], R30 ;  /* 0x0000041e01007387 */ /* 0x0003e80000100800 */
[----:B------:R-:W3:Y:S04]  /*1e680*/  LDL R29, [R1+0x634] ;  /* 0x00063400011d7983 */ /* 0x000ee80000100800 */
[----:B-1----:R-:W3:Y:S01]  /*1e690*/  LDL R30, [R1+0x434] ;  /* 0x00043400011e7983 */ /* 0x002ee20000100800 */
[----:B0-----:R-:W-:Y:S02]  /*1e6a0*/  @P1 IMAD.MOV.U32 R19, RZ, RZ, R26 ;  /* 0x000000ffff131224 */ /* 0x001fe400078e001a */
[----:B----4-:R-:W-:Y:S01]  /*1e6b0*/  @P1 IMAD.MOV.U32 R18, RZ, RZ, R24 ;  /* 0x000000ffff121224 */ /* 0x010fe200078e0018 */
[----:B------:R-:W-:-:S04]  /*1e6c0*/  PRMT R3, RZ, 0x7610, R3 ;  /* 0x00007610ff037816 */ /* 0x000fc80000000003 */
[----:B------:R0:W4:Y:S02]  /*1e6d0*/  @P1 LDG.E.U8 R144, desc[UR20][R18.64] ;  /* 0x0000001412901981 */ /* 0x000124000c1e1100 */
[----:B0-----:R-:W-:Y:S02]  /*1e6e0*/  @P1 IMAD.MOV.U32 R19, RZ, RZ, R25 ;  /* 0x000000ffff131224 */ /* 0x001fe400078e0019 */
[----:B--2---:R-:W-:-:S05]  /*1e6f0*/  @P1 IMAD.MOV.U32 R18, RZ, RZ, R6 ;  /* 0x000000ffff121224 */ /* 0x004fca00078e0006 */
[----:B------:R0:W2:Y:S01]  /*1e700*/  @P1 LDG.E.U8 R3, desc[UR20][R18.64] ;  /* 0x0000001412031981 */ /* 0x0000a2000c1e1100 */
[C---:B------:R-:W-:Y:S02]  /*1e710*/  ISETP.GT.AND P3, PT, R16.reuse, 0x2e, PT ;  /* 0x0000002e1000780c */ /* 0x040fe40003f64270 */
[----:B------:R-:W-:Y:S02]  /*1e720*/  ISETP.GT.AND P2, PT, R16, 0x2f, PT ;  /* 0x0000002f1000780c */ /* 0x000fe40003f44270 */
[----:B------:R-:W-:Y:S02]  /*1e730*/  PRMT R2, RZ, 0x7610, R2 ;  /* 0x00007610ff027816 */ /* 0x000fe40000000002 */
[----:B------:R-:W-:-:S07]  /*1e740*/  PRMT R5, RZ, 0x7610, R5 ;  /* 0x00007610ff057816 */ /* 0x000fce0000000005 */
[----:B0-----:R-:W-:Y:S02]  /*1e750*/  @P3 IMAD.MOV.U32 R19, RZ, RZ, R23 ;  /* 0x000000ffff133224 */ /* 0x001fe400078e0017 */
[----:B---3--:R-:W-:-:S05]  /*1e760*/  @P3 IMAD.MOV.U32 R18, RZ, RZ, R22 ;  /* 0x000000ffff123224 */ /* 0x008fca00078e0016 */
[----:B------:R0:W3:Y:S01]  /*1e770*/  @P3 LDG.E.U8 R2, desc[UR20][R18.64] ;  /* 0x0000001412023981 */ /* 0x0000e2000c1e1100 */
[----:B------:R-:W-:-:S03]  /*1e780*/  PRMT R14, RZ, 0x7610, R14 ;  /* 0x00007610ff0e7816 */ /* 0x000fc6000000000e */
[----:B------:R1:W-:Y:S01]  /*1e790*/  STL [R1], R27 ;  /* 0x0000001b01007387 */ /* 0x0003e20000100800 */
[----:B0-----:R-:W-:Y:S02]  /*1e7a0*/  @P3 IMAD.MOV.U32 R18, RZ, RZ, R20 ;  /* 0x000000ffff123224 */ /* 0x001fe400078e0014 */
[----:B------:R-:W-:Y:S01]  /*1e7b0*/  @P3 IMAD.MOV.U32 R19, RZ, RZ, R21 ;  /* 0x000000ffff133224 */ /* 0x000fe200078e0015 */
[----:B------:R-:W-:Y:S04]  /*1e7c0*/  STL [R1+0x14], R36 ;  /* 0x0000142401007387 */ /* 0x000fe80000100800 */
[----:B------:R0:W3:Y:S04]  /*1e7d0*/  @P3 LDG.E.U8 R5, desc[UR20][R18.64] ;  /* 0x0000001412053981 */ /* 0x0000e8000c1e1100 */
[----:B-1----:R-:W3:Y:S04]  /*1e7e0*/  LDL R27, [R1+0x438] ;  /* 0x00043800011b7983 */ /* 0x002ee80000100800 */
[----:B------:R-:W3:Y:S01]  /*1e7f0*/  LDL R24, [R1+0x43c] ;  /* 0x00043c0001187983 */ /* 0x000ee20000100800 */
[----:B0-----:R-:W-:-:S02]  /*1e800*/  @P2 IMAD.MOV.U32 R18, RZ, RZ, R29 ;  /* 0x000000ffff122224 */ /* 0x001fc400078e001d */
[----:B------:R-:W-:Y:S01]  /*1e810*/  @P2 IMAD.MOV.U32 R19, RZ, RZ, R30 ;  /* 0x000000ffff132224 */ /* 0x000fe200078e001e */
[----:B------:R-:W3:Y:S04]  /*1e820*/  LDL R28, [R1+0x658] ;  /* 0x00065800011c7983 */ /* 0x000ee80000100800 */
[----:B------:R0:W3:Y:S04]  /*1e830*/  @P2 LDG.E.U8 R14, desc[UR20][R18.64] ;  /* 0x00000014120e2981 */ /* 0x0000e8000c1e1100 */
[----:B------:R-:W3:Y:S04]  /*1e840*/  LDL R26, [R1+0x65c] ;  /* 0x00065c00011a7983 */ /* 0x000ee80000100800 */
[----:B----4-:R-:W-:Y:S04]  /*1e850*/  STL [R1+0xbbc], R144 ;  /* 0x000bbc9001007387 */ /* 0x010fe80000100800 */
[----:B------:R-:W4:Y:S04]  /*1e860*/  LDL R25, [R1+0x660] ;  /* 0x0006600001197983 */ /* 0x000f280000100800 */
[----:B------:R-:W4:Y:S04]  /*1e870*/  LDL R6, [R1+0x664] ;  /* 0x0006640001067983 */ /* 0x000f280000100800 */
[----:B--2---:R-:W-:Y:S04]  /*1e880*/  STL [R1+0xbc0], R3 ;  /* 0x000bc00301007387 */ /* 0x004fe80000100800 */
[----:B------:R-:W-:Y:S04]  /*1e890*/  STL [R1+0x8], R31 ;  /* 0x0000081f01007387 */ /* 0x000fe80000100800 */
[----:B------:R-:W2:Y:S04]  /*1e8a0*/  LDL R23, [R1+0x668] ;  /* 0x0006680001177983 */ /* 0x000ea80000100800 */
[----:B------:R-:W2:Y:S01]  /*1e8b0*/  LDL R22, [R1+0x66c] ;  /* 0x00066c0001167983 */ /* 0x000ea20000100800 */
[----:B------:R-:W-:-:S02]  /*1e8c0*/  ISETP.GT.AND P1, PT, R16, 0x30, PT ;  /* 0x000000301000780c */ /* 0x000fc40003f24270 */
[----:B------:R-:W-:Y:S01]  /*1e8d0*/  PRMT R13, RZ, 0x7610, R13 ;  /* 0x00007610ff0d7816 */ /* 0x000fe2000000000d */
[----:B---3--:R-:W-:Y:S04]  /*1e8e0*/  STL [R1+0xbc4], R2 ;  /* 0x000bc40201007387 */ /* 0x008fe80000100800 */
[----:B------:R-:W3:Y:S04]  /*1e8f0*/  LDL R21, [R1+0x670] ;  /* 0x0006700001157983 */ /* 0x000ee80000100800 */
[----:B------:R-:W3:Y:S01]  /*1e900*/  LDL R20, [R1+0x674] ;  /* 0x0006740001147983 */ /* 0x000ee20000100800 */
[----:B------:R-:W-:-:S03]  /*1e910*/  ISETP.GT.AND P3, PT, R16, 0x31, PT ;  /* 0x000000311000780c */ /* 0x000fc60003f64270 */
[----:B------:R1:W-:Y:S01]  /*1e920*/  STL [R1+0xbc8], R5 ;  /* 0x000bc80501007387 */ /* 0x0003e20000100800 */
[----:B0-----:R-:W-:Y:S02]  /*1e930*/  @P2 IMAD.MOV.U32 R19, RZ, RZ, R27 ;  /* 0x000000ffff132224 */ /* 0x001fe400078e001b */
[----:B------:R-:W-:-:S05]  /*1e940*/  @P2 IMAD.MOV.U32 R18, RZ, RZ, R24 ;  /* 0x000000ffff122224 */ /* 0x000fca00078e0018 */
[----:B------:R0:W3:Y:S04]  /*1e950*/  @P2 LDG.E.U8 R13, desc[UR20][R18.64] ;  /* 0x00000014120d2981 */ /* 0x0000e8000c1e1100 */
[----:B------:R0:W-:Y:S01]  /*1e960*/  STL [R1+0xbcc], R14 ;  /* 0x000bcc0e01007387 */ /* 0x0001e20000100800 */
[----:B-1----:R-:W-:Y:S02]  /*1e970*/  PRMT R5, RZ, 0x7610, R5 ;  /* 0x00007610ff057816 */ /* 0x002fe40000000005 */
[----:B------:R-:W-:Y:S01]  /*1e980*/  PRMT R2, RZ, 0x7610, R2 ;  /* 0x00007610ff027816 */ /* 0x000fe20000000002 */
[----:B------:R-:W3:Y:S01]  /*1e990*/  LDL R27, [R1+0x678] ;  /* 0x00067800011b7983 */ /* 0x000ee20000100800 */
[----:B0-----:R-:W-:Y:S02]  /*1e9a0*/  @P1 IMAD.MOV.U32 R18, RZ, RZ, R26 ;  /* 0x000000ffff121224 */ /* 0x001fe400078e001a */
[----:B------:R-:W-:Y:S01]  /*1e9b0*/  @P1 IMAD.MOV.U32 R19, RZ, RZ, R28 ;  /* 0x000000ffff131224 */ /* 0x000fe200078e001c */
[----:B------:R-:W-:Y:S01]  /*1e9c0*/  PRMT R7, RZ, 0x7610, R7 ;  /* 0x00007610ff077816 */ /* 0x000fe20000000007 */
[----:B------:R-:W3:Y:S01]  /*1e9d0*/  LDL R24, [R1+0x67c] ;  /* 0x00067c0001187983 */ /* 0x000ee20000100800 */
[----:B------:R-:W-:-:S06]  /*1e9e0*/  PRMT R14, RZ, 0x7610, R14 ;  /* 0x00007610ff0e7816 */ /* 0x000fcc000000000e */
[----:B------:R4:W3:Y:S02]  /*1e9f0*/  @P1 LDG.E.U8 R14, desc[UR20][R18.64] ;  /* 0x00000014120e1981 */ /* 0x0008e4000c1e1100 */
[----:B----4-:R-:W-:Y:S02]  /*1ea00*/  @P1 IMAD.MOV.U32 R18, RZ, RZ, R6 ;  /* 0x000000ffff121224 */ /* 0x010fe400078e0006 */
[----:B------:R-:W-:-:S05]  /*1ea10*/  @P1 IMAD.MOV.U32 R19, RZ, RZ, R25 ;  /* 0x000000ffff131224 */ /* 0x000fca00078e0019 */
[----:B------:R2:W4:Y:S02]  /*1ea20*/  @P1 LDG.E.U8 R5, desc[UR20][R18.64] ;  /* 0x0000001412051981 */ /* 0x000524000c1e1100 */
[----:B--2---:R-:W-:Y:S02]  /*1ea30*/  @P3 IMAD.MOV.U32 R19, RZ, RZ, R23 ;  /* 0x000000ffff133224 */ /* 0x004fe400078e0017 */
[----:B------:R-:W-:-:S05]  /*1ea40*/  @P3 IMAD.MOV.U32 R18, RZ, RZ, R22 ;  /* 0x000000ffff123224 */ /* 0x000fca00078e0016 */
[----:B------:R3:W2:Y:S02]  /*1ea50*/  @P3 LDG.E.U8 R2, desc[UR20][R18.64] ;  /* 0x0000001412023981 */ /* 0x0006a4000c1e1100 */
[----:B---3--:R-:W-:Y:S02]  /*1ea60*/  @P3 IMAD.MOV.U32 R19, RZ, RZ, R21 ;  /* 0x000000ffff133224 */ /* 0x008fe400078e0015 */
[----:B------:R-:W-:-:S05]  /*1ea70*/  @P3 IMAD.MOV.U32 R18, RZ, RZ, R20 ;  /* 0x000000ffff123224 */ /* 0x000fca00078e0014 */
[----:B------:R-:W3:Y:S04]  /*1ea80*/  @P3 LDG.E.U8 R7, desc[UR20][R18.64] ;  /* 0x0000001412073981 */ /* 0x000ee8000c1e1100 */
[----:B------:R0:W-:Y:S04]  /*1ea90*/  STL [R1+0xbd0], R13 ;  /* 0x000bd00d01007387 */ /* 0x0001e80000100800 */
[----:B------:R-:W3:Y:S04]  /*1eaa0*/  LDL R26, [R1+0x680] ;  /* 0x00068000011a7983 */ /* 0x000ee80000100800 */
[----:B0-----:R-:W3:Y:S04]  /*1eab0*/  LDL R13, [R1+0x684] ;  /* 0x00068400010d7983 */ /* 0x001ee80000100800 */
[----:B------:R-:W-:Y:S04]  /*1eac0*/  STL [R1+0xbe8], R14 ;  /* 0x000be80e01007387 */ /* 0x000fe80000100800 */
[----:B------:R-:W3:Y:S04]  /*1ead0*/  LDL R25, [R1+0x688] ;  /* 0x0006880001197983 */ /* 0x000ee80000100800 */
[----:B------:R-:W3:Y:S04]  /*1eae0*/  LDL R6, [R1+0x68c] ;  /* 0x00068c0001067983 */ /* 0x000ee80000100800 */
[----:B----4-:R-:W-:Y:S04]  /*1eaf0*/  STL [R1+0xbec], R5 ;  /* 0x000bec0501007387 */ /* 0x010fe80000100800 */
[----:B------:R-:W4:Y:S04]  /*1eb00*/  LDL R23, [R1+0x690] ;  /* 0x0006900001177983 */ /* 0x000f280000100800 */
[----:B------:R-:W4:Y:S04]  /*1eb10*/  LDL R22, [R1+0x694] ;  /* 0x0006940001167983 */ /* 0x000f280000100800 */
[----:B--2---:R0:W-:Y:S04]  /*1eb20*/  STL [R1+0xbd4], R2 ;  /* 0x000bd40201007387 */ /* 0x0041e80000100800 */
[----:B------:R-:W2:Y:S04]  /*1eb30*/  LDL R21, [R1+0x698] ;  /* 0x0006980001157983 */ /* 0x000ea80000100800 */
[----:B------:R-:W2:Y:S01]  /*1eb40*/  LDL R20, [R1+0x69c] ;  /* 0x00069c0001147983 */ /* 0x000ea20000100800 */
[----:B------:R-:W-:-:S02]  /*1eb50*/  ISETP.GT.AND P2, PT, R16, 0x32, PT ;  /* 0x000000321000780c */ /* 0x000fc40003f44270 */
[----:B------:R-:W-:Y:S02]  /*1eb60*/  ISETP.GT.AND P1, PT, R16, 0x33, PT ;  /* 0x000000331000780c */ /* 0x000fe40003f24270 */
[----:B------:R-:W-:Y:S01]  /*1eb70*/  PRMT R3, RZ, 0x7610, R3 ;  /* 0x00007610ff037816 */ /* 0x000fe20000000003 */
[----:B---3--:R-:W-:Y:S08]  /*1eb80*/  STL [R1+0xbd8], R7 ;  /* 0x000bd80701007387 */ /* 0x008ff00000100800 */
[----:B------:R-:W-:Y:S01]  /*1eb90*/  @P2 IMAD.MOV.U32 R18, RZ, RZ, R24 ;  /* 0x000000ffff122224 */ /* 0x000fe200078e0018 */
[----:B0-----:R-:W3:Y:S01]  /*1eba0*/  LDL R2, [R1+0x6a4] ;  /* 0x0006a40001027983 */ /* 0x001ee20000100800 */
[----:B------:R-:W-:-:S03]  /*1ebb0*/  @P2 IMAD.MOV.U32 R19, RZ, RZ, R27 ;  /* 0x000000ffff132224 */ /* 0x000fc600078e001b */
[----:B------:R-:W3:Y:S01]  /*1ebc0*/  LDL R24, [R1+0x6a0] ;  /* 0x0006a00001187983 */ /* 0x000ee20000100800 */
[----:B------:R-:W-:-:S03]  /*1ebd0*/  PRMT R8, RZ, 0x7610, R8 ;  /* 0x00007610ff087816 */ /* 0x000fc60000000008 */
[----:B------:R0:W3:Y:S01]  /*1ebe0*/  @P2 LDG.E.U8 R3, desc[UR20][R18.64] ;  /* 0x0000001412032981 */ /* 0x0000e2000c1e1100 */
[----:B------:R-:W-:Y:S01]  /*1ebf0*/  PRMT R144, RZ, 0x7610, R144 ;  /* 0x00007610ff907816 */ /* 0x000fe20000000090 */
[----:B0-----:R-:W-:Y:S02]  /*1ec00*/  @P2 IMAD.MOV.U32 R19, RZ, RZ, R26 ;  /* 0x000000ffff132224 */ /* 0x001fe400078e001a */
[----:B------:R-:W-:-:S05]  /*1ec10*/  @P2 IMAD.MOV.U32 R18, RZ, RZ, R13 ;  /* 0x000000ffff122224 */ /* 0x000fca00078e000d */
[----:B------:R0:W3:Y:S01]  /*1ec20*/  @P2 LDG.E.U8 R8, desc[UR20][R18.64] ;  /* 0x0000001412082981 */ /* 0x0000e2000c1e1100 */
[----:B------:R-:W-:Y:S01]  /*1ec30*/  ISETP.GT.AND P3, PT, R16, 0x34, PT ;  /* 0x000000341000780c */ /* 0x000fe20003f64270 */
[----:B0-----:R-:W-:Y:S02]  /*1ec40*/  @P1 IMAD.MOV.U32 R19, RZ, RZ, R25 ;  /* 0x000000ffff131224 */ /* 0x001fe400078e0019 */
[----:B------:R-:W-:-:S05]  /*1ec50*/  @P1 IMAD.MOV.U32 R18, RZ, RZ, R6 ;  /* 0x000000ffff121224 */ /* 0x000fca00078e0006 */
[----:B------:R4:W3:Y:S01]  /*1ec60*/  @P1 LDG.E.U8 R144, desc[UR20][R18.64] ;  /* 0x0000001412901981 */ /* 0x0008e2000c1e1100 */
[----:B------:R-:W-:Y:S02]  /*1ec70*/  PRMT R9, RZ, 0x7610, R9 ;  /* 0x00007610ff097816 */ /* 0x000fe40000000009 */
[----:B------:R-:W-:Y:S01]  /*1ec80*/  PRMT R15, RZ, 0x7610, R15 ;  /* 0x00007610ff0f7816 */ /* 0x000fe2000000000f */
[----:B----4-:R-:W-:Y:S02]  /*1ec90*/  @P1 IMAD.MOV.U32 R19, RZ, RZ, R23 ;  /* 0x000000ffff131224 */ /* 0x010fe400078e0017 */
[----:B------:R-:W-:-:S05]  /*1eca0*/  @P1 IMAD.MOV.U32 R18, RZ, RZ, R22 ;  /* 0x000000ffff121224 */ /* 0x000fca00078e0016 */
[----:B------:R2:W4:Y:S02]  /*1ecb0*/  @P1 LDG.E.U8 R9, desc[UR20][R18.64] ;  /* 0x0000001412091981 */ /* 0x000524000c1e1100 */
[----:B--2---:R-:W-:Y:S02]  /*1ecc0*/  @P3 IMAD.MOV.U32 R19, RZ, RZ, R21 ;  /* 0x000000ffff133224 */ /* 0x004fe400078e0015 */
[----:B------:R-:W-:-:S05]  /*1ecd0*/  @P3 IMAD.MOV.U32 R18, RZ, RZ, R20 ;  /* 0x000000ffff123224 */ /* 0x000fca00078e0014 */
[----:B------:R3:W2:Y:S01]  /*1ece0*/  @P3 LDG.E.U8 R15, desc[UR20][R18.64] ;  /* 0x00000014120f3981 */ /* 0x0006a2000c1e1100 */
[----:B------:R-:W-:Y:S01]  /*1ecf0*/  PRMT R10, RZ, 0x7610, R10 ;  /* 0x00007610ff0a7816 */ /* 0x000fe2000000000a */
[----:B---3--:R-:W-:Y:S02]  /*1ed00*/  @P3 IMAD.MOV.U32 R18, RZ, RZ, R2 ;  /* 0x000000ffff123224 */ /* 0x008fe400078e0002 */
[----:B------:R-:W-:Y:S01]  /*1ed10*/  @P3 IMAD.MOV.U32 R19, RZ, RZ, R24 ;  /* 0x000000ffff133224 */ /* 0x000fe200078e0018 */
[----:B------:R-:W-:Y:S04]  /*1ed20*/  STL [R1+0xbdc], R3 ;  /* 0x000bdc0301007387 */ /* 0x000fe80000100800 */
[----:B------:R-:W3:Y:S04]  /*1ed30*/  LDL R14, [R1+0x6a8] ;  /* 0x0006a800010e7983 */ /* 0x000ee80000100800 */
[----:B------:R-:W3:Y:S04]  /*1ed40*/  LDL R13, [R1+0x6ac] ;  /* 0x0006ac00010d7983 */ /* 0x000ee80000100800 */
[----:B------:R3:W3:Y:S04]  /*1ed50*/  @P3 LDG.E.U8 R10, desc[UR20][R18.64] ;  /* 0x00000014120a3981 */ /* 0x0006e8000c1e1100 */
[----:B------:R0:W-:Y:S04]  /*1ed60*/  STL [R1+0xbe0], R8 ;  /* 0x000be00801007387 */ /* 0x0001e80000100800 */
[----:B------:R-:W3:Y:S04]  /*1ed70*/  LDL R6, [R1+0x6b0] ;  /* 0x0006b00001067983 */ /* 0x000ee80000100800 */
[----:B------:R-:W3:Y:S04]  /*1ed80*/  LDL R5, [R1+0x6b4] ;  /* 0x0006b40001057983 */ /* 0x000ee80000100800 */
[----:B------:R-:W-:Y:S04]  /*1ed90*/  STL [R1+0xbf0], R144 ;  /* 0x000bf09001007387 */ /* 0x000fe80000100800 */
[----:B------:R-:W3:Y:S04]  /*1eda0*/  LDL R23, [R1+0x6b8] ;  /* 0x0006b80001177983 */ /* 0x000ee80000100800 */
[----:B------:R-:W3:Y:S04]  /*1edb0*/  LDL R22, [R1+0x6bc] ;  /* 0x0006bc0001167983 */ /* 0x000ee80000100800 */
[----:B0-----:R-:W3:Y:S04]  /*1edc0*/  LDL R8, [R1+0x6c0] ;  /* 0x0006c00001087983 */ /* 0x001ee80000100800 */
[----:B------:R-:W3:Y:S04]  /*1edd0*/  LDL R7, [R1+0x6c4] ;  /* 0x0006c40001077983 */ /* 0x000ee80000100800 */
[----:B----4-:R-:W-:Y:S04]  /*1ede0*/  STL [R1+0xbf4], R9 ;  /* 0x000bf40901007387 */ /* 0x010fe80000100800 */
[----:B------:R-:W4:Y:S04]  /*1edf0*/  LDL R21, [R1+0x6c8] ;  /* 0x0006c80001157983 */ /* 0x000f280000100800 */
[----:B------:R-:W4:Y:S04]  /*1ee00*/  LDL R20, [R1+0x6cc] ;  /* 0x0006cc0001147983 */ /* 0x000f280000100800 */
[----:B--2---:R-:W-:Y:S04]  /*1ee10*/  STL [R1+0xbf8], R15 ;  /* 0x000bf80f01007387 */ /* 0x004fe80000100800 */
[----:B------:R-:W2:Y:S04]  /*1ee20*/  LDL R2, [R1+0x6d4] ;  /* 0x0006d40001027983 */ /* 0x000ea80000100800 */
[----:B------:R-:W2:Y:S01]  /*1ee30*/  LDL R3, [R1+0x6d0] ;  /* 0x0006d00001037983 */ /* 0x000ea20000100800 */
[----:B------:R-:W-:-:S02]  /*1ee40*/  ISETP.GT.AND P2, PT, R16, 0x35, PT ;  /* 0x000000351000780c */ /* 0x000fc40003f44270 */
[----:B------:R-:W-:Y:S02]  /*1ee50*/  ISETP.GT.AND P1, PT, R16, 0x36, PT ;  /* 0x000000361000780c */ /* 0x000fe40003f24270 */
[----:B------:R-:W-:Y:S02]  /*1ee60*/  PRMT R160, RZ, 0x7610, R160 ;  /* 0x00007610ffa07816 */ /* 0x000fe400000000a0 */
[----:B------:R-:W-:-:S07]  /*1ee70*/  PRMT R11, RZ, 0x7610, R11 ;  /* 0x00007610ff0b7816 */ /* 0x000fce000000000b */
[----:B---3--:R-:W-:Y:S02]  /*1ee80*/  @P2 IMAD.MOV.U32 R19, RZ, RZ, R14 ;  /* 0x000000ffff132224 */ /* 0x008fe400078e000e */
[----:B------:R-:W-:Y:S01]  /*1ee90*/  @P2 IMAD.MOV.U32 R18, RZ, RZ, R13 ;  /* 0x000000ffff122224 */ /* 0x000fe200078e000d */
[----:B------:R0:W-:Y:S04]  /*1eea0*/  STL [R1+0xbfc], R10 ;  /* 0x000bfc0a01007387 */ /* 0x0001e80000100800 */
[----:B------:R-:W3:Y:S04]  /*1eeb0*/  LDL R14, [R1+0x6d8] ;  /* 0x0006d800010e7983 */ /* 0x000ee80000100800 */
[----:B------:R-:W3:Y:S04]  /*1eec0*/  LDL R13, [R1+0x6dc] ;  /* 0x0006dc00010d7983 */ /* 0x000ee80000100800 */
[----:B------:R1:W3:Y:S01]  /*1eed0*/  @P2 LDG.E.U8 R160, desc[UR20][R18.64] ;  /* 0x0000001412a02981 */ /* 0x0002e2000c1e1100 */
[----:B------:R-:W-:-:S02]  /*1eee0*/  ISETP.GT.AND P3, PT, R16, 0x37, PT ;  /* 0x000000371000780c */ /* 0x000fc40003f64270 */
[----:B------:R-:W-:Y:S01]  /*1eef0*/  PRMT R4, RZ, 0x7610, R4 ;  /* 0x00007610ff047816 */ /* 0x000fe20000000004 */
[----:B0-----:R-:W3:Y:S04]  /*1ef00*/  LDL R10, [R1+0x6e8] ;  /* 0x0006e800010a7983 */ /* 0x001ee80000100800 */
[----:B------:R-:W3:Y:S01]  /*1ef10*/  LDL R9, [R1+0x6ec] ;  /* 0x0006ec0001097983 */ /* 0x000ee20000100800 */
[----:B-1----:R-:W-:Y:S02]  /*1ef20*/  @P2 IMAD.MOV.U32 R18, RZ, RZ, R5 ;  /* 0x000000ffff122224 */ /* 0x002fe400078e0005 */
[----:B------:R-:W-:Y:S01]  /*1ef30*/  @P2 IMAD.MOV.U32 R19, RZ, RZ, R6 ;  /* 0x000000ffff132224 */ /* 0x000fe200078e0006 */
[----:B------:R-:W3:Y:S04]  /*1ef40*/  LDL R5, [R1+0x6e4] ;  /* 0x0006e40001057983 */ /* 0x000ee80000100800 */
[----:B------:R-:W3:Y:S04]  /*1ef50*/  LDL R6, [R1+0x6e0] ;  /* 0x0006e00001067983 */ /* 0x000ee80000100800 */
[----:B------:R0:W3:Y:S01]  /*1ef60*/  @P2 LDG.E.U8 R11, desc[UR20][R18.64] ;  /* 0x00000014120b2981 */ /* 0x0000e2000c1e1100 */
[----:B------:R-:W-:-:S02]  /*1ef70*/  PRMT R12, RZ, 0x7610, R12 ;  /* 0x00007610ff0c7816 */ /* 0x000fc4000000000c */
[----:B------:R-:W-:Y:S01]  /*1ef80*/  PRMT R0, RZ, 0x7610, R0 ;  /* 0x00007610ff007816 */ /* 0x000fe20000000000 */
[----:B------:R-:W3:Y:S01]  /*1ef90*/  LDL R15, [R1+0x70c] ;  /* 0x00070c00010f7983 */ /* 0x000ee20000100800 */
[----:B------:R-:W-:Y:S02]  /*1efa0*/  PRMT R164, RZ, 0x7610, R164 ;  /* 0x00007610ffa47816 */ /* 0x000fe400000000a4 */
[----:B------:R-:W-:Y:S01]  /*1efb0*/  PRMT R162, RZ, 0x7610, R162 ;  /* 0x00007610ffa27816 */ /* 0x000fe200000000a2 */
[----:B------:R-:W3:Y:S01]  /*1efc0*/  LDL R27, [R1+0x838] ;  /* 0x00083800011b7983 */ /* 0x000ee20000100800 */
[----:B0-----:R-:W-:Y:S02]  /*1efd0*/  @P1 IMAD.MOV.U32 R18, RZ, RZ, R22 ;  /* 0x000000ffff121224 */ /* 0x001fe400078e0016 */
[----:B------:R-:W-:Y:S01]  /*1efe0*/  @P1 IMAD.MOV.U32 R19, RZ, RZ, R23 ;  /* 0x000000ffff131224 */ /* 0x000fe200078e0017 */
        /* <DEDUP_REMOVED lines=19> */
[----:B----4-:R-:W-:Y:S02]  /*1f120*/  @P3 IMAD.MOV.U32 R18, RZ, RZ, R20 ;  /* 0x000000ffff123224 */ /* 0x010fe400078e0014 */
[----:B------:R-:W-:Y:S01]  /*1f130*/  @P3 IMAD.MOV.U32 R19, RZ, RZ, R21 ;  /* 0x000000ffff133224 */ /* 0x000fe200078e0015 */
[C---:B------:R-:W-:Y:S01]  /*1f140*/  ISETP.GT.AND P2, PT, R16.reuse, 0x38, PT ;  /* 0x000000381000780c */ /* 0x040fe20003f44270 */
[----:B------:R-:W4:Y:S04]  /*1f150*/  LDL R21, [R1+0x6fc] ;  /* 0x0006fc0001157983 */ /* 0x000f280000100800 */
[----:B------:R2:W4:Y:S01]  /*1f160*/  @P3 LDG.E.U8 R0, desc[UR20][R18.64] ;  /* 0x0000001412003981 */ /* 0x000522000c1e1100 */
[----:B------:R-:W-:-:S03]  /*1f170*/  ISETP.GT.AND P1, PT, R16, 0x39, PT ;  /* 0x000000391000780c */ /* 0x000fc60003f24270 */
[----:B------:R-:W4:Y:S01]  /*1f180*/  LDL R20, [R1+0x708] ;  /* 0x0007080001147983 */ /* 0x000f220000100800 */
[----:B------:R-:W-:Y:S02]  /*1f190*/  PRMT R140, RZ, 0x7610, R140 ;  /* 0x00007610ff8c7816 */ /* 0x000fe4000000008c */
[----:B------:R-:W-:Y:S01]  /*1f1a0*/  PRMT R138, RZ, 0x7610, R138 ;  /* 0x00007610ff8a7816 */ /* 0x000fe2000000008a */
[----:B------:R-:W4:Y:S01]  /*1f1b0*/  LDL R36, [R1+0x888] ;  /* 0x0008880001247983 */ /* 0x000f220000100800 */
[----:B------:R-:W-:Y:S02]  /*1f1c0*/  PRMT R136, RZ, 0x7610, R136 ;  /* 0x00007610ff887816 */ /* 0x000fe40000000088 */
[----:B------:R-:W-:Y:S01]  /*1f1d0*/  PRMT R134, RZ, 0x7610, R134 ;  /* 0x00007610ff867816 */ /* 0x000fe20000000086 */
[----:B------:R-:W4:Y:S01]  /*1f1e0*/  LDL R43, [R1+0x8b8] ;  /* 0x0008b800012b7983 */ /* 0x000f220000100800 */
[----:B------:R-:W-:Y:S02]  /*1f1f0*/  PRMT R132, RZ, 0x7610, R132 ;  /* 0x00007610ff847816 */ /* 0x000fe40000000084 */
[----:B------:R-:W-:Y:S01]  /*1f200*/  PRMT R130, RZ, 0x7610, R130 ;  /* 0x00007610ff827816 */ /* 0x000fe20000000082 */
[----:B------:R-:W4:Y:S01]  /*1f210*/  LDL R42, [R1+0x8bc] ;  /* 0x0008bc00012a7983 */ /* 0x000f220000100800 */
[----:B------:R-:W-:-:S02]  /*1f220*/  PRMT R128, RZ, 0x7610, R128 ;  /* 0x00007610ff807816 */ /* 0x000fc40000000080 */
        /* <DEDUP_REMOVED lines=14> */
[----:B--2---:R-:W-:-:S03]  /*1f310*/  @P3 IMAD.MOV.U32 R18, RZ, RZ, R2 ;  /* 0x000000ffff123224 */ /* 0x004fc600078e0002 */
[----:B------:R-:W2:Y:S01]  /*1f320*/  LDL R2, [R1+0x704] ;  /* 0x0007040001027983 */ /* 0x000ea20000100800 */
[----:B------:R-:W-:-:S03]  /*1f330*/  @P3 IMAD.MOV.U32 R19, RZ, RZ, R3 ;  /* 0x000000ffff133224 */ /* 0x000fc600078e0003 */
[----:B------:R-:W2:Y:S04]  /*1f340*/  LDL R3, [R1+0x700] ;  /* 0x0007000001037983 */ /* 0x000ea80000100800 */
[----:B------:R3:W2:Y:S01]  /*1f350*/  @P3 LDG.E.U8 R164, desc[UR20][R18.64] ;  /* 0x0000001412a43981 */ /* 0x0006a2000c1e1100 */
[----:B------:R-:W-:Y:S01]  /*1f360*/  ISETP.GT.AND P3, PT, R16, 0x3a, PT ;  /* 0x0000003a1000780c */ /* 0x000fe20003f64270 */
[----:B---3--:R-:W-:Y:S02]  /*1f370*/  @P2 IMAD.MOV.U32 R19, RZ, RZ, R14 ;  /* 0x000000ffff132224 */ /* 0x008fe400078e000e */
[----:B------:R-:W3:Y:S01]  /*1f380*/  LDL R14, [R1+0x718] ;  /* 0x00071800010e7983 */ /* 0x000ee20000100800 */
[----:B------:R-:W-:-:S03]  /*1f390*/  @P2 IMAD.MOV.U32 R18, RZ, RZ, R13 ;  /* 0x000000ffff122224 */ /* 0x000fc600078e000d */
[----:B------:R-:W3:Y:S04]  /*1f3a0*/  LDL R13, [R1+0x71c] ;  /* 0x00071c00010d7983 */ /* 0x000ee80000100800 */
[----:B------:R0:W3:Y:S02]  /*1f3b0*/  @P2 LDG.E.U8 R162, desc[UR20][R18.64] ;  /* 0x0000001412a22981 */ /* 0x0000e4000c1e1100 */
[----:B0-----:R-:W-:Y:S02]  /*1f3c0*/  @P2 IMAD.MOV.U32 R18, RZ, RZ, R5 ;  /* 0x000000ffff122224 */ /* 0x001fe400078e0005 */
[----:B------:R-:W3:Y:S01]  /*1f3d0*/  LDL R5, [R1+0x714] ;  /* 0x0007140001057983 */ /* 0x000ee20000100800 */
[----:B------:R-:W-:-:S03]  /*1f3e0*/  @P2 IMAD.MOV.U32 R19, RZ, RZ, R6 ;  /* 0x000000ffff132224 */ /* 0x000fc600078e0006 */
[----:B------:R-:W3:Y:S04]  /*1f3f0*/  LDL R6, [R1+0x710] ;  /* 0x0007100001067983 */ /* 0x000ee80000100800 */
[----:B------:R0:W3:Y:S02]  /*1f400*/  @P2 LDG.E.U8 R158, desc[UR20][R18.64] ;  /* 0x00000014129e2981 */ /* 0x0000e4000c1e1100 */
[----:B0-----:R-:W-:Y:S02]  /*1f410*/  @P1 IMAD.MOV.U32 R18, RZ, RZ, R9 ;  /* 0x000000ffff121224 */ /* 0x001fe400078e0009 */
[----:B------:R-:W-:Y:S01]  /*1f420*/  @P1 IMAD.MOV.U32 R19, RZ, RZ, R10 ;  /* 0x000000ffff131224 */ /* 0x000fe200078e000a */
[----:B------:R-:W3:Y:S04]  /*1f430*/  LDL R9, [R1+0x72c] ;  /* 0x00072c0001097983 */ /* 0x000ee80000100800 */
[----:B------:R0:W3:Y:S04]  /*1f440*/  @P1 LDG.E.U8 R156, desc[UR20][R18.64] ;  /* 0x00000014129c1981 */ /* 0x0000e8000c1e1100 */
[----:B------:R-:W3:Y:S01]  /*1f450*/  LDL R10, [R1+0x728] ;  /* 0x00072800010a7983 */ /* 0x000ee20000100800 */
[----:B0-----:R-:W-:-:S03]  /*1f460*/  @P1 IMAD.MOV.U32 R18, RZ, RZ, R7 ;  /* 0x000000ffff121224 */ /* 0x001fc600078e0007 */
[----:B------:R-:W3:Y:S01]  /*1f470*/  LDL R7, [R1+0x724] ;  /* 0x0007240001077983 */ /* 0x000ee20000100800 */
[----:B------:R-:W-:-:S03]  /*1f480*/  @P1 IMAD.MOV.U32 R19, RZ, RZ, R8 ;  /* 0x000000ffff131224 */ /* 0x000fc600078e0008 */
[----:B------:R-:W3:Y:S04]  /*1f490*/  LDL R8, [R1+0x720] ;  /* 0x0007200001087983 */ /* 0x000ee80000100800 */
[----:B------:R0:W3:Y:S02]  /*1f4a0*/  @P1 LDG.E.U8 R154, desc[UR20][R18.64] ;  /* 0x00000014129a1981 */ /* 0x0000e4000c1e1100 */
[----:B0-----:R-:W-:Y:S02]  /*1f4b0*/  @P3 IMAD.MOV.U32 R19, RZ, RZ, R22 ;  /* 0x000000ffff133224 */ /* 0x001fe400078e0016 */
[----:B----4-:R-:W-:Y:S01]  /*1f4c0*/  @P3 IMAD.MOV.U32 R18, RZ, RZ, R21 ;  /* 0x000000ffff123224 */ /* 0x010fe200078e0015 */
[C---:B------:R-:W-:Y:S01]  /*1f4d0*/  ISETP.GT.AND P2, PT, R16.reuse, 0x3b, PT ;  /* 0x0000003b1000780c */ /* 0x040fe20003f44270 */
[----:B------:R-:W4:Y:S04]  /*1f4e0*/  LDL R22, [R1+0x738] ;  /* 0x0007380001167983 */ /* 0x000f280000100800 */
[----:B------:R2:W4:Y:S01]  /*1f4f0*/  @P3 LDG.E.U8 R152, desc[UR20][R18.64] ;  /* 0x0000001412983981 */ /* 0x000522000c1e1100 */
[----:B------:R-:W-:-:S03]  /*1f500*/  ISETP.GT.AND P1, PT, R16, 0x3c, PT ;  /* 0x0000003c1000780c */ /* 0x000fc60003f24270 */
[----:B------:R-:W4:Y:S01]  /*1f510*/  LDL R21, [R1+0x73c] ;  /* 0x00073c0001157983 */ /* 0x000f220000100800 */
[----:B--2---:R-:W-:-:S03]  /*1f520*/  @P3 IMAD.MOV.U32 R18, RZ, RZ, R2 ;  /* 0x000000ffff123224 */ /* 0x004fc600078e0002 */
[----:B------:R-:W2:Y:S01]  /*1f530*/  LDL R2, [R1+0x734] ;  /* 0x0007340001027983 */ /* 0x000ea20000100800 */
[----:B------:R-:W-:-:S03]  /*1f540*/  @P3 IMAD.MOV.U32 R19, RZ, RZ, R3 ;  /* 0x000000ffff133224 */ /* 0x000fc600078e0003 */
[----:B------:R-:W4:Y:S04]  /*1f550*/  LDL R3, [R1+0x730] ;  /* 0x0007300001037983 */ /* 0x000f280000100800 */
[----:B------:R0:W4:Y:S02]  /*1f560*/  @P3 LDG.E.U8 R150, desc[UR20][R18.64] ;  /* 0x0000001412963981 */ /* 0x000124000c1e1100 */
[----:B0-----:R-:W-:Y:S02]  /*1f570*/  @P2 IMAD.MOV.U32 R18, RZ, RZ, R15 ;  /* 0x000000ffff122224 */ /* 0x001fe400078e000f */
[----:B------:R-:W-:Y:S01]  /*1f580*/  @P2 IMAD.MOV.U32 R19, RZ, RZ, R20 ;  /* 0x000000ffff132224 */ /* 0x000fe200078e0014 */
[----:B------:R-:W-:Y:S01]  /*1f590*/  ISETP.GT.AND P3, PT, R16, 0x3d, PT ;  /* 0x0000003d1000780c */ /* 0x000fe20003f64270 */
[----:B------:R-:W4:Y:S04]  /*1f5a0*/  LDL R20, [R1+0x748] ;  /* 0x0007480001147983 */ /* 0x000f280000100800 */
[----:B------:R3:W4:Y:S04]  /*1f5b0*/  @P2 LDG.E.U8 R148, desc[UR20][R18.64] ;  /* 0x0000001412942981 */ /* 0x000728000c1e1100 */
[----:B------:R-:W4:Y:S01]  /*1f5c0*/  LDL R15, [R1+0x74c] ;  /* 0x00074c00010f7983 */ /* 0x000f220000100800 */
[----:B---3--:R-:W-:-:S03]  /*1f5d0*/  @P2 IMAD.MOV.U32 R18, RZ, RZ, R5 ;  /* 0x000000ffff122224 */ /* 0x008fc600078e0005 */
        /* <DEDUP_REMOVED lines=15> */
[----:B------:R-:W-:Y:S01]  /*1f6d0*/  @P3 IMAD.MOV.U32 R19, RZ, RZ, R10 ;  /* 0x000000ffff133224 */ /* 0x000fe200078e000a */
[C---:B------:R-:W-:Y:S01]  /*1f6e0*/  ISETP.GT.AND P2, PT, R16.reuse, 0x3e, PT ;  /* 0x0000003e1000780c */ /* 0x040fe20003f44270 */
[----:B------:R-:W3:Y:S04]  /*1f6f0*/  LDL R10, [R1+0x768] ;  /* 0x00076800010a7983 */ /* 0x000ee80000100800 */
[----:B------:R2:W3:Y:S01]  /*1f700*/  @P3 LDG.E.U8 R138, desc[UR20][R18.64] ;  /* 0x00000014128a3981 */ /* 0x0004e2000c1e1100 */
[----:B------:R-:W-:-:S03]  /*1f710*/  ISETP.GT.AND P1, PT, R16, 0x3f, PT ;  /* 0x0000003f1000780c */ /* 0x000fc60003f24270 */
[----:B------:R-:W3:Y:S01]  /*1f720*/  LDL R9, [R1+0x76c] ;  /* 0x00076c0001097983 */ /* 0x000ee20000100800 */
[----:B--2---:R-:W-:-:S03]  /*1f730*/  @P3 IMAD.MOV.U32 R18, RZ, RZ, R2 ;  /* 0x000000ffff123224 */ /* 0x004fc600078e0002 */
[----:B------:R-:W2:Y:S01]  /*1f740*/  LDL R2, [R1+0x764] ;  /* 0x0007640001027983 */ /* 0x000ea20000100800 */
[----:B----4-:R-:W-:-:S03]  /*1f750*/  @P3 IMAD.MOV.U32 R19, RZ, RZ, R3 ;  /* 0x000000ffff133224 */ /* 0x010fc600078e0003 */
        /* <DEDUP_REMOVED lines=67> */
[----:B------:R0:W4:Y:S01]  /*1fb90*/  @P3 LDG.E.U8 R112, desc[UR20][R18.64] ;  /* 0x0000001412703981 */ /* 0x000122000c1e1100 */
[----:B------:R-:W-:Y:S01]  /*1fba0*/  PRMT R108, RZ, 0x7610, R108 ;  /* 0x00007610ff6c7816 */ /* 0x000fe2000000006c */
[----:B0-----:R-:W-:Y:S02]  /*1fbb0*/  @P2 IMAD.MOV.U32 R18, RZ, RZ, R13 ;  /* 0x000000ffff122224 */ /* 0x001fe400078e000d */
[----:B------:R-:W-:Y:S01]  /*1fbc0*/  @P2 IMAD.MOV.U32 R19, RZ, RZ, R14 ;  /* 0x000000ffff132224 */ /* 0x000fe200078e000e */
[----:B------:R-:W-:Y:S01]  /*1fbd0*/  ISETP.GT.AND P3, PT, R16, 0x46, PT ;  /* 0x000000461000780c */ /* 0x000fe20003f64270 */
[----:B------:R-:W4:Y:S04]  /*1fbe0*/  LDL R14, [R1+0x7d8] ;  /* 0x0007d800010e7983 */ /* 0x000f280000100800 */
[----:B------:R3:W4:Y:S01]  /*1fbf0*/  @P2 LDG.E.U8 R110, desc[UR20][R18.64] ;  /* 0x00000014126e2981 */ /* 0x000722000c1e1100 */
[----:B------:R-:W-:-:S03]  /*1fc00*/  PRMT R106, RZ, 0x7610, R106 ;  /* 0x00007610ff6a7816 */ /* 0x000fc6000000006a */
[----:B------:R-:W4:Y:S01]  /*1fc10*/  LDL R13, [R1+0x7dc] ;  /* 0x0007dc00010d7983 */ /* 0x000f220000100800 */
[----:B------:R-:W-:Y:S01]  /*1fc20*/  PRMT R104, RZ, 0x7610, R104 ;  /* 0x00007610ff687816 */ /* 0x000fe20000000068 */
[----:B---3--:R-:W-:Y:S02]  /*1fc30*/  @P2 IMAD.MOV.U32 R18, RZ, RZ, R5 ;  /* 0x000000ffff122224 */ /* 0x008fe400078e0005 */
[----:B------:R-:W3:Y:S01]  /*1fc40*/  LDL R5, [R1+0x7d4] ;  /* 0x0007d40001057983 */ /* 0x000ee20000100800 */
[----:B------:R-:W-:-:S03]  /*1fc50*/  @P2 IMAD.MOV.U32 R19, RZ, RZ, R6 ;  /* 0x000000ffff132224 */ /* 0x000fc600078e0006 */
[----:B------:R-:W3:Y:S04]  /*1fc60*/  LDL R6, [R1+0x7d0] ;  /* 0x0007d00001067983 */ /* 0x000ee80000100800 */
[----:B------:R0:W3:Y:S02]  /*1fc70*/  @P2 LDG.E.U8 R108, desc[UR20][R18.64] ;  /* 0x00000014126c2981 */ /* 0x0000e4000c1e1100 */
[----:B0-----:R-:W-:Y:S02]  /*1fc80*/  @P1 IMAD.MOV.U32 R18, RZ, RZ, R9 ;  /* 0x000000ffff121224 */ /* 0x001fe400078e0009 */
[----:B------:R-:W-:Y:S01]  /*1fc90*/  @P1 IMAD.MOV.U32 R19, RZ, RZ, R10 ;  /* 0x000000ffff131224 */ /* 0x000fe200078e000a */
[----:B------:R-:W-:Y:S01]  /*1fca0*/  PRMT R102, RZ, 0x7610, R102 ;  /* 0x00007610ff667816 */ /* 0x000fe20000000066 */
        /* <DEDUP_REMOVED lines=10> */
[----:B------:R-:W-:Y:S01]  /*1fd50*/  ISETP.GT.AND P2, PT, R16, 0x47, PT ;  /* 0x000000471000780c */ /* 0x000fe20003f44270 */
[----:B------:R-:W3:Y:S04]  /*1fd60*/  LDL R22, [R1+0x7f8] ;  /* 0x0007f80001167983 */ /* 0x000ee80000100800 */
[----:B------:R2:W3:Y:S01]  /*1fd70*/  @P3 LDG.E.U8 R102, desc[UR20][R18.64] ;  /* 0x0000001412663981 */ /* 0x0004e2000c1e1100 */
[----:B------:R-:W-:-:S02]  /*1fd80*/  PRMT R100, RZ, 0x7610, R100 ;  /* 0x00007610ff647816 */ /* 0x000fc40000000064 */
[----:B------:R-:W-:Y:S01]  /*1fd90*/  ISETP.GT.AND P1, PT, R16, 0x48, PT ;  /* 0x000000481000780c */ /* 0x000fe20003f24270 */
[----:B------:R-:W3:Y:S01]  /*1fda0*/  LDL R21, [R1+0x7fc] ;  /* 0x0007fc0001157983 */ /* 0x000ee20000100800 */
[----:B--2---:R-:W-:-:S03]  /*1fdb0*/  @P3 IMAD.MOV.U32 R18, RZ, RZ, R2 ;  /* 0x000000ffff123224 */ /* 0x004fc600078e0002 */
[----:B------:R-:W2:Y:S01]  /*1fdc0*/  LDL R2, [R1+0x7f4] ;  /* 0x0007f40001027983 */ /* 0x000ea20000100800 */
[----:B----4-:R-:W-:-:S03]  /*1fdd0*/  @P3 IMAD.MOV.U32 R19, RZ, RZ, R3 ;  /* 0x000000ffff133224 */ /* 0x010fc600078e0003 */
[----:B------:R-:W4:Y:S01]  /*1fde0*/  LDL R3, [R1+0x7f0] ;  /* 0x0007f00001037983 */ /* 0x000f220000100800 */
[----:B------:R-:W-:-:S03]  /*1fdf0*/  PRMT R98, RZ, 0x7610, R98 ;  /* 0x00007610ff627816 */ /* 0x000fc60000000062 */
[----:B------:R0:W4:Y:S01]  /*1fe00*/  @P3 LDG.E.U8 R100, desc[UR20][R18.64] ;  /* 0x0000001412643981 */ /* 0x000122000c1e1100 */
[----:B------:R-:W-:Y:S01]  /*1fe10*/  PRMT R96, RZ, 0x7610, R96 ;  /* 0x00007610ff607816 */ /* 0x000fe20000000060 */
[----:B0-----:R-:W-:Y:S02]  /*1fe20*/  @P2 IMAD.MOV.U32 R18, RZ, RZ, R15 ;  /* 0x000000ffff122224 */ /* 0x001fe400078e000f */
[----:B------:R-:W-:Y:S01]  /*1fe30*/  @P2 IMAD.MOV.U32 R19, RZ, RZ, R20 ;  /* 0x000000ffff132224 */ /* 0x000fe200078e0014 */
[----:B------:R-:W-:Y:S01]  /*1fe40*/  ISETP.GT.AND P3, PT, R16, 0x49, PT ;  /* 0x000000491000780c */ /* 0x000fe20003f64270 */
[----:B------:R-:W4:Y:S04]  /*1fe50*/  LDL R20, [R1+0x808] ;  /* 0x0008080001147983 */ /* 0x000f280000100800 */
[----:B------:R3:W4:Y:S01]  /*1fe60*/  @P2 LDG.E.U8 R98, desc[UR20][R18.64] ;  /* 0x0000001412622981 */ /* 0x000722000c1e1100 */
[----:B------:R-:W-:-:S02]  /*1fe70*/  PRMT R94, RZ, 0x7610, R94 ;  /* 0x00007610ff5e7816 */ /* 0x000fc4000000005e */
[----:B------:R-:W-:Y:S01]  /*1fe80*/  PRMT R92, RZ, 0x7610, R92 ;  /* 0x00007610ff5c7816 */ /* 0x000fe2000000005c */
        /* <DEDUP_REMOVED lines=31> */
[----:B------:R-:W-:Y:S01]  /*20080*/  ISETP.GT.AND P3, PT, R16, 0x4c, PT ;  /* 0x0000004c1000780c */ /* 0x000fe20003f64270 */
[----:B0-----:R-:W-:Y:S02]  /*20090*/  @P2 IMAD.MOV.U32 R18, RZ, RZ, R21 ;  /* 0x000000ffff122224 */ /* 0x001fe400078e0015 */
[----:B------:R-:W-:-:S05]  /*200a0*/  @P2 IMAD.MOV.U32 R19, RZ, RZ, R22 ;  /* 0x000000ffff132224 */ /* 0x000fca00078e0016 */
[----:B------:R3:W4:Y:S01]  /*200b0*/  @P2 LDG.E.U8 R86, desc[UR20][R18.64] ;  /* 0x0000001412562981 */ /* 0x000722000c1e1100 */
[----:B------:R-:W-:Y:S01]  /*200c0*/  PRMT R84, RZ, 0x7610, R84 ;  /* 0x00007610ff547816 */ /* 0x000fe20000000054 */
[----:B------:R-:W-:Y:S01]  /*200d0*/  @P1 IMAD.MOV.U32 R21, RZ, RZ, R20 ;  /* 0x000000ffff151224 */ /* 0x000fe200078e0014 */
[----:B------:R-:W-:Y:S01]  /*200e0*/  PRMT R17, RZ, 0x7610, R17 ;  /* 0x00007610ff117816 */ /* 0x000fe20000000011 */
[----:B------:R-:W-:Y:S02]  /*200f0*/  @P1 IMAD.MOV.U32 R20, RZ, RZ, R15 ;  /* 0x000000ffff141224 */ /* 0x000fe400078e000f */
[----:B------:R-:W4:Y:S04]  /*20100*/  LDL R15, [R1+0x84c] ;  /* 0x00084c00010f7983 */ /* 0x000f280000100800 */
[----:B------:R-:W4:Y:S01]  /*20110*/  @P1 LDG.E.U8 R17, desc[UR20][R20.64] ;  /* 0x0000001414111981 */ /* 0x000f22000c1e1100 */
[----:B---3--:R-:W-:-:S03]  /*20120*/  @P2 IMAD.MOV.U32 R18, RZ, RZ, R5 ;  /* 0x000000ffff122224 */ /* 0x008fc600078e0005 */
[----:B------:R-:W3:Y:S01]  /*20130*/  LDL R5, [R1+0x834] ;  /* 0x0008340001057983 */ /* 0x000ee20000100800 */
[----:B------:R-:W-:-:S03]  /*20140*/  @P2 IMAD.MOV.U32 R19, RZ, RZ, R6 ;  /* 0x000000ffff132224 */ /* 0x000fc600078e0006 */
[----:B------:R-:W3:Y:S04]  /*20150*/  LDL R6, [R1+0x830] ;  /* 0x0008300001067983 */ /* 0x000ee80000100800 */
[----:B------:R0:W3:Y:S02]  /*20160*/  @P2 LDG.E.U8 R84, desc[UR20][R18.64] ;  /* 0x0000001412542981 */ /* 0x0000e4000c1e1100 */
[----:B0-----:R-:W-:Y:S01]  /*20170*/  PRMT R19, RZ, 0x7610, R19 ;  /* 0x00007610ff137816 */ /* 0x001fe20000000013 */
[----:B------:R-:W-:Y:S02]  /*20180*/  @P3 IMAD.MOV.U32 R22, RZ, RZ, R13 ;  /* 0x000000ffff163224 */ /* 0x000fe400078e000d */
[----:B------:R-:W-:Y:S02]  /*20190*/  @P3 IMAD.MOV.U32 R23, RZ, RZ, R14 ;  /* 0x000000ffff173224 */ /* 0x000fe400078e000e */
[----:B------:R-:W-:-:S03]  /*201a0*/  @P1 IMAD.MOV.U32 R20, RZ, RZ, R7 ;  /* 0x000000ffff141224 */ /* 0x000fc600078e0007 */
[----:B------:R2:W3:Y:S01]  /*201b0*/  @P3 LDG.E.U8 R19, desc[UR20][R22.64] ;  /* 0x0000001416133981 */ /* 0x0004e2000c1e1100 */
[----:B------:R-:W-:-:S03]  /*201c0*/  @P1 IMAD.MOV.U32 R21, RZ, RZ, R8 ;  /* 0x000000ffff151224 */ /* 0x000fc600078e0008 */
[----:B------:R-:W3:Y:S04]  /*201d0*/  LDL R7, [R1+0x844] ;  /* 0x0008440001077983 */ /* 0x000ee80000100800 */
[----:B------:R-:W3:Y:S01]  /*201e0*/  LDL R8, [R1+0x840] ;  /* 0x0008400001087983 */ /* 0x000ee20000100800 */
[----:B------:R-:W-:Y:S02]  /*201f0*/  ISETP.GT.AND P2, PT, R16, 0x4d, PT ;  /* 0x0000004d1000780c */ /* 0x000fe40003f44270 */
[----:B------:R-:W-:Y:S01]  /*20200*/  PRMT R18, RZ, 0x7610, R18 ;  /* 0x00007610ff127816 */ /* 0x000fe20000000012 */
[----:B------:R-:W3:Y:S04]  /*20210*/  LDL R14, [R1+0x858] ;  /* 0x00085800010e7983 */ /* 0x000ee80000100800 */
[----:B------:R-:W3:Y:S04]  /*20220*/  LDL R13, [R1+0x85c] ;  /* 0x00085c00010d7983 */ /* 0x000ee80000100800 */
[----:B------:R0:W3:Y:S01]  /*20230*/  @P1 LDG.E.U8 R18, desc[UR20][R20.64] ;  /* 0x0000001414121981 */ /* 0x0000e2000c1e1100 */
[----:B--2---:R-:W-:-:S03]  /*20240*/  @P3 IMAD.MOV.U32 R22, RZ, RZ, R2 ;  /* 0x000000ffff163224 */ /* 0x004fc600078e0002 */
[----:B------:R-:W2:Y:S01]  /*20250*/  LDL R2, [R1+0x854] ;  /* 0x0008540001027983 */ /* 0x000ea20000100800 */
[----:B----4-:R-:W-:-:S03]  /*20260*/  @P3 IMAD.MOV.U32 R23, RZ, RZ, R3 ;  /* 0x000000ffff173224 */ /* 0x010fc600078e0003 */
[----:B------:R-:W4:Y:S01]  /*20270*/  LDL R3, [R1+0x850] ;  /* 0x0008500001037983 */ /* 0x000f220000100800 */
[----:B0-----:R-:W-:Y:S01]  /*20280*/  PRMT R20, RZ, 0x7610, R20 ;  /* 0x00007610ff147816 */ /* 0x001fe20000000014 */
[----:B------:R-:W-:Y:S01]  /*20290*/  @P2 IMAD.MOV.U32 R24, RZ, RZ, R9 ;  /* 0x000000ffff182224 */ /* 0x000fe200078e0009 */
[----:B------:R-:W-:Y:S01]  /*202a0*/  PRMT R21, RZ, 0x7610, R21 ;  /* 0x00007610ff157816 */ /* 0x000fe20000000015 */
[----:B------:R-:W-:Y:S01]  /*202b0*/  @P2 IMAD.MOV.U32 R25, RZ, RZ, R10 ;  /* 0x000000ffff192224 */ /* 0x000fe200078e000a */
[C---:B------:R-:W-:Y:S01]  /*202c0*/  ISETP.GT.AND P1, PT, R16.reuse, 0x4e, PT ;  /* 0x0000004e1000780c */ /* 0x040fe20003f24270 */
[----:B------:R-:W4:Y:S04]  /*202d0*/  LDL R10, [R1+0x868] ;  /* 0x00086800010a7983 */ /* 0x000f280000100800 */
[----:B------:R0:W4:Y:S01]  /*202e0*/  @P3 LDG.E.U8 R20, desc[UR20][R22.64] ;  /* 0x0000001416143981 */ /* 0x000122000c1e1100 */
[----:B------:R-:W-:-:S03]  /*202f0*/  ISETP.GT.AND P3, PT, R16, 0x4f, PT ;  /* 0x0000004f1000780c */ /* 0x000fc60003f64270 */
[----:B------:R3:W4:Y:S04]  /*20300*/  @P2 LDG.E.U8 R21, desc[UR20][R24.64] ;  /* 0x0000001418152981 */ /* 0x000728000c1e1100 */
[----:B------:R-:W4:Y:S01]  /*20310*/  LDL R9, [R1+0x86c] ;  /* 0x00086c0001097983 */ /* 0x000f220000100800 */
[----:B0-----:R-:W-:Y:S02]  /*20320*/  PRMT R22, RZ, 0x7610, R22 ;  /* 0x00007610ff167816 */ /* 0x001fe40000000016 */
[----:B------:R-:W-:-:S03]  /*20330*/  PRMT R23, RZ, 0x7610, R23 ;  /* 0x00007610ff177816 */ /* 0x000fc60000000017 */
[----:B------:R-:W-:Y:S02]  /*20340*/  @P3 IMAD.MOV.U32 R29, RZ, RZ, R28 ;  /* 0x000000ffff1d3224 */ /* 0x000fe400078e001c */
[----:B------:R-:W-:Y:S01]  /*20350*/  @P3 IMAD.MOV.U32 R28, RZ, RZ, R15 ;  /* 0x000000ffff1c3224 */ /* 0x000fe200078e000f */
[----:B------:R-:W4:Y:S04]  /*20360*/  @P1 LDG.E.U8 R23, desc[UR20][R26.64] ;  /* 0x000000141a171981 */ /* 0x000f28000c1e1100 */
[----:B------:R-:W4:Y:S01]  /*20370*/  LDL R15, [R1+0x88c] ;  /* 0x00088c00010f7983 */ /* 0x000f220000100800 */
[----:B---3--:R-:W-:-:S03]  /*20380*/  @P2 IMAD.MOV.U32 R24, RZ, RZ, R5 ;  /* 0x000000ffff182224 */ /* 0x008fc600078e0005 */
[----:B------:R-:W3:Y:S01]  /*20390*/  LDL R5, [R1+0x864] ;  /* 0x0008640001057983 */ /* 0x000ee20000100800 */
[----:B------:R-:W-:-:S03]  /*203a0*/  @P2 IMAD.MOV.U32 R25, RZ, RZ, R6 ;  /* 0x000000ffff192224 */ /* 0x000fc600078e0006 */
[----:B------:R-:W3:Y:S04]  /*203b0*/  LDL R6, [R1+0x860] ;  /* 0x0008600001067983 */ /* 0x000ee80000100800 */
[----:B------:R0:W3:Y:S02]  /*203c0*/  @P2 LDG.E.U8 R22, desc[UR20][R24.64] ;  /* 0x0000001418162981 */ /* 0x0000e4000c1e1100 */
[----:B0-----:R-:W-:-:S06]  /*203d0*/  PRMT R25, RZ, 0x7610, R25 ;  /* 0x00007610ff197816 */ /* 0x001fcc0000000019 */
[----:B------:R2:W3:Y:S01]  /*203e0*/  @P3 LDG.E.U8 R25, desc[UR20][R28.64] ;  /* 0x000000141c193981 */ /* 0x0004e2000c1e1100 */
[----:B------:R-:W-:-:S03]  /*203f0*/  @P1 IMAD.MOV.U32 R26, RZ, RZ, R7 ;  /* 0x000000ffff1a1224 */ /* 0x000fc600078e0007 */
[----:B------:R-:W3:Y:S01]  /*20400*/  LDL R7, [R1+0x874] ;  /* 0x0008740001077983 */ /* 0x000ee20000100800 */
[----:B------:R-:W-:-:S03]  /*20410*/  @P1 IMAD.MOV.U32 R27, RZ, RZ, R8 ;  /* 0x000000ffff1b1224 */ /* 0x000fc600078e0008 */
[----:B------:R-:W3:Y:S01]  /*20420*/  LDL R8, [R1+0x870] ;  /* 0x0008700001087983 */ /* 0x000ee20000100800 */
[----:B--2---:R-:W-:-:S03]  /*20430*/  @P3 IMAD.MOV.U32 R28, RZ, RZ, R2 ;  /* 0x000000ffff1c3224 */ /* 0x004fc600078e0002 */
[----:B------:R-:W2:Y:S01]  /*20440*/  LDL R2, [R1+0x884] ;  /* 0x0008840001027983 */ /* 0x000ea20000100800 */
[----:B----4-:R-:W-:-:S03]  /*20450*/  @P3 IMAD.MOV.U32 R29, RZ, RZ, R3 ;  /* 0x000000ffff1d3224 */ /* 0x010fc600078e0003 */
[----:B------:R-:W4:Y:S01]  /*20460*/  LDL R3, [R1+0x880] ;  /* 0x0008800001037983 */ /* 0x000f220000100800 */
[----:B------:R-:W-:Y:S02]  /*20470*/  ISETP.GT.AND P2, PT, R16, 0x50, PT ;  /* 0x000000501000780c */ /* 0x000fe40003f44270 */
[----:B------:R-:W-:-:S06]  /*20480*/  PRMT R24, RZ, 0x7610, R24 ;  /* 0x00007610ff187816 */ /* 0x000fcc0000000018 */
[----:B------:R0:W4:Y:S01]  /*20490*/  @P1 LDG.E.U8 R24, desc[UR20][R26.64] ;  /* 0x000000141a181981 */ /* 0x000122000c1e1100 */
[----:B------:R-:W-:-:S04]  /*204a0*/  ISETP.GT.AND P1, PT, R16, 0x51, PT ;  /* 0x000000511000780c */ /* 0x000fc80003f24270 */
[----:B------:R-:W-:Y:S02]  /*204b0*/  @P2 IMAD.MOV.U32 R30, RZ, RZ, R13 ;  /* 0x000000ffff1e2224 */ /* 0x000fe400078e000d */
[----:B------:R-:W-:Y:S01]  /*204c0*/  @P2 IMAD.MOV.U32 R31, RZ, RZ, R14 ;  /* 0x000000ffff1f2224 */ /* 0x000fe200078e000e */
[----:B------:R-:W4:Y:S01]  /*204d0*/  LDL R13, [R1+0x89c] ;  /* 0x00089c00010d7983 */ /* 0x000f220000100800 */
[----:B0-----:R-:W-:Y:S02]  /*204e0*/  PRMT R27, RZ, 0x7610, R27 ;  /* 0x00007610ff1b7816 */ /* 0x001fe4000000001b */
[----:B------:R-:W-:Y:S01]  /*204f0*/  PRMT R26, RZ, 0x7610, R26 ;  /* 0x00007610ff1a7816 */ /* 0x000fe2000000001a */
[----:B------:R-:W4:Y:S04]  /*20500*/  LDL R14, [R1+0x898] ;  /* 0x00089800010e7983 */ /* 0x000f280000100800 */
[----:B------:R-:W4:Y:S01]  /*20510*/  @P2 LDG.E.U8 R27, desc[UR20][R30.64] ;  /* 0x000000141e1b2981 */ /* 0x000f22000c1e1100 */
[----:B------:R-:W-:-:S03]  /*20520*/  @P1 IMAD.MOV.U32 R32, RZ, RZ, R9 ;  /* 0x000000ffff201224 */ /* 0x000fc600078e0009 */
[----:B------:R0:W4:Y:S01]  /*20530*/  @P3 LDG.E.U8 R26, desc[UR20][R28.64] ;  /* 0x000000141c1a3981 */ /* 0x000122000c1e1100 */
[----:B------:R-:W-:Y:S01]  /*20540*/  ISETP.GT.AND P3, PT, R16, 0x52, PT ;  /* 0x000000521000780c */ /* 0x000fe20003f64270 */
[----:B------:R-:W-:Y:S02]  /*20550*/  @P1 IMAD.MOV.U32 R33, RZ, RZ, R10 ;  /* 0x000000ffff211224 */ /* 0x000fe400078e000a */
[----:B------:R-:W4:Y:S04]  /*20560*/  LDL R10, [R1+0x8a0] ;  /* 0x0008a000010a7983 */ /* 0x000f280000100800 */
[----:B------:R-:W4:Y:S01]  /*20570*/  LDL R9, [R1+0x8a4] ;  /* 0x0008a40001097983 */ /* 0x000f220000100800 */
[----:B0-----:R-:W-:Y:S01]  /*20580*/  PRMT R28, RZ, 0x7610, R28 ;  /* 0x00007610ff1c7816 */ /* 0x001fe2000000001c */
[----:B---3--:R-:W-:-:S02]  /*20590*/  @P2 IMAD.MOV.U32 R30, RZ, RZ, R5 ;  /* 0x000000ffff1e2224 */ /* 0x008fc400078e0005 */
[----:B------:R-:W3:Y:S01]  /*205a0*/  LDL R5, [R1+0x894] ;  /* 0x0008940001057983 */ /* 0x000ee20000100800 */
[----:B------:R-:W-:-:S03]  /*205b0*/  @P2 IMAD.MOV.U32 R31, RZ, RZ, R6 ;  /* 0x000000ffff1f2224 */ /* 0x000fc600078e0006 */
[----:B------:R-:W3:Y:S01]  /*205c0*/  LDL R6, [R1+0x890] ;  /* 0x0008900001067983 */ /* 0x000ee20000100800 */
[----:B------:R-:W-:-:S03]  /*205d0*/  PRMT R29, RZ, 0x7610, R29 ;  /* 0x00007610ff1d7816 */ /* 0x000fc6000000001d */
[----:B------:R0:W3:Y:S04]  /*205e0*/  @P2 LDG.E.U8 R28, desc[UR20][R30.64] ;  /* 0x000000141e1c2981 */ /* 0x0000e8000c1e1100 */
[----:B------:R1:W3:Y:S01]  /*205f0*/  @P1 LDG.E.U8 R29, desc[UR20][R32.64] ;  /* 0x00000014201d1981 */ /* 0x0002e2000c1e1100 */
[----:B0-----:R-:W-:-:S06]  /*20600*/  PRMT R31, RZ, 0x7610, R31 ;  /* 0x00007610ff1f7816 */ /* 0x001fcc000000001f */
[----:B------:R2:W3:Y:S01]  /*20610*/  @P3 LDG.E.U8 R31, desc[UR20][R34.64] ;  /* 0x00000014221f3981 */ /* 0x0004e2000c1e1100 */
[----:B-1----:R-:W-:-:S03]  /*20620*/  @P1 IMAD.MOV.U32 R32, RZ, RZ, R7 ;  /* 0x000000ffff201224 */ /* 0x002fc600078e0007 */
        /* <DEDUP_REMOVED lines=12> */
[----:B------:R-:W-:Y:S02]  /*206f0*/  @P2 IMAD.MOV.U32 R36, RZ, RZ, R15 ;  /* 0x000000ffff242224 */ /* 0x000fe400078e000f */
[----:B------:R-:W4:Y:S01]  /*20700*/  LDL R15, [R1+0x8cc] ;  /* 0x0008cc00010f7983 */ /* 0x000f220000100800 */
[----:B0-----:R-:W-:Y:S02]  /*20710*/  PRMT R32, RZ, 0x7610, R32 ;  /* 0x00007610ff207816 */ /* 0x001fe40000000020 */
[----:B------:R-:W-:-:S04]  /*20720*/  PRMT R33, RZ, 0x7610, R33 ;  /* 0x00007610ff217816 */ /* 0x000fc80000000021 */
[----:B------:R0:W4:Y:S01]  /*20730*/  @P3 LDG.E.U8 R32, desc[UR20][R34.64] ;  /* 0x0000001422203981 */ /* 0x000122000c1e1100 */
[----:B------:R-:W-:-:S03]  /*20740*/  ISETP.GT.AND P3, PT, R16, 0x55, PT ;  /* 0x000000551000780c */ /* 0x000fc60003f64270 */
[----:B------:R3:W4:Y:S01]  /*20750*/  @P2 LDG.E.U8 R33, desc[UR20][R36.64] ;  /* 0x0000001424212981 */ /* 0x000722000c1e1100 */
[----:B------:R-:W-:Y:S02]  /*20760*/  @P1 IMAD.MOV.U32 R38, RZ, RZ, R13 ;  /* 0x000000ffff261224 */ /* 0x000fe400078e000d */
[----:B------:R-:W-:Y:S01]  /*20770*/  @P1 IMAD.MOV.U32 R39, RZ, RZ, R14 ;  /* 0x000000ffff271224 */ /* 0x000fe200078e000e */
[----:B------:R-:W4:Y:S01]  /*20780*/  LDL R13, [R1+0x8d4] ;  /* 0x0008d400010d7983 */ /* 0x000f220000100800 */
[----:B0-----:R-:W-:-:S03]  /*20790*/  PRMT R34, RZ, 0x7610, R34 ;  /* 0x00007610ff227816 */ /* 0x001fc60000000022 */
[----:B------:R-:W4:Y:S01]  /*207a0*/  LDL R14, [R1+0x8d0] ;  /* 0x0008d000010e7983 */ /* 0x000f220000100800 */
[----:B---3--:R-:W-:-:S03]  /*207b0*/  @P2 IMAD.MOV.U32 R36, RZ, RZ, R5 ;  /* 0x000000ffff242224 */ /* 0x008fc600078e0005 */
[----:B------:R-:W3:Y:S01]  /*207c0*/  LDL R5, [R1+0x8c4] ;  /* 0x0008c40001057983 */ /* 0x000ee20000100800 */
[----:B------:R-:W-:-:S03]  /*207d0*/  @P2 IMAD.MOV.U32 R37, RZ, RZ, R6 ;  /* 0x000000ffff252224 */ /* 0x000fc600078e0006 */
[----:B------:R-:W3:Y:S04]  /*207e0*/  LDL R6, [R1+0x8c0] ;  /* 0x0008c00001067983 */ /* 0x000ee80000100800 */
[----:B------:R0:W3:Y:S02]  /*207f0*/  @P2 LDG.E.U8 R34, desc[UR20][R36.64] ;  /* 0x0000001424222981 */ /* 0x0000e4000c1e1100 */
[----:B0-----:R-:W-:Y:S01]  /*20800*/  PRMT R37, RZ, 0x7610, R37 ;  /* 0x00007610ff257816 */ /* 0x001fe20000000025 */
[----:B------:R-:W-:Y:S02]  /*20810*/  @P3 IMAD.MOV.U32 R40, RZ, RZ, R7 ;  /* 0x000000ffff283224 */ /* 0x000fe400078e0007 */
[----:B------:R-:W3:Y:S01]  /*20820*/  LDL R7, [R1+0x8dc] ;  /* 0x0008dc0001077983 */ /* 0x000ee20000100800 */
[----:B------:R-:W-:-:S03]  /*20830*/  @P3 IMAD.MOV.U32 R41, RZ, RZ, R8 ;  /* 0x000000ffff293224 */ /* 0x000fc600078e0008 */
[----:B------:R-:W3:Y:S04]  /*20840*/  LDL R8, [R1+0x8d8] ;  /* 0x0008d80001087983 */ /* 0x000ee80000100800 */
[----:B------:R2:W3:Y:S02]  /*20850*/  @P3 LDG.E.U8 R37, desc[UR20][R40.64] ;  /* 0x0000001428253981 */ /* 0x0004e4000c1e1100 */
[----:B--2---:R-:W-:Y:S02]  /*20860*/  @P3 IMAD.MOV.U32 R40, RZ, RZ, R2 ;  /* 0x000000ffff283224 */ /* 0x004fe400078e0002 */
[----:B------:R-:W2:Y:S01]  /*20870*/  LDL R2, [R1+0x8e4] ;  /* 0x0008e40001027983 */ /* 0x000ea20000100800 */
[----:B----4-:R-:W-:-:S03]  /*20880*/  @P3 IMAD.MOV.U32 R41, RZ, RZ, R3 ;  /* 0x000000ffff293224 */ /* 0x010fc600078e0003 */
[----:B------:R-:W4:Y:S01]  /*20890*/  LDL R3, [R1+0x8e0] ;  /* 0x0008e00001037983 */ /* 0x000f220000100800 */
[----:B------:R-:W-:Y:S02]  /*208a0*/  PRMT R35, RZ, 0x7610, R35 ;  /* 0x00007610ff237816 */ /* 0x000fe40000000023 */
[----:B------:R-:W-:-:S04]  /*208b0*/  PRMT R36, RZ, 0x7610, R36 ;  /* 0x00007610ff247816 */ /* 0x000fc80000000024 */
[----:B------:R0:W4:Y:S01]  /*208c0*/  @P1 LDG.E.U8 R35, desc[UR20][R38.64] ;  /* 0x0000001426231981 */ /* 0x000122000c1e1100 */
[C---:B------:R-:W-:Y:S01]  /*208d0*/  ISETP.GT.AND P2, PT, R16.reuse, 0x56, PT ;  /* 0x000000561000780c */ /* 0x040fe20003f44270 */
[----:B0-----:R-:W-:Y:S02]  /*208e0*/  @P1 IMAD.MOV.U32 R38, RZ, RZ, R9 ;  /* 0x000000ffff261224 */ /* 0x001fe400078e0009 */
[----:B------:R-:W-:Y:S01]  /*208f0*/  @P1 IMAD.MOV.U32 R39, RZ, RZ, R10 ;  /* 0x000000ffff271224 */ /* 0x000fe200078e000a */
[----:B------:R-:W4:Y:S04]  /*20900*/  LDL R9, [R1+0x8ec] ;  /* 0x0008ec0001097983 */ /* 0x000f280000100800 */
[----:B------:R0:W4:Y:S01]  /*20910*/  @P1 LDG.E.U8 R36, desc[UR20][R38.64] ;  /* 0x0000001426241981 */ /* 0x000122000c1e1100 */
[----:B------:R-:W-:-:S03]  /*20920*/  ISETP.GT.AND P1, PT, R16, 0x57, PT ;  /* 0x000000571000780c */ /* 0x000fc60003f24270 */
[----:B------:R-:W4:Y:S01]  /*20930*/  LDL R10, [R1+0x8e8] ;  /* 0x0008e800010a7983 */ /* 0x000f220000100800 */
[----:B0-----:R-:W-:Y:S02]  /*20940*/  PRMT R38, RZ, 0x7610, R38 ;  /* 0x00007610ff267816 */ /* 0x001fe40000000026 */
[----:B------:R-:W-:-:S07]  /*20950*/  PRMT R39, RZ, 0x7610, R39 ;  /* 0x00007610ff277816 */ /* 0x000fce0000000027 */
[----:B------:R-:W-:Y:S01]  /*20960*/  @P1 IMAD.MOV.U32 R45, RZ, RZ, R44 ;  /* 0x000000ffff2d1224 */ /* 0x000fe200078e002c */
[----:B------:R0:W4:Y:S01]  /*20970*/  @P3 LDG.E.U8 R38, desc[UR20][R40.64] ;  /* 0x0000001428263981 */ /* 0x000122000c1e1100 */
[----:B------:R-:W-:Y:S01]  /*20980*/  ISETP.GT.AND P3, PT, R16, 0x58, PT ;  /* 0x000000581000780c */ /* 0x000fe20003f64270 */
[----:B------:R-:W-:Y:S02]  /*20990*/  @P1 IMAD.MOV.U32 R44, RZ, RZ, R15 ;  /* 0x000000ffff2c1224 */ /* 0x000fe400078e000f */
[----:B------:R3:W4:Y:S04]  /*209a0*/  @P2 LDG.E.U8 R39, desc[UR20][R42.64] ;  /* 0x000000142a272981 */ /* 0x000728000c1e1100 */
[----:B------:R-:W4:Y:S01]  /*209b0*/  LDL R15, [R1+0x8fc] ;  /* 0x0008fc00010f7983 */ /* 0x000f220000100800 */
[----:B0-----:R-:W-:Y:S01]  /*209c0*/  PRMT R41, RZ, 0x7610, R41 ;  /* 0x00007610ff297816 */ /* 0x001fe20000000029 */
[----:B---3--:R-:W-:-:S02]  /*209d0*/  @P2 IMAD.MOV.U32 R42, RZ, RZ, R5 ;  /* 0x000000ffff2a2224 */ /* 0x008fc400078e0005 */
[----:B------:R-:W-:Y:S01]  /*209e0*/  @P2 IMAD.MOV.U32 R43, RZ, RZ, R6 ;  /* 0x000000ffff2b2224 */ /* 0x000fe200078e0006 */
[----:B------:R-:W3:Y:S04]  /*209f0*/  LDL R5, [R1+0x8f4] ;  /* 0x0008f40001057983 */ /* 0x000ee80000100800 */
[----:B------:R-:W3:Y:S01]  /*20a00*/  LDL R6, [R1+0x8f0] ;  /* 0x0008f00001067983 */ /* 0x000ee20000100800 */
[----:B------:R-:W-:-:S03]  /*20a10*/  PRMT R40, RZ, 0x7610, R40 ;  /* 0x00007610ff287816 */ /* 0x000fc60000000028 */
[----:B------:R0:W3:Y:S04]  /*20a20*/  @P1 LDG.E.U8 R41, desc[UR20][R44.64] ;  /* 0x000000142c291981 */ /* 0x0000e8000c1e1100 */
[----:B------:R1:W3:Y:S01]  /*20a30*/  @P2 LDG.E.U8 R40, desc[UR20][R42.64] ;  /* 0x000000142a282981 */ /* 0x0002e2000c1e1100 */
[----:B0-----:R-:W-:Y:S02]  /*20a40*/  @P1 IMAD.MOV.U32 R44, RZ, RZ, R13 ;  /* 0x000000ffff2c1224 */ /* 0x001fe400078e000d */
[----:B------:R-:W-:Y:S01]  /*20a50*/  @P1 IMAD.MOV.U32 R45, RZ, RZ, R14 ;  /* 0x000000ffff2d1224 */ /* 0x000fe200078e000e */
[----:B------:R-:W3:Y:S04]  /*20a60*/  LDL R13, [R1+0x904] ;  /* 0x00090400010d7983 */ /* 0x000ee80000100800 */
[----:B------:R-:W3:Y:S01]  /*20a70*/  LDL R14, [R1+0x900] ;  /* 0x00090000010e7983 */ /* 0x000ee20000100800 */
[----:B-1----:R-:W-:Y:S01]  /*20a80*/  PRMT R43, RZ, 0x7610, R43 ;  /* 0x00007610ff2b7816 */ /* 0x002fe2000000002b */
[----:B------:R-:W-:-:S02]  /*20a90*/  @P3 IMAD.MOV.U32 R46, RZ, RZ, R7 ;  /* 0x000000ffff2e3224 */ /* 0x000fc400078e0007 */
        /* <DEDUP_REMOVED lines=9> */
[----:B------:R-:W-:-:S04]  /*20b30*/  ISETP.GT.AND P2, PT, R16, 0x59, PT ;  /* 0x000000591000780c */ /* 0x000fc80003f44270 */
[----:B------:R0:W4:Y:S01]  /*20b40*/  @P1 LDG.E.U8 R42, desc[UR20][R44.64] ;  /* 0x000000142c2a1981 */ /* 0x000122000c1e1100 */
[----:B------:R-:W-:Y:S02]  /*20b50*/  ISETP.GT.AND P1, PT, R16, 0x5a, PT ;  /* 0x0000005a1000780c */ /* 0x000fe40003f24270 */
[----:B0-----:R-:W-:-:S06]  /*20b60*/  PRMT R44, RZ, 0x7610, R44 ;  /* 0x00007610ff2c7816 */ /* 0x001fcc000000002c */
[----:B------:R-:W-:Y:S01]  /*20b70*/  @P2 IMAD.MOV.U32 R48, RZ, RZ, R9 ;  /* 0x000000ffff302224 */ /* 0x000fe200078e0009 */
[----:B------:R-:W-:Y:S01]  /*20b80*/  PRMT R45, RZ, 0x7610, R45 ;  /* 0x00007610ff2d7816 */ /* 0x000fe2000000002d */
[----:B------:R-:W4:Y:S01]  /*20b90*/  LDL R9, [R1+0x91c] ;  /* 0x00091c0001097983 */ /* 0x000f220000100800 */
[----:B------:R-:W-:-:S03]  /*20ba0*/  @P2 IMAD.MOV.U32 R49, RZ, RZ, R10 ;  /* 0x000000ffff312224 */ /* 0x000fc600078e000a */
[----:B------:R0:W4:Y:S04]  /*20bb0*/  @P3 LDG.E.U8 R44, desc[UR20][R46.64] ;  /* 0x000000142e2c3981 */ /* 0x000128000c1e1100 */
[----:B------:R-:W4:Y:S01]  /*20bc0*/  LDL R10, [R1+0x918] ;  /* 0x00091800010a7983 */ /* 0x000f220000100800 */
[----:B------:R-:W-:Y:S01]  /*20bd0*/  ISETP.GT.AND P3, PT, R16, 0x5b, PT ;  /* 0x0000005b1000780c */ /* 0x000fe20003f64270 */
[----:B------:R-:W-:Y:S02]  /*20be0*/  @P1 IMAD.MOV.U32 R51, RZ, RZ, R50 ;  /* 0x000000ffff331224 */ /* 0x000fe400078e0032 */
[----:B------:R3:W4:Y:S01]  /*20bf0*/  @P2 LDG.E.U8 R45, desc[UR20][R48.64] ;  /* 0x00000014302d2981 */ /* 0x000722000c1e1100 */
[----:B0-----:R-:W-:Y:S02]  /*20c00*/  PRMT R47, RZ, 0x7610, R47 ;  /* 0x00007610ff2f7816 */ /* 0x001fe4000000002f */
[----:B------:R-:W-:Y:S01]  /*20c10*/  PRMT R46, RZ, 0x7610, R46 ;  /* 0x00007610ff2e7816 */ /* 0x000fe2000000002e */
[----:B------:R-:W-:-:S02]  /*20c20*/  @P1 IMAD.MOV.U32 R50, RZ, RZ, R15 ;  /* 0x000000ffff321224 */ /* 0x000fc400078e000f */
[----:B------:R-:W4:Y:S04]  /*20c30*/  LDL R15, [R1+0x954] ;  /* 0x00095400010f7983 */ /* 0x000f280000100800 */
[----:B------:R0:W4:Y:S01]  /*20c40*/  @P1 LDG.E.U8 R47, desc[UR20][R50.64] ;  /* 0x00000014322f1981 */ /* 0x000122000c1e1100 */
[----:B---3--:R-:W-:-:S03]  /*20c50*/  @P2 IMAD.MOV.U32 R48, RZ, RZ, R5 ;  /* 0x000000ffff302224 */ /* 0x008fc600078e0005 */
[----:B------:R-:W3:Y:S01]  /*20c60*/  LDL R5, [R1+0x924] ;  /* 0x0009240001057983 */ /* 0x000ee20000100800 */
[----:B------:R-:W-:-:S03]  /*20c70*/  @P2 IMAD.MOV.U32 R49, RZ, RZ, R6 ;  /* 0x000000ffff312224 */ /* 0x000fc600078e0006 */
[----:B------:R-:W3:Y:S04]  /*20c80*/  LDL R6, [R1+0x920] ;  /* 0x0009200001067983 */ /* 0x000ee80000100800 */
[----:B------:R1:W3:Y:S01]  /*20c90*/  @P2 LDG.E.U8 R46, desc[UR20][R48.64] ;  /* 0x00000014302e2981 */ /* 0x0002e2000c1e1100 */
[----:B0-----:R-:W-:-:S03]  /*20ca0*/  @P1 IMAD.MOV.U32 R50, RZ, RZ, R13 ;  /* 0x000000ffff321224 */ /* 0x001fc600078e000d */
[----:B------:R-:W3:Y:S01]  /*20cb0*/  LDL R13, [R1+0x934] ;  /* 0x00093400010d7983 */ /* 0x000ee20000100800 */
[----:B------:R-:W-:-:S03]  /*20cc0*/  @P1 IMAD.MOV.U32 R51, RZ, RZ, R14 ;  /* 0x000000ffff331224 */ /* 0x000fc600078e000e */
[----:B------:R-:W3:Y:S01]  /*20cd0*/  LDL R14, [R1+0x930] ;  /* 0x00093000010e7983 */ /* 0x000ee20000100800 */
[----:B-1----:R-:W-:Y:S01]  /*20ce0*/  PRMT R49, RZ, 0x7610, R49 ;  /* 0x00007610ff317816 */ /* 0x002fe20000000031 */
        /* <DEDUP_REMOVED lines=9> */
[----:B------:R-:W-:Y:S02]  /*20d80*/  ISETP.GT.AND P2, PT, R16, 0x5c, PT ;  /* 0x0000005c1000780c */ /* 0x000fe40003f44270 */
[----:B------:R-:W-:-:S06]  /*20d90*/  PRMT R48, RZ, 0x7610, R48 ;  /* 0x00007610ff307816 */ /* 0x000fcc0000000030 */
[----:B------:R0:W4:Y:S01]  /*20da0*/  @P1 LDG.E.U8 R48, desc[UR20][R50.64] ;  /* 0x0000001432301981 */ /* 0x000122000c1e1100 */
[----:B------:R-:W-:-:S04]  /*20db0*/  ISETP.GT.AND P1, PT, R16, 0x5d, PT ;  /* 0x0000005d1000780c */ /* 0x000fc80003f24270 */
[----:B------:R-:W-:Y:S01]  /*20dc0*/  @P2 IMAD.MOV.U32 R54, RZ, RZ, R9 ;  /* 0x000000ffff362224 */ /* 0x000fe200078e0009 */
[----:B0-----:R-:W-:Y:S01]  /*20dd0*/  PRMT R50, RZ, 0x7610, R50 ;  /* 0x00007610ff327816 */ /* 0x001fe20000000032 */
[----:B------:R-:W4:Y:S01]  /*20de0*/  LDL R9, [R1+0x94c] ;  /* 0x00094c0001097983 */ /* 0x000f220000100800 */
[----:B------:R-:W-:-:S04]  /*20df0*/  PRMT R51, RZ, 0x7610, R51 ;  /* 0x00007610ff337816 */ /* 0x000fc80000000033 */
[----:B------:R0:W4:Y:S01]  /*20e00*/  @P3 LDG.E.U8 R50, desc[UR20][R52.64] ;  /* 0x0000001434323981 */ /* 0x000122000c1e1100 */
[----:B------:R-:W-:-:S03]  /*20e10*/  @P2 IMAD.MOV.U32 R55, RZ, RZ, R10 ;  /* 0x000000ffff372224 */ /* 0x000fc600078e000a */
[----:B------:R-:W4:Y:S01]  /*20e20*/  LDL R10, [R1+0x948] ;  /* 0x00094800010a7983 */ /* 0x000f220000100800 */
[----:B------:R-:W-:-:S03]  /*20e30*/  ISETP.GT.AND P3, PT, R16, 0x5e, PT ;  /* 0x0000005e1000780c */ /* 0x000fc60003f64270 */
[----:B------:R3:W4:Y:S01]  /*20e40*/  @P2 LDG.E.U8 R51, desc[UR20][R54.64] ;  /* 0x0000001436332981 */ /* 0x000722000c1e1100 */
[----:B0-----:R-:W-:Y:S02]  /*20e50*/  PRMT R53, RZ, 0x7610, R53 ;  /* 0x00007610ff357816 */ /* 0x001fe40000000035 */
[----:B------:R-:W-:-:S04]  /*20e60*/  PRMT R52, RZ, 0x7610, R52 ;  /* 0x00007610ff347816 */ /* 0x000fc80000000034 */
        /* <DEDUP_REMOVED lines=27> */
[----:B------:R-:W4:Y:S05]  /*21020*/  LDL R9, [R1+0x97c] ;  /* 0x00097c0001097983 */ /* 0x000f2a0000100800 */
[----:B------:R0:W4:Y:S01]  /*21030*/  @P3 LDG.E.U8 R56, desc[UR20][R58.64] ;  /* 0x000000143a383981 */ /* 0x000122000c1e1100 */
[----:B------:R-:W-:-:S03]  /*21040*/  @P2 IMAD.MOV.U32 R61, RZ, RZ, R10 ;  /* 0x000000ffff3d2224 */ /* 0x000fc600078e000a */
[----:B------:R-:W4:Y:S01]  /*21050*/  LDL R10, [R1+0x978] ;  /* 0x00097800010a7983 */ /* 0x000f220000100800 */
[----:B------:R-:W-:-:S03]  /*21060*/  ISETP.GT.AND P3, PT, R16, 0x61, PT ;  /* 0x000000611000780c */ /* 0x000fc60003f64270 */
[----:B------:R1:W4:Y:S01]  /*21070*/  @P2 LDG.E.U8 R57, desc[UR20][R60.64] ;  /* 0x000000143c392981 */ /* 0x000322000c1e1100 */
[----:B0-----:R-:W-:Y:S02]  /*21080*/  PRMT R59, RZ, 0x7610, R59 ;  /* 0x00007610ff3b7816 */ /* 0x001fe4000000003b */
[----:B------:R-:W-:Y:S01]  /*21090*/  PRMT R58, RZ, 0x7610, R58 ;  /* 0x00007610ff3a7816 */ /* 0x000fe2000000003a */
[----:B-1----:R-:W-:Y:S02]  /*210a0*/  @P2 IMAD.MOV.U32 R61, RZ, RZ, R62 ;  /* 0x000000ffff3d2224 */ /* 0x002fe400078e003e */
[----:B------:R-:W-:-:S05]  /*210b0*/  @P2 IMAD.MOV.U32 R60, RZ, RZ, R15 ;  /* 0x000000ffff3c2224 */ /* 0x000fca00078e000f */
[----:B------:R0:W4:Y:S01]  /*210c0*/  @P2 LDG.E.U8 R58, desc[UR20][R60.64] ;  /* 0x000000143c3a2981 */ /* 0x000122000c1e1100 */
[----:B---3--:R-:W-:-:S03]  /*210d0*/  @P1 IMAD.MOV.U32 R62, RZ, RZ, R5 ;  /* 0x000000ffff3e1224 */ /* 0x008fc600078e0005 */
[----:B------:R-:W3:Y:S01]  /*210e0*/  LDL R5, [R1+0x984] ;  /* 0x0009840001057983 */ /* 0x000ee20000100800 */
[----:B------:R-:W-:-:S03]  /*210f0*/  @P1 IMAD.MOV.U32 R63, RZ, RZ, R6 ;  /* 0x000000ffff3f1224 */ /* 0x000fc600078e0006 */
[----:B------:R-:W3:Y:S04]  /*21100*/  LDL R6, [R1+0x980] ;  /* 0x0009800001067983 */ /* 0x000ee80000100800 */
[----:B------:R1:W3:Y:S01]  /*21110*/  @P1 LDG.E.U8 R59, desc[UR20][R62.64] ;  /* 0x000000143e3b1981 */ /* 0x0002e2000c1e1100 */
[----:B0-----:R-:W-:Y:S01]  /*21120*/  PRMT R61, RZ, 0x7610, R61 ;  /* 0x00007610ff3d7816 */ /* 0x001fe2000000003d */
[----:B-1----:R-:W-:Y:S02]  /*21130*/  @P1 IMAD.MOV.U32 R62, RZ, RZ, R13 ;  /* 0x000000ffff3e1224 */ /* 0x002fe400078e000d */
[----:B------:R-:W3:Y:S01]  /*21140*/  LDL R13, [R1+0x98c] ;  /* 0x00098c00010d7983 */ /* 0x000ee20000100800 */
[----:B------:R-:W-:-:S03]  /*21150*/  @P1 IMAD.MOV.U32 R63, RZ, RZ, R14 ;  /* 0x000000ffff3f1224 */ /* 0x000fc600078e000e */
[----:B------:R-:W3:Y:S01]  /*21160*/  LDL R14, [R1+0x988] ;  /* 0x00098800010e7983 */ /* 0x000ee20000100800 */
[----:B------:R-:W-:-:S03]  /*21170*/  @P3 IMAD.MOV.U32 R64, RZ, RZ, R7 ;  /* 0x000000ffff403224 */ /* 0x000fc600078e0007 */
        /* <DEDUP_REMOVED lines=15> */
[----:B------:R-:W-:Y:S02]  /*21270*/  PRMT R62, RZ, 0x7610, R62 ;  /* 0x00007610ff3e7816 */ /* 0x000fe4000000003e */
[----:B------:R-:W-:-:S04]  /*21280*/  ISETP.GT.AND P2, PT, R16, 0x64, PT ;  /* 0x000000641000780c */ /* 0x000fc80003f44270 */
[----:B------:R0:W4:Y:S01]  /*21290*/  @P3 LDG.E.U8 R62, desc[UR20][R64.64] ;  /* 0x00000014403e3981 */ /* 0x000122000c1e1100 */
[----:B------:R-:W-:-:S03]  /*212a0*/  @P4 IMAD.MOV.U32 R67, RZ, RZ, R10 ;  /* 0x000000ffff434224 */ /* 0x000fc600078e000a */
[----:B------:R-:W4:Y:S04]  /*212b0*/  LDL R10, [R1+0x9a0] ;  /* 0x0009a000010a7983 */ /* 0x000f280000100800 */
[----:B------:R3:W4:Y:S01]  /*212c0*/  @P4 LDG.E.U8 R63, desc[UR20][R66.64] ;  /* 0x00000014423f4981 */ /* 0x000722000c1e1100 */
[----:B0-----:R-:W-:Y:S02]  /*212d0*/  PRMT R64, RZ, 0x7610, R64 ;  /* 0x00007610ff407816 */ /* 0x001fe40000000040 */
[----:B------:R-:W-:Y:S01]  /*212e0*/  PRMT R65, RZ, 0x7610, R65 ;  /* 0x00007610ff417816 */ /* 0x000fe20000000041 */
[----:B---3--:R-:W-:Y:S02]  /*212f0*/  @P4 IMAD.MOV.U32 R66, RZ, RZ, R5 ;  /* 0x000000ffff424224 */ /* 0x008fe400078e0005 */
[----:B------:R-:W3:Y:S01]  /*21300*/  LDL R5, [R1+0x9ac] ;  /* 0x0009ac0001057983 */ /* 0x000ee20000100800 */
[----:B------:R-:W-:-:S03]  /*21310*/  @P4 IMAD.MOV.U32 R67, RZ, RZ, R6 ;  /* 0x000000ffff434224 */ /* 0x000fc600078e0006 */
[----:B------:R-:W3:Y:S04]  /*21320*/  LDL R6, [R1+0x9a8] ;  /* 0x0009a80001067983 */ /* 0x000ee80000100800 */
[----:B------:R0:W3:Y:S01]  /*21330*/  @P4 LDG.E.U8 R64, desc[UR20][R66.64] ;  /* 0x0000001442404981 */ /* 0x0000e2000c1e1100 */
[----:B------:R-:W-:Y:S02]  /*21340*/  @P1 IMAD.MOV.U32 R68, RZ, RZ, R13 ;  /* 0x000000ffff441224 */ /* 0x000fe400078e000d */
[----:B------:R-:W-:Y:S01]  /*21350*/  @P1 IMAD.MOV.U32 R69, RZ, RZ, R14 ;  /* 0x000000ffff451224 */ /* 0x000fe200078e000e */
[----:B0-----:R-:W-:Y:S01]  /*21360*/  PRMT R66, RZ, 0x7610, R66 ;  /* 0x00007610ff427816 */ /* 0x001fe20000000042 */
[----:B------:R-:W3:Y:S04]  /*21370*/  LDL R14, [R1+0x9b0] ;  /* 0x0009b000010e7983 */ /* 0x000ee80000100800 */
[----:B------:R0:W3:Y:S01]  /*21380*/  @P1 LDG.E.U8 R65, desc[UR20][R68.64] ;  /* 0x0000001444411981 */ /* 0x0000e2000c1e1100 */
[----:B------:R-:W-:-:S03]  /*21390*/  ISETP.GT.AND P3, PT, R16, 0x65, PT ;  /* 0x000000651000780c */ /* 0x000fc60003f64270 */
[----:B------:R-:W3:Y:S01]  /*213a0*/  LDL R13, [R1+0x9b4] ;  /* 0x0009b400010d7983 */ /* 0x000ee20000100800 */
[----:B0-----:R-:W-:Y:S02]  /*213b0*/  @P1 IMAD.MOV.U32 R68, RZ, RZ, R7 ;  /* 0x000000ffff441224 */ /* 0x001fe400078e0007 */
[----:B------:R-:W-:Y:S01]  /*213c0*/  @P1 IMAD.MOV.U32 R69, RZ, RZ, R8 ;  /* 0x000000ffff451224 */ /* 0x000fe200078e0008 */
[----:B------:R-:W3:Y:S04]  /*213d0*/  LDL R7, [R1+0x9bc] ;  /* 0x0009bc0001077983 */ /* 0x000ee80000100800 */
[----:B------:R-:W3:Y:S04]  /*213e0*/  LDL R8, [R1+0x9b8] ;  /* 0x0009b80001087983 */ /* 0x000ee80000100800 */
[----:B------:R2:W3:Y:S02]  /*213f0*/  @P1 LDG.E.U8 R66, desc[UR20][R68.64] ;  /* 0x0000001444421981 */ /* 0x0004e4000c1e1100 */
[----:B--2---:R-:W-:-:S02]  /*21400*/  @P2 IMAD.MOV.U32 R68, RZ, RZ, R2 ;  /* 0x000000ffff442224 */ /* 0x004fc400078e0002 */
[----:B------:R-:W2:Y:S01]  /*21410*/  LDL R2, [R1+0x9dc] ;  /* 0x0009dc0001027983 */ /* 0x000ea20000100800 */
[----:B----4-:R-:W-:-:S03]  /*21420*/  @P2 IMAD.MOV.U32 R69, RZ, RZ, R3 ;  /* 0x000000ffff452224 */ /* 0x010fc600078e0003 */
[----:B------:R-:W4:Y:S01]  /*21430*/  LDL R3, [R1+0x9d8] ;  /* 0x0009d80001037983 */ /* 0x000f220000100800 */
[----:B------:R-:W-:Y:S02]  /*21440*/  PRMT R67, RZ, 0x7610, R67 ;  /* 0x00007610ff437816 */ /* 0x000fe40000000043 */
[C---:B------:R-:W-:Y:S02]  /*21450*/  ISETP.GT.AND P1, PT, R16.reuse, 0x66, PT ;  /* 0x000000661000780c */ /* 0x040fe40003f24270 */
[----:B------:R-:W-:Y:S02]  /*21460*/  ISETP.GT.AND P4, PT, R16, 0x68, PT ;  /* 0x000000681000780c */ /* 0x000fe40003f84270 */
[----:B------:R0:W4:Y:S02]  /*21470*/  @P2 LDG.E.U8 R67, desc[UR20][R68.64] ;  /* 0x0000001444432981 */ /* 0x000124000c1e1100 */
[----:B0-----:R-:W-:Y:S01]  /*21480*/  PRMT R68, RZ, 0x7610, R68 ;  /* 0x00007610ff447816 */ /* 0x001fe20000000044 */
[----:B------:R-:W-:-:S02]  /*21490*/  @P2 IMAD.MOV.U32 R70, RZ, RZ, R9 ;  /* 0x000000ffff462224 */ /* 0x000fc400078e0009 */
[----:B------:R-:W4:Y:S01]  /*214a0*/  LDL R9, [R1+0x9e4] ;  /* 0x0009e40001097983 */ /* 0x000f220000100800 */
[----:B------:R-:W-:-:S03]  /*214b0*/  @P2 IMAD.MOV.U32 R71, RZ, RZ, R10 ;  /* 0x000000ffff472224 */ /* 0x000fc600078e000a */
[----:B------:R-:W4:Y:S04]  /*214c0*/  LDL R10, [R1+0x9e0] ;  /* 0x0009e000010a7983 */ /* 0x000f280000100800 */
[----:B------:R0:W4:Y:S01]  /*214d0*/  @P2 LDG.E.U8 R68, desc[UR20][R70.64] ;  /* 0x0000001446442981 */ /* 0x000122000c1e1100 */
[----:B---3--:R-:W-:-:S03]  /*214e0*/  @P3 IMAD.MOV.U32 R72, RZ, RZ, R5 ;  /* 0x000000ffff483224 */ /* 0x008fc600078e0005 */
[----:B------:R-:W3:Y:S01]  /*214f0*/  LDL R5, [R1+0x9ec] ;  /* 0x0009ec0001057983 */ /* 0x000ee20000100800 */
[----:B------:R-:W-:-:S03]  /*21500*/  @P3 IMAD.MOV.U32 R73, RZ, RZ, R6 ;  /* 0x000000ffff493224 */ /* 0x000fc600078e0006 */
[----:B------:R-:W3:Y:S01]  /*21510*/  LDL R6, [R1+0x9e8] ;  /* 0x0009e80001067983 */ /* 0x000ee20000100800 */
        /* <DEDUP_REMOVED lines=11> */
[C---:B------:R-:W-:Y:S02]  /*215d0*/  ISETP.GT.AND P2, PT, R16.reuse, 0x69, PT ;  /* 0x000000691000780c */ /* 0x040fe40003f44270 */
[----:B------:R-:W-:Y:S02]  /*215e0*/  PRMT R70, RZ, 0x7610, R70 ;  /* 0x00007610ff467816 */ /* 0x000fe40000000046 */
[----:B------:R0:W4:Y:S02]  /*215f0*/  @P3 LDG.E.U8 R69, desc[UR20][R72.64] ;  /* 0x0000001448453981 */ /* 0x000124000c1e1100 */
[----:B0-----:R-:W-:Y:S02]  /*21600*/  @P3 IMAD.MOV.U32 R72, RZ, RZ, R13 ;  /* 0x000000ffff483224 */ /* 0x001fe400078e000d */
[----:B------:R-:W-:Y:S01]  /*21610*/  @P3 IMAD.MOV.U32 R73, RZ, RZ, R14 ;  /* 0x000000ffff493224 */ /* 0x000fe200078e000e */
[----:B------:R-:W-:Y:S01]  /*21620*/  PRMT R85, RZ, 0x7610, R85 ;  /* 0x00007610ff557816 */ /* 0x000fe20000000055 */
[----:B------:R-:W4:Y:S04]  /*21630*/  LDL R14, [R1+0xa48] ;  /* 0x000a4800010e7983 */ /* 0x000f280000100800 */
[----:B------:R0:W4:Y:S01]  /*21640*/  @P3 LDG.E.U8 R70, desc[UR20][R72.64] ;  /* 0x0000001448463981 */ /* 0x000122000c1e1100 */
[----:B------:R-:W-:-:S02]  /*21650*/  ISETP.GT.AND P3, PT, R16, 0x6a, PT ;  /* 0x0000006a1000780c */ /* 0x000fc40003f64270 */
[----:B------:R-:W-:Y:S01]  /*21660*/  PRMT R87, RZ, 0x7610, R87 ;  /* 0x00007610ff577816 */ /* 0x000fe20000000057 */
[----:B------:R-:W4:Y:S01]  /*21670*/  LDL R13, [R1+0xa4c] ;  /* 0x000a4c00010d7983 */ /* 0x000f220000100800 */
[----:B0-----:R-:W-:-:S06]  /*21680*/  PRMT R72, RZ, 0x7610, R72 ;  /* 0x00007610ff487816 */ /* 0x001fcc0000000048 */
[----:B------:R0:W4:Y:S01]  /*21690*/  @P4 LDG.E.U8 R72, desc[UR20][R74.64] ;  /* 0x000000144a484981 */ /* 0x000122000c1e1100 */
[----:B---3--:R-:W-:-:S03]  /*216a0*/  @P2 IMAD.MOV.U32 R76, RZ, RZ, R5 ;  /* 0x000000ffff4c2224 */ /* 0x008fc600078e0005 */
[----:B------:R-:W3:Y:S01]  /*216b0*/  LDL R5, [R1+0xa0c] ;  /* 0x000a0c0001057983 */ /* 0x000ee20000100800 */
[----:B------:R-:W-:-:S03]  /*216c0*/  @P2 IMAD.MOV.U32 R77, RZ, RZ, R6 ;  /* 0x000000ffff4d2224 */ /* 0x000fc600078e0006 */
[----:B------:R-:W3:Y:S01]  /*216d0*/  LDL R6, [R1+0xa08] ;  /* 0x000a080001067983 */ /* 0x000ee20000100800 */
[----:B0-----:R-:W-:Y:S02]  /*216e0*/  @P4 IMAD.MOV.U32 R74, RZ, RZ, R9 ;  /* 0x000000ffff4a4224 */ /* 0x001fe400078e0009 */
[----:B------:R-:W-:Y:S01]  /*216f0*/  @P4 IMAD.MOV.U32 R75, RZ, RZ, R10 ;  /* 0x000000ffff4b4224 */ /* 0x000fe200078e000a */
[----:B------:R-:W3:Y:S04]  /*21700*/  LDL R9, [R1+0xa04] ;  /* 0x000a040001097983 */ /* 0x000ee80000100800 */
[----:B------:R-:W3:Y:S01]  /*21710*/  LDL R10, [R1+0xa00] ;  /* 0x000a0000010a7983 */ /* 0x000ee20000100800 */
[----:B--2---:R-:W-:-:S03]  /*21720*/  @P3 IMAD.MOV.U32 R78, RZ, RZ, R2 ;  /* 0x000000ffff4e3224 */ /* 0x004fc600078e0002 */
[----:B------:R-:W2:Y:S01]  /*21730*/  LDL R2, [R1+0xa14] ;  /* 0x000a140001027983 */ /* 0x000ea20000100800 */
[----:B----4-:R-:W-:-:S03]  /*21740*/  @P3 IMAD.MOV.U32 R79, RZ, RZ, R3 ;  /* 0x000000ffff4f3224 */ /* 0x010fc600078e0003 */
[----:B------:R-:W4:Y:S01]  /*21750*/  LDL R3, [R1+0xa10] ;  /* 0x000a100001037983 */ /* 0x000f220000100800 */
[----:B------:R-:W-:-:S06]  /*21760*/  PRMT R73, RZ, 0x7610, R73 ;  /* 0x00007610ff497816 */ /* 0x000fcc0000000049 */
[----:B------:R0:W4:Y:S02]  /*21770*/  @P4 LDG.E.U8 R73, desc[UR20][R74.64] ;  /* 0x000000144a494981 */ /* 0x000124000c1e1100 */
[----:B0-----:R-:W-:Y:S02]  /*21780*/  PRMT R74, RZ, 0x7610, R74 ;  /* 0x00007610ff4a7816 */ /* 0x001fe4000000004a */
[----:B------:R-:W-:-:S04]  /*21790*/  PRMT R75, RZ, 0x7610, R75 ;  /* 0x00007610ff4b7816 */ /* 0x000fc8000000004b */
[----:B------:R0:W4:Y:S02]  /*217a0*/  @P2 LDG.E.U8 R74, desc[UR20][R76.64] ;  /* 0x000000144c4a2981 */ /* 0x000124000c1e1100 */
[----:B0-----:R-:W-:Y:S02]  /*217b0*/  @P2 IMAD.MOV.U32 R76, RZ, RZ, R7 ;  /* 0x000000ffff4c2224 */ /* 0x001fe400078e0007 */
[----:B------:R-:W-:Y:S01]  /*217c0*/  @P2 IMAD.MOV.U32 R77, RZ, RZ, R8 ;  /* 0x000000ffff4d2224 */ /* 0x000fe200078e0008 */
[----:B------:R-:W4:Y:S04]  /*217d0*/  LDL R7, [R1+0xa1c] ;  /* 0x000a1c0001077983 */ /* 0x000f280000100800 */
[----:B------:R0:W4:Y:S01]  /*217e0*/  @P2 LDG.E.U8 R75, desc[UR20][R76.64] ;  /* 0x000000144c4b2981 */ /* 0x000122000c1e1100 */
[----:B------:R-:W-:-:S03]  /*217f0*/  ISETP.GT.AND P2, PT, R16, 0x6b, PT ;  /* 0x0000006b1000780c */ /* 0x000fc60003f44270 */
[----:B------:R-:W4:Y:S01]  /*21800*/  LDL R8, [R1+0xa18] ;  /* 0x000a180001087983 */ /* 0x000f220000100800 */
[----:B0-----:R-:W-:-:S09]  /*21810*/  PRMT R76, RZ, 0x7610, R76 ;  /* 0x00007610ff4c7816 */ /* 0x001fd2000000004c */
[----:B---3--:R-:W-:Y:S01]  /*21820*/  @P2 IMAD.MOV.U32 R80, RZ, RZ, R5 ;  /* 0x000000ffff502224 */ /* 0x008fe200078e0005 */
[----:B------:R0:W3:Y:S01]  /*21830*/  @P3 LDG.E.U8 R76, desc[UR20][R78.64] ;  /* 0x000000144e4c3981 */ /* 0x0000e2000c1e1100 */
[----:B------:R-:W-:-:S03]  /*21840*/  @P2 IMAD.MOV.U32 R81, RZ, RZ, R6 ;  /* 0x000000ffff512224 */ /* 0x000fc600078e0006 */
[----:B------:R-:W3:Y:S04]  /*21850*/  LDL R5, [R1+0xa24] ;  /* 0x000a240001057983 */ /* 0x000ee80000100800 */
[----:B------:R-:W3:Y:S01]  /*21860*/  LDL R6, [R1+0xa20] ;  /* 0x000a200001067983 */ /* 0x000ee20000100800 */
[----:B------:R-:W-:Y:S01]  /*21870*/  PRMT R77, RZ, 0x7610, R77 ;  /* 0x00007610ff4d7816 */ /* 0x000fe2000000004d */
[----:B0-----:R-:W-:Y:S02]  /*21880*/  @P3 IMAD.MOV.U32 R78, RZ, RZ, R9 ;  /* 0x000000ffff4e3224 */ /* 0x001fe400078e0009 */
[----:B------:R-:W-:Y:S01]  /*21890*/  @P3 IMAD.MOV.U32 R79, RZ, RZ, R10 ;  /* 0x000000ffff4f3224 */ /* 0x000fe200078e000a */
[----:B------:R-:W3:Y:S04]  /*218a0*/  LDL R9, [R1+0xa5c] ;  /* 0x000a5c0001097983 */ /* 0x000ee80000100800 */
[----:B------:R0:W3:Y:S04]  /*218b0*/  @P3 LDG.E.U8 R77, desc[UR20][R78.64] ;  /* 0x000000144e4d3981 */ /* 0x0000e8000c1e1100 */
[----:B------:R-:W3:Y:S01]  /*218c0*/  LDL R10, [R1+0xa58] ;  /* 0x000a5800010a7983 */ /* 0x000ee20000100800 */
[----:B0-----:R-:W-:-:S06]  /*218d0*/  PRMT R78, RZ, 0x7610, R78 ;  /* 0x00007610ff4e7816 */ /* 0x001fcc000000004e */
        /* <DEDUP_REMOVED lines=8> */
[----:B------:R-:W-:Y:S02]  /*21960*/  ISETP.GT.AND P2, PT, R16, 0x70, PT ;  /* 0x000000701000780c */ /* 0x000fe40003f44270 */
[----:B0-----:R-:W-:Y:S02]  /*21970*/  PRMT R80, RZ, 0x7610, R80 ;  /* 0x00007610ff507816 */ /* 0x001fe40000000050 */
[----:B------:R-:W-:Y:S01]  /*21980*/  PRMT R81, RZ, 0x7610, R81 ;  /* 0x00007610ff517816 */ /* 0x000fe20000000051 */
[----:B------:R-:W-:Y:S02]  /*21990*/  @P3 IMAD.MOV.U32 R82, RZ, RZ, R7 ;  /* 0x000000ffff523224 */ /* 0x000fe400078e0007 */
        /* <DEDUP_REMOVED lines=18> */
[C---:B------:R-:W-:Y:S02]  /*21ac0*/  ISETP.GT.AND P3, PT, R16.reuse, 0x78, PT ;  /* 0x000000781000780c */ /* 0x040fe40003f64270 */
[----:B------:R-:W-:Y:S01]  /*21ad0*/  PRMT R89, RZ, 0x7610, R89 ;  /* 0x00007610ff597816 */ /* 0x000fe20000000059 */
[----:B------:R0:W4:Y:S01]  /*21ae0*/  @P2 LDG.E.U8 R87, desc[UR20][R82.64] ;  /* 0x0000001452572981 */ /* 0x000122000c1e1100 */
[----:B------:R-:W-:Y:S02]  /*21af0*/  PRMT R91, RZ, 0x7610, R91 ;  /* 0x00007610ff5b7816 */ /* 0x000fe4000000005b */
[----:B------:R-:W-:Y:S02]  /*21b00*/  ISETP.GT.AND P2, PT, R16, 0x6d, PT ;  /* 0x0000006d1000780c */ /* 0x000fe40003f44270 */
[----:B------:R-:W-:-:S05]  /*21b10*/  PRMT R93, RZ, 0x7610, R93 ;  /* 0x00007610ff5d7816 */ /* 0x000fca000000005d */
[----:B0-----:R-:W-:Y:S02]  /*21b20*/  @P3 IMAD.MOV.U32 R82, RZ, RZ, R7 ;  /* 0x000000ffff523224 */ /* 0x001fe400078e0007 */
        /* <DEDUP_REMOVED lines=8> */
[----:B------:R0:W3:Y:S01]  /*21bb0*/  @P3 LDG.E.U8 R91, desc[UR20][R82.64] ;  /* 0x00000014525b3981 */ /* 0x0000e2000c1e1100 */
[----:B------:R-:W-:Y:S01]  /*21bc0*/  ISETP.GT.AND P3, PT, R16, 0x71, PT ;  /* 0x000000711000780c */ /* 0x000fe20003f64270 */
[----:B0-----:R-:W-:Y:S02]  /*21bd0*/  @P2 IMAD.MOV.U32 R82, RZ, RZ, R9 ;  /* 0x000000ffff522224 */ /* 0x001fe400078e0009 */
        /* <DEDUP_REMOVED lines=9> */
[----:B------:R-:W-:Y:S02]  /*21c70*/  ISETP.GT.AND P4, PT, R16, 0x79, PT ;  /* 0x000000791000780c */ /* 0x000fe40003f84270 */
[----:B------:R-:W-:Y:S02]  /*21c80*/  PRMT R97, RZ, 0x7610, R97 ;  /* 0x00007610ff617816 */ /* 0x000fe40000000061 */
[----:B------:R0:W4:Y:S01]  /*21c90*/  @P3 LDG.E.U8 R95, desc[UR20][R82.64] ;  /* 0x00000014525f3981 */ /* 0x000122000c1e1100 */
[----:B------:R-:W-:Y:S02]  /*21ca0*/  PRMT R99, RZ, 0x7610, R99 ;  /* 0x00007610ff637816 */ /* 0x000fe40000000063 */
[----:B------:R-:W-:Y:S01]  /*21cb0*/  PRMT R101, RZ, 0x7610, R101 ;  /* 0x00007610ff657816 */ /* 0x000fe20000000065 */
[----:B0-----:R-:W-:-:S02]  /*21cc0*/  @P3 IMAD.MOV.U32 R82, RZ, RZ, R7 ;  /* 0x000000ffff523224 */ /* 0x001fc400078e0007 */
[----:B------:R-:W4:Y:S01]  /*21cd0*/  LDL R7, [R1+0xa84] ;  /* 0x000a840001077983 */ /* 0x000f220000100800 */
[----:B------:R-:W-:-:S03]  /*21ce0*/  @P3 IMAD.MOV.U32 R83, RZ, RZ, R8 ;  /* 0x000000ffff533224 */ /* 0x000fc600078e0008 */
[----:B------:R-:W4:Y:S04]  /*21cf0*/  LDL R8, [R1+0xa80] ;  /* 0x000a800001087983 */ /* 0x000f280000100800 */
[----:B------:R3:W4:Y:S01]  /*21d00*/  @P3 LDG.E.U8 R97, desc[UR20][R82.64] ;  /* 0x0000001452613981 */ /* 0x000722000c1e1100 */
[----:B------:R-:W-:Y:S01]  /*21d10*/  ISETP.GT.AND P3, PT, R16, 0x72, PT ;  /* 0x000000721000780c */ /* 0x000fe20003f64270 */
[----:B---3--:R-:W-:Y:S02]  /*21d20*/  @P4 IMAD.MOV.U32 R82, RZ, RZ, R5 ;  /* 0x000000ffff524224 */ /* 0x008fe400078e0005 */
[----:B------:R-:W3:Y:S01]  /*21d30*/  LDL R5, [R1+0xafc] ;  /* 0x000afc0001057983 */ /* 0x000ee20000100800 */
[----:B------:R-:W-:-:S03]  /*21d40*/  @P4 IMAD.MOV.U32 R83, RZ, RZ, R6 ;  /* 0x000000ffff534224 */ /* 0x000fc600078e0006 */
[----:B------:R-:W3:Y:S04]  /*21d50*/  LDL R6, [R1+0xaf8] ;  /* 0x000af80001067983 */ /* 0x000ee80000100800 */
[----:B------:R0:W3:Y:S02]  /*21d60*/  @P4 LDG.E.U8 R99, desc[UR20][R82.64] ;  /* 0x0000001452634981 */ /* 0x0000e4000c1e1100 */
[----:B0-----:R-:W-:Y:S01]  /*21d70*/  @P4 IMAD.MOV.U32 R82, RZ, RZ, R9 ;  /* 0x000000ffff524224 */ /* 0x001fe200078e0009 */
[----:B------:R-:W-:Y:S01]  /*21d80*/  PRMT R103, RZ, 0x7610, R103 ;  /* 0x00007610ff677816 */ /* 0x000fe20000000067 */
[----:B------:R-:W3:Y:S01]  /*21d90*/  LDL R9, [R1+0xa8c] ;  /* 0x000a8c0001097983 */ /* 0x000ee20000100800 */
[----:B------:R-:W-:Y:S01]  /*21da0*/  @P4 IMAD.MOV.U32 R83, RZ, RZ, R10 ;  /* 0x000000ffff534224 */ /* 0x000fe200078e000a */
[----:B------:R-:W-:-:S02]  /*21db0*/  PRMT R105, RZ, 0x7610, R105 ;  /* 0x00007610ff697816 */ /* 0x000fc40000000069 */
[----:B------:R-:W3:Y:S04]  /*21dc0*/  LDL R10, [R1+0xa88] ;  /* 0x000a8800010a7983 */ /* 0x000ee80000100800 */
[----:B------:R2:W3:Y:S02]  /*21dd0*/  @P4 LDG.E.U8 R101, desc[UR20][R82.64] ;  /* 0x0000001452654981 */ /* 0x0004e4000c1e1100 */
[----:B--2---:R-:W-:Y:S02]  /*21de0*/  @P3 IMAD.MOV.U32 R82, RZ, RZ, R2 ;  /* 0x000000ffff523224 */ /* 0x004fe400078e0002 */
[----:B------:R-:W2:Y:S01]  /*21df0*/  LDL R2, [R1+0xb04] ;  /* 0x000b040001027983 */ /* 0x000ea20000100800 */
[----:B----4-:R-:W-:-:S03]  /*21e00*/  @P3 IMAD.MOV.U32 R83, RZ, RZ, R3 ;  /* 0x000000ffff533224 */ /* 0x010fc600078e0003 */
[----:B------:R-:W4:Y:S01]  /*21e10*/  LDL R3, [R1+0xb00] ;  /* 0x000b000001037983 */ /* 0x000f220000100800 */
[----:B------:R-:W-:-:S03]  /*21e20*/  ISETP.GT.AND P4, PT, R16, 0x7a, PT ;  /* 0x0000007a1000780c */ /* 0x000fc60003f84270 */
[----:B------:R0:W4:Y:S01]  /*21e30*/  @P3 LDG.E.U8 R103, desc[UR20][R82.64] ;  /* 0x0000001452673981 */ /* 0x000122000c1e1100 */
[----:B------:R-:W-:Y:S01]  /*21e40*/  PRMT R107, RZ, 0x7610, R107 ;  /* 0x00007610ff6b7816 */ /* 0x000fe2000000006b */
        /* <DEDUP_REMOVED lines=15> */
[----:B------:R-:W-:Y:S02]  /*21f40*/  PRMT R109, RZ, 0x7610, R109 ;  /* 0x00007610ff6d7816 */ /* 0x000fe4000000006d */
[----:B------:R-:W-:-:S04]  /*21f50*/  PRMT R111, RZ, 0x7610, R111 ;  /* 0x00007610ff6f7816 */ /* 0x000fc8000000006f */
[----:B------:R0:W4:Y:S01]  /*21f60*/  @P4 LDG.E.U8 R109, desc[UR20][R82.64] ;  /* 0x00000014526d4981 */ /* 0x000122000c1e1100 */
[----:B------:R-:W-:Y:S02]  /*21f70*/  ISETP.GT.AND P4, PT, R16, 0x7b, PT ;  /* 0x0000007b1000780c */ /* 0x000fe40003f84270 */
[----:B------:R-:W-:Y:S02]  /*21f80*/  PRMT R113, RZ, 0x7610, R113 ;  /* 0x00007610ff717816 */ /* 0x000fe40000000071 */
[----:B0-----:R-:W-:Y:S02]  /*21f90*/  @P3 IMAD.MOV.U32 R82, RZ, RZ, R9 ;  /* 0x000000ffff523224 */ /* 0x001fe400078e0009 */
[----:B------:R-:W-:Y:S01]  /*21fa0*/  @P3 IMAD.MOV.U32 R83, RZ, RZ, R10 ;  /* 0x000000ffff533224 */ /* 0x000fe200078e000a */
[----:B------:R-:W4:Y:S04]  /*21fb0*/  LDL R9, [R1+0xa34] ;  /* 0x000a340001097983 */ /* 0x000f280000100800 */
[----:B------:R-:W4:Y:S04]  /*21fc0*/  LDL R10, [R1+0xa30] ;  /* 0x000a3000010a7983 */ /* 0x000f280000100800 */
[----:B------:R3:W4:Y:S01]  /*21fd0*/  @P3 LDG.E.U8 R111, desc[UR20][R82.64] ;  /* 0x00000014526f3981 */ /* 0x000722000c1e1100 */
[----:B------:R-:W-:Y:S01]  /*21fe0*/  PRMT R115, RZ, 0x7610, R115 ;  /* 0x00007610ff737816 */ /* 0x000fe20000000073 */
[----:B---3--:R-:W-:-:S02]  /*21ff0*/  @P3 IMAD.MOV.U32 R82, RZ, RZ, R5 ;  /* 0x000000ffff523224 */ /* 0x008fc400078e0005 */
        /* <DEDUP_REMOVED lines=15> */
[----:B------:R-:W-:Y:S02]  /*220f0*/  PRMT R119, RZ, 0x7610, R119 ;  /* 0x00007610ff777816 */ /* 0x000fe40000000077 */
[----:B------:R0:W4:Y:S01]  /*22100*/  @P4 LDG.E.U8 R117, desc[UR20][R82.64] ;  /* 0x0000001452754981 */ /* 0x000122000c1e1100 */
[----:B------:R-:W-:Y:S02]  /*22110*/  PRMT R121, RZ, 0x7610, R121 ;  /* 0x00007610ff797816 */ /* 0x000fe40000000079 */
[----:B------:R-:W-:Y:S01]  /*22120*/  ISETP.GT.AND P4, PT, R16, 0x7c, PT ;  /* 0x0000007c1000780c */ /* 0x000fe20003f84270 */
[----:B0-----:R-:W-:Y:S01]  /*22130*/  @P2 IMAD.MOV.U32 R82, RZ, RZ, R9 ;  /* 0x000000ffff522224 */ /* 0x001fe200078e0009 */
[----:B------:R-:W-:Y:S01]  /*22140*/  PRMT R123, RZ, 0x7610, R123 ;  /* 0x00007610ff7b7816 */ /* 0x000fe2000000007b */
        /* <DEDUP_REMOVED lines=13> */
[----:B------:R-:W-:-:S02]  /*22220*/  ISETP.GT.AND P2, PT, R16, 0x75, PT ;  /* 0x000000751000780c */ /* 0x000fc40003f44270 */
[----:B------:R-:W3:Y:S04]  /*22230*/  LDL R8, [R1+0xb28] ;  /* 0x000b280001087983 */ /* 0x000ee80000100800 */
[----:B------:R2:W3:Y:S02]  /*22240*/  @P3 LDG.E.U8 R123, desc[UR20][R82.64] ;  /* 0x00000014527b3981 */ /* 0x0004e4000c1e1100 */
[----:B--2---:R-:W-:Y:S02]  /*22250*/  @P4 IMAD.MOV.U32 R82, RZ, RZ, R2 ;  /* 0x000000ffff524224 */ /* 0x004fe400078e0002 */
[----:B------:R-:W2:Y:S01]  /*22260*/  LDL R2, [R1+0xab4] ;  /* 0x000ab40001027983 */ /* 0x000ea20000100800 */
[----:B----4-:R-:W-:-:S03]  /*22270*/  @P4 IMAD.MOV.U32 R83, RZ, RZ, R3 ;  /* 0x000000ffff534224 */ /* 0x010fc600078e0003 */
[----:B------:R-:W4:Y:S01]  /*22280*/  LDL R3, [R1+0xab0] ;  /* 0x000ab00001037983 */ /* 0x000f220000100800 */
[----:B------:R-:W-:-:S03]  /*22290*/  PRMT R127, RZ, 0x7610, R127 ;  /* 0x00007610ff7f7816 */ /* 0x000fc6000000007f */
[----:B------:R3:W4:Y:S01]  /*222a0*/  @P4 LDG.E.U8 R125, desc[UR20][R82.64] ;  /* 0x00000014527d4981 */ /* 0x000722000c1e1100 */
        /* <DEDUP_REMOVED lines=15> */
[----:B------:R-:W-:Y:S02]  /*223a0*/  ISETP.GT.AND P3, PT, R16, 0x7d, PT ;  /* 0x0000007d1000780c */ /* 0x000fe40003f64270 */
[----:B------:R-:W-:Y:S02]  /*223b0*/  PRMT R131, RZ, 0x7610, R131 ;  /* 0x00007610ff837816 */ /* 0x000fe40000000083 */
[----:B------:R-:W-:-:S04]  /*223c0*/  PRMT R133, RZ, 0x7610, R133 ;  /* 0x00007610ff857816 */ /* 0x000fc80000000085 */
[----:B------:R0:W4:Y:S01]  /*223d0*/  @P2 LDG.E.U8 R131, desc[UR20][R82.64] ;  /* 0x0000001452832981 */ /* 0x000122000c1e1100 */
[----:B------:R-:W-:Y:S02]  /*223e0*/  PRMT R135, RZ, 0x7610, R135 ;  /* 0x00007610ff877816 */ /* 0x000fe40000000087 */
[----:B------:R-:W-:Y:S02]  /*223f0*/  ISETP.GT.AND P2, PT, R16, 0x67, PT ;  /* 0x000000671000780c */ /* 0x000fe40003f44270 */
[----:B0-----:R-:W-:Y:S02]  /*22400*/  @P3 IMAD.MOV.U32 R82, RZ, RZ, R7 ;  /* 0x000000ffff523224 */ /* 0x001fe400078e0007 */
[----:B------:R-:W-:Y:S01]  /*22410*/  @P3 IMAD.MOV.U32 R83, RZ, RZ, R8 ;  /* 0x000000ffff533224 */ /* 0x000fe200078e0008 */
[----:B------:R-:W4:Y:S04]  /*22420*/  LDL R7, [R1+0x9d4] ;  /* 0x0009d40001077983 */ /* 0x000f280000100800 */
[----:B------:R3:W4:Y:S04]  /*22430*/  @P3 LDG.E.U8 R133, desc[UR20][R82.64] ;  /* 0x0000001452853981 */ /* 0x000728000c1e1100 */
[----:B------:R-:W4:Y:S01]  /*22440*/  LDL R8, [R1+0x9d0] ;  /* 0x0009d00001087983 */ /* 0x000f220000100800 */
[----:B------:R-:W-:Y:S01]  /*22450*/  PRMT R137, RZ, 0x7610, R137 ;  /* 0x00007610ff897816 */ /* 0x000fe20000000089 */
[----:B---3--:R-:W-:-:S02]  /*22460*/  @P3 IMAD.MOV.U32 R82, RZ, RZ, R5 ;  /* 0x000000ffff523224 */ /* 0x008fc400078e0005 */
[----:B------:R-:W3:Y:S01]  /*22470*/  LDL R5, [R1+0xa3c] ;  /* 0x000a3c0001057983 */ /* 0x000ee20000100800 */
[----:B------:R-:W-:-:S03]  /*22480*/  @P3 IMAD.MOV.U32 R83, RZ, RZ, R6 ;  /* 0x000000ffff533224 */ /* 0x000fc600078e0006 */
[----:B------:R-:W3:Y:S04]  /*22490*/  LDL R6, [R1+0xa38] ;  /* 0x000a380001067983 */ /* 0x000ee80000100800 */
[----:B------:R0:W3:Y:S02]  /*224a0*/  @P3 LDG.E.U8 R135, desc[UR20][R82.64] ;  /* 0x0000001452873981 */ /* 0x0000e4000c1e1100 */
[----:B0-----:R-:W-:Y:S01]  /*224b0*/  @P1 IMAD.MOV.U32 R82, RZ, RZ, R9 ;  /* 0x000000ffff521224 */ /* 0x001fe200078e0009 */
[----:B------:R-:W-:Y:S01]  /*224c0*/  PRMT R139, RZ, 0x7610, R139 ;  /* 0x00007610ff8b7816 */ /* 0x000fe2000000008b */
        /* <DEDUP_REMOVED lines=9> */
[----:B------:R-:W-:Y:S01]  /*22560*/  PRMT R141, RZ, 0x7610, R141 ;  /* 0x00007610ff8d7816 */ /* 0x000fe2000000008d */
        /* <DEDUP_REMOVED lines=23> */
[----:B------:R-:W-:-:S05]  /*226e0*/  @P2 IMAD.MOV.U32 R83, RZ, RZ, R14 ;  /* 0x000000ffff532224 */ /* 0x000fca00078e000e */
[----:B------:R0:W4:Y:S01]  /*226f0*/  @P2 LDG.E.U8 R147, desc[UR20][R82.64] ;  /* 0x0000001452932981 */ /* 0x000122000c1e1100 */
[----:B------:R-:W-:Y:S01]  /*22700*/  PRMT R151, RZ, 0x7610, R151 ;  /* 0x00007610ff977816 */ /* 0x000fe20000000097 */
[----:B0-----:R-:W-:Y:S02]  /*22710*/  @P2 IMAD.MOV.U32 R82, RZ, RZ, R9 ;  /* 0x000000ffff522224 */ /* 0x001fe400078e0009 */
[----:B------:R-:W-:-:S05]  /*22720*/  @P2 IMAD.MOV.U32 R83, RZ, RZ, R10 ;  /* 0x000000ffff532224 */ /* 0x000fca00078e000a */
[----:B------:R0:W4:Y:S01]  /*22730*/  @P2 LDG.E.U8 R149, desc[UR20][R82.64] ;  /* 0x0000001452952981 */ /* 0x000122000c1e1100 */
[----:B------:R-:W-:Y:S02]  /*22740*/  ISETP.GT.AND P2, PT, R16, 0x77, PT ;  /* 0x000000771000780c */ /* 0x000fe40003f44270 */
[----:B------:R-:W-:Y:S01]  /*22750*/  PRMT R153, RZ, 0x7610, R153 ;  /* 0x00007610ff997816 */ /* 0x000fe20000000099 */
[----:B0-----:R-:W-:Y:S02]  /*22760*/  @P1 IMAD.MOV.U32 R82, RZ, RZ, R7 ;  /* 0x000000ffff521224 */ /* 0x001fe400078e0007 */
[----:B------:R-:W-:-:S05]  /*22770*/  @P1 IMAD.MOV.U32 R83, RZ, RZ, R8 ;  /* 0x000000ffff531224 */ /* 0x000fca00078e0008 */
[----:B------:R3:W4:Y:S02]  /*22780*/  @P1 LDG.E.U8 R151, desc[UR20][R82.64] ;  /* 0x0000001452971981 */ /* 0x000724000c1e1100 */
[----:B---3--:R-:W-:Y:S02]  /*22790*/  @P1 IMAD.MOV.U32 R82, RZ, RZ, R5 ;  /* 0x000000ffff521224 */ /* 0x008fe400078e0005 */
[----:B------:R-:W-:-:S05]  /*227a0*/  @P1 IMAD.MOV.U32 R83, RZ, RZ, R6 ;  /* 0x000000ffff531224 */ /* 0x000fca00078e0006 */
[----:B------:R2:W3:Y:S01]  /*227b0*/  @P1 LDG.E.U8 R153, desc[UR20][R82.64] ;  /* 0x0000001452991981 */ /* 0x0004e2000c1e1100 */
[----:B------:R-:W-:Y:S01]  /*227c0*/  PRMT R155, RZ, 0x7610, R155 ;  /* 0x00007610ff9b7816 */ /* 0x000fe2000000009b */
[----:B--2---:R-:W-:Y:S02]  /*227d0*/  @P2 IMAD.MOV.U32 R82, RZ, RZ, R2 ;  /* 0x000000ffff522224 */ /* 0x004fe400078e0002 */
[----:B------:R-:W2:Y:S04]  /*227e0*/  LDL R2, [R1+0x444] ;  /* 0x0004440001027983 */ /* 0x000ea80000100800 */
[----:B------:R-:W2:Y:S04]  /*227f0*/  LDL.LU R10, [R1+0x134] ;  /* 0x00013400010a7983 */ /* 0x000ea80000300800 */
[----:B------:R-:W2:Y:S01]  /*22800*/  LDL.LU R15, [R1+0x130] ;  /* 0x00013000010f7983 */ /* 0x000ea20000300800 */
[----:B----4-:R-:W-:-:S03]  /*22810*/  @P2 IMAD.MOV.U32 R83, RZ, RZ, R3 ;  /* 0x000000ffff532224 */ /* 0x010fc600078e0003 */
        /* <DEDUP_REMOVED lines=9> */
[----:B------:R0:W2:Y:S04]  /*228b0*/  @P2 LDG.E.U8 R155, desc[UR20][R82.64] ;  /* 0x00000014529b2981 */ /* 0x0000a8000c1e1100 */
[----:B------:R-:W0:Y:S04]  /*228c0*/  LDL R82, [R1+0xad0] ;  /* 0x000ad00001527983 */ /* 0x000e280000100800 */
[----:B------:R-:W0:Y:S01]  /*228d0*/  LDL R83, [R1+0xad4] ;  /* 0x000ad40001537983 */ /* 0x000e220000100800 */
[----:B------:R-:W-:-:S02]  /*228e0*/  PRMT R157, RZ, 0x7610, R157 ;  /* 0x00007610ff9d7816 */ /* 0x000fc4000000009d */
[----:B0-----:R-:W-:-:S04]  /*228f0*/  @P2 LOP3.LUT R83, R83, R82, RZ, 0x3c, !PT ;  /* 0x0000005253532212 */ /* 0x001fc800078e3cff */
        /* <DEDUP_REMOVED lines=10> */
[----:B------:R0:W2:Y:S04]  /*229a0*/  @P1 LDG.E.U8 R159, desc[UR20][R82.64] ;  /* 0x00000014529f1981 */ /* 0x0000a8000c1e1100 */
[----:B------:R-:W0:Y:S04]  /*229b0*/  LDL R82, [R1+0xb40] ;  /* 0x000b400001527983 */ /* 0x000e280000100800 */
[----:B------:R-:W0:Y:S01]  /*229c0*/  LDL R83, [R1+0xb44] ;  /* 0x000b440001537983 */ /* 0x000e220000100800 */
[----:B------:R-:W-:Y:S02]  /*229d0*/  PRMT R161, RZ, 0x7610, R161 ;  /* 0x00007610ffa17816 */ /* 0x000fe400000000a1 */
[----:B------:R-:W-:-:S02]  /*229e0*/  ISETP.GT.AND P2, PT, R16, 0x7f, PT ;  /* 0x0000007f1000780c */ /* 0x000fc40003f44270 */
[----:B0-----:R-:W-:-:S04]  /*229f0*/  @P1 LOP3.LUT R83, R83, R82, RZ, 0x3c, !PT ;  /* 0x0000005253531212 */ /* 0x001fc800078e3cff */
[----:B------:R-:W-:-:S04]  /*22a00*/  @P1 LOP3.LUT R82, R83, R82, RZ, 0x3c, !PT ;  /* 0x0000005253521212 */ /* 0x000fc800078e3cff */
[----:B------:R-:W-:-:S05]  /*22a10*/  @P1 LOP3.LUT R83, R83, R82, RZ, 0x3c, !PT ;  /* 0x0000005253531212 */ /* 0x000fca00078e3cff */
[----:B------:R2:W3:Y:S04]  /*22a20*/  @P1 LDG.E.U8 R161, desc[UR20][R82.64] ;  /* 0x0000001452a11981 */ /* 0x0004e8000c1e1100 */
[----:B------:R-:W3:Y:S01]  /*22a30*/  LDL R83, [R1+0x440] ;  /* 0x0004400001537983 */ /* 0x000ee20000100800 */
[----:B------:R-:W-:Y:S01]  /*22a40*/  PRMT R163, RZ, 0x7610, R163 ;  /* 0x00007610ffa37816 */ /* 0x000fe200000000a3 */
[----:B--2---:R-:W-:-:S05]  /*22a50*/  @P2 IMAD.MOV.U32 R82, RZ, RZ, R2 ;  /* 0x000000ffff522224 */ /* 0x004fca00078e0002 */
[----:B---3--:R0:W2:Y:S04]  /*22a60*/  @P2 LDG.E.U8 R163, desc[UR20][R82.64] ;  /* 0x0000001452a32981 */ /* 0x0080a8000c1e1100 */
[----:B------:R-:W0:Y:S04]  /*22a70*/  LDL R82, [R1+0x448] ;  /* 0x0004480001527983 */ /* 0x000e280000100800 */
[----:B------:R-:W0:Y:S01]  /*22a80*/  LDL R83, [R1+0x44c] ;  /* 0x00044c0001537983 */ /* 0x000e220000100800 */
[----:B------:R-:W1:Y:S01]  /*22a90*/  S2R R2, SR_TID.X ;  /* 0x0000000000027919 */ /* 0x000e620000002100 */
[----:B------:R-:W-:-:S02]  /*22aa0*/  PRMT R165, RZ, 0x7610, R165 ;  /* 0x00007610ffa57816 */ /* 0x000fc400000000a5 */
[----:B-1----:R-:W-:Y:S02]  /*22ab0*/  LOP3.LUT R2, R2, 0x7f, RZ, 0xc0, !PT ;  /* 0x0000007f02027812 */ /* 0x002fe400078ec0ff */
[----:B0-----:R-:W-:-:S04]  /*22ac0*/  @P2 LOP3.LUT R83, R83, R82, RZ, 0x3c, !PT ;  /* 0x0000005253532212 */ /* 0x001fc800078e3cff */
[----:B------:R-:W-:-:S04]  /*22ad0*/  @P2 LOP3.LUT R82, R83, R82, RZ, 0x3c, !PT ;  /* 0x0000005253522212 */ /* 0x000fc800078e3cff */
[----:B------:R-:W-:-:S05]  /*22ae0*/  @P2 LOP3.LUT R83, R83, R82, RZ, 0x3c, !PT ;  /* 0x0000005253532212 */ /* 0x000fca00078e3cff */
[----:B------:R-:W3:Y:S01]  /*22af0*/  @P2 LDG.E.U8 R165, desc[UR20][R82.64] ;  /* 0x0000001452a52981 */ /* 0x000ee2000c1e1100 */
[----:B------:R-:W-:Y:S06]  /*22b00*/  BAR.SYNC.DEFER_BLOCKING 0x0 ;  /* 0x0000000000007b1d */ /* 0x000fec0000010000 */
[----:B------:R0:W-:Y:S04]  /*22b10*/  STS.U8 [R2+UR9+0x8000], R10 ;  /* 0x0080000a02007988 */ /* 0x0001e80008000009 */
[----:B------:R1:W-:Y:S04]  /*22b20*/  STS.U8 [R2+UR9+0xc000], R15 ;  /* 0x00c0000f02007988 */ /* 0x0003e80008000009 */
[----:B----4-:R4:W-:Y:S04]  /*22b30*/  STS.U8 [R2+UR9+0x8400], R9 ;  /* 0x0084000902007988 */ /* 0x0109e80008000009 */
[----:B0-----:R-:W2:Y:S04]  /*22b40*/  LDL.LU R10, [R1+0xbfc] ;  /* 0x000bfc00010a7983 */ /* 0x001ea80000300800 */
[----:B-1----:R-:W2:Y:S04]  /*22b50*/  LDL.LU R15, [R1+0xbf8] ;  /* 0x000bf800010f7983 */ /* 0x002ea80000300800 */
[----:B----4-:R-:W4:Y:S04]  /*22b60*/  LDL.LU R9, [R1+0xbf4] ;  /* 0x000bf40001097983 */ /* 0x010f280000300800 */
[----:B------:R0:W-:Y:S04]  /*22b70*/  STS.U8 [R2+UR9+0xc400], R144 ;  /* 0x00c4009002007988 */ /* 0x0001e80008000009 */
[----:B------:R1:W-:Y:S04]  /*22b80*/  STS.U8 [R2+UR9+0x8800], R5 ;  /* 0x0088000502007988 */ /* 0x0003e80008000009 */
[----:B------:R1:W-:Y:S04]  /*22b90*/  STS.U8 [R2+UR9+0xc800], R14 ;  /* 0x00c8000e02007988 */ /* 0x0003e80008000009 */
[----:B0-----:R-:W2:Y:S04]  /*22ba0*/  LDL.LU R144, [R1+0xbf0] ;  /* 0x000bf00001907983 */ /* 0x001ea80000300800 */
[----:B-1----:R-:W2:Y:S04]  /*22bb0*/  LDL.LU R5, [R1+0xbec] ;  /* 0x000bec0001057983 */ /* 0x002ea80000300800 */
[----:B------:R-:W2:Y:S04]  /*22bc0*/  LDL.LU R14, [R1+0xbe8] ;  /* 0x000be800010e7983 */ /* 0x000ea80000300800 */
[----:B------:R0:W-:Y:S04]  /*22bd0*/  STS.U8 [R2+UR9+0x8c00], R6 ;  /* 0x008c000602007988 */ /* 0x0001e80008000009 */
[----:B0-----:R-:W2:Y:S04]  /*22be0*/  LDL.LU R6, [R1+0xbe4] ;  /* 0x000be40001067983 */ /* 0x001ea80000300800 */
[----:B------:R0:W-:Y:S04]  /*22bf0*/  STS.U8 [R2+UR9+0xcc00], R8 ;  /* 0x00cc000802007988 */ /* 0x0001e80008000009 */
[----:B------:R1:W-:Y:S04]  /*22c00*/  STS.U8 [R2+UR9+0x9000], R3 ;  /* 0x0090000302007988 */ /* 0x0003e80008000009 */
[----:B------:R1:W-:Y:S04]  /*22c10*/  STS.U8 [R2+UR9+0xd000], R7 ;  /* 0x00d0000702007988 */ /* 0x0003e80008000009 */
[----:B------:R-:W-:Y:S01]  /*22c20*/  STS.U8 [R2+UR9+0x9400], R13 ;  /* 0x0094000d02007988 */ /* 0x000fe20008000009 */
[----:B------:R-:W-:-:S03]  /*22c30*/  ISETP.GE.AND P1, PT, R2, R16, PT ;  /* 0x000000100200720c */ /* 0x000fc60003f26270 */
[----:B0-----:R-:W3:Y:S04]  /*22c40*/  LDL.LU R8, [R1+0x12c] ;  /* 0x00012c0001087983 */ /* 0x001ee80000300800 */
[----:B-1----:R-:W3:Y:S04]  /*22c50*/  LDL.LU R3, [R1+0x128] ;  /* 0x0001280001037983 */ /* 0x002ee80000300800 */
[----:B------:R-:W3:Y:S04]  /*22c60*/  LDL.LU R7, [R1+0xf4] ;  /* 0x0000f40001077983 */ /* 0x000ee80000300800 */
[----:B--2---:R-:W-:Y:S04]  /*22c70*/  STS.U8 [R2+UR9+0xd400], R6 ;  /* 0x00d4000602007988 */ /* 0x004fe80008000009 */
[----:B------:R-:W-:Y:S04]  /*22c80*/  STS.U8 [R2+UR9+0x9800], R14 ;  /* 0x0098000e02007988 */ /* 0x000fe80008000009 */
[----:B------:R-:W-:Y:S04]  /*22c90*/  STS.U8 [R2+UR9+0xd800], R5 ;  /* 0x00d8000502007988 */ /* 0x000fe80008000009 */
[----:B------:R0:W-:Y:S04]  /*22ca0*/  STS.U8 [R2+UR9+0x9c00], R162 ;  /* 0x009c00a202007988 */ /* 0x0001e80008000009 */
[----:B0-----:R-:W2:Y:S01]  /*22cb0*/  LDL.LU R2, [R1+0xf0] ;  /* 0x0000f00001027983 */ /* 0x001ea20000300800 */
[----:B------:R-:W0:Y:S01]  /*22cc0*/  S2R R162, SR_TID.X ;  /* 0x0000000000a27919 */ /* 0x000e220000002100 */
[----:B------:R-:W1:Y:S02]  /*22cd0*/  S2R R6, SR_TID.X ;  /* 0x0000000000067919 */ /* 0x000e640000002100 */
[----:B------:R-:W4:Y:S04]  /*22ce0*/  LDL.LU R13, [R1+0xbc] ;  /* 0x0000bc00010d7983 */ /* 0x000f280000300800 */
[----:B------:R-:W4:Y:S04]  /*22cf0*/  LDL.LU R14, [R1+0xb8] ;  /* 0x0000b800010e7983 */ /* 0x000f280000300800 */
[----:B------:R-:W4:Y:S01]  /*22d00*/  LDL.LU R5, [R1+0x84] ;  /* 0x0000840001057983 */ /* 0x000f220000300800 */
[----:B0-----:R-:W-:-:S05]  /*22d10*/  LOP3.LUT R162, R162, 0x7f, RZ, 0xc0, !PT ;  /* 0x0000007fa2a27812 */ /* 0x001fca00078ec0ff */
[----:B------:R0:W-:Y:S04]  /*22d20*/  STS.U8 [R162+UR9+0xdc00], R158 ;  /* 0x00dc009ea2007988 */ /* 0x0001e80008000009 */
[----:B------:R0:W-:Y:S04]  /*22d30*/  STS.U8 [R162+UR9+0xa000], R126 ;  /* 0x00a0007ea2007988 */ /* 0x0001e80008000009 */
[----:B------:R0:W-:Y:S04]  /*22d40*/  STS.U8 [R162+UR9+0xe000], R124 ;  /* 0x00e0007ca2007988 */ /* 0x0001e80008000009 */
[----:B------:R-:W-:Y:S04]  /*22d50*/  STS.U8 [R162+UR9+0xa400], R94 ;  /* 0x00a4005ea2007988 */ /* 0x000fe80008000009 */
[----:B------:R-:W-:Y:S01]  /*22d60*/  STS.U8 [R162+UR9+0xe400], R92 ;  /* 0x00e4005ca2007988 */ /* 0x000fe20008000009 */
[----:B-1----:R-:W-:-:S03]  /*22d70*/  LOP3.LUT R6, R6, 0x7f, RZ, 0xc0, !PT ;  /* 0x0000007f06067812 */ /* 0x002fc600078ec0ff */
[----:B------:R-:W-:Y:S04]  /*22d80*/  STS.U8 [R162+UR9+0xa800], R27 ;  /* 0x00a8001ba2007988 */ /* 0x000fe80008000009 */
[----:B------:R1:W-:Y:S04]  /*22d90*/  STS.U8 [R162+UR9+0xe800], R28 ;  /* 0x00e8001ca2007988 */ /* 0x0003e80008000009 */
[----:B------:R-:W-:Y:S04]  /*22da0*/  STS.U8 [R162+UR9+0xac00], R43 ;  /* 0x00ac002ba2007988 */ /* 0x000fe80008000009 */
[----:B------:R0:W-:Y:S01]  /*22db0*/  STS.U8 [R162+UR9+0xec00], R44 ;  /* 0x00ec002ca2007988 */ /* 0x0001e20008000009 */
[----:B------:R-:W-:-:S03]  /*22dc0*/  LOP3.LUT R6, R6, 0x10, RZ, 0x3c, !PT ;  /* 0x0000001006067812 */ /* 0x000fc600078e3cff */
[----:B------:R-:W-:Y:S04]  /*22dd0*/  STS.U8 [R162+UR9+0xb000], R59 ;  /* 0x00b0003ba2007988 */ /* 0x000fe80008000009 */
[----:B------:R-:W-:Y:S04]  /*22de0*/  STS.U8 [R162+UR9+0xf000], R60 ;  /* 0x00f0003ca2007988 */ /* 0x000fe80008000009 */
[----:B------:R-:W-:Y:S04]  /*22df0*/  STS.U8 [R162+UR9+0xb400], R72 ;  /* 0x00b40048a2007988 */ /* 0x000fe80008000009 */
[----:B------:R-:W-:Y:S04]  /*22e00*/  STS.U8 [R162+UR9+0xf400], R73 ;  /* 0x00f40049a2007988 */ /* 0x000fe80008000009 */
[----:B0-----:R-:W4:Y:S04]  /*22e10*/  LDL.LU R158, [R1+0x18] ;  /* 0x00001800019e7983 */ /* 0x001f280000300800 */
[----:B------:R-:W-:Y:S04]  /*22e20*/  STS.U8 [R162+UR9+0xb800], R85 ;  /* 0x00b80055a2007988 */ /* 0x000fe80008000009 */
[----:B------:R-:W4:Y:S04]  /*22e30*/  LDL.LU R126, [R1+0x1c] ;  /* 0x00001c00017e7983 */ /* 0x000f280000300800 */
[----:B------:R-:W-:Y:S04]  /*22e40*/  STS.U8 [R162+UR9+0xf800], R87 ;  /* 0x00f80057a2007988 */ /* 0x000fe80008000009 */
[----:B------:R-:W4:Y:S04]  /*22e50*/  LDL.LU R124, [R1+0x48] ;  /* 0x00004800017c7983 */ /* 0x000f280000300800 */
[----:B------:R-:W-:Y:S04]  /*22e60*/  STS.U8 [R162+UR9+0xbc00], R89 ;  /* 0x00bc0059a2007988 */ /* 0x000fe80008000009 */
[----:B-1----:R-:W4:Y:S04]  /*22e70*/  LDL.LU R28, [R1+0x4c] ;  /* 0x00004c00011c7983 */ /* 0x002f280000300800 */
[----:B------:R-:W-:Y:S04]  /*22e80*/  STS.U8 [R162+UR9+0xfc00], R91 ;  /* 0x00fc005ba2007988 */ /* 0x000fe80008000009 */
[----:B------:R-:W4:Y:S04]  /*22e90*/  LDL.LU R44, [R1+0x80] ;  /* 0x00008000012c7983 */ /* 0x000f280000300800 */
[----:B---3--:R0:W-:Y:S04]  /*22ea0*/  STS.U8 [R6+UR9+0x8080], R8 ;  /* 0x0080800806007988 */ /* 0x0081e80008000009 */
[----:B------:R1:W-:Y:S04]  /*22eb0*/  STS.U8 [R6+UR9+0xc080], R3 ;  /* 0x00c0800306007988 */ /* 0x0003e80008000009 */
[----:B------:R3:W-:Y:S04]  /*22ec0*/  STS.U8 [R6+UR9+0x8480], R7 ;  /* 0x0084800706007988 */ /* 0x0007e80008000009 */
[----:B0-----:R-:W4:Y:S04]  /*22ed0*/  LDL.LU R8, [R1+0xbe0] ;  /* 0x000be00001087983 */ /* 0x001f280000300800 */
[----:B-1----:R-:W4:Y:S04]  /*22ee0*/  LDL.LU R3, [R1+0xbdc] ;  /* 0x000bdc0001037983 */ /* 0x002f280000300800 */
[----:B---3--:R-:W3:Y:S04]  /*22ef0*/  LDL.LU R7, [R1+0xbd8] ;  /* 0x000bd80001077983 */ /* 0x008ee80000300800 */
[----:B--2---:R0:W-:Y:S04]  /*22f00*/  STS.U8 [R6+UR9+0xc480], R2 ;  /* 0x00c4800206007988 */ /* 0x0041e80008000009 */
[----:B0-----:R-:W2:Y:S04]  /*22f10*/  LDL.LU R2, [R1+0xbd4] ;  /* 0x000bd40001027983 */ /* 0x001ea80000300800 */
[----:B----4-:R0:W-:Y:S04]  /*22f20*/  STS.U8 [R6+UR9+0x8880], R13 ;  /* 0x0088800d06007988 */ /* 0x0101e80008000009 */
[----:B------:R1:W-:Y:S04]  /*22f30*/  STS.U8 [R6+UR9+0xc880], R14 ;  /* 0x00c8800e06007988 */ /* 0x0003e80008000009 */
[----:B------:R4:W-:Y:S04]  /*22f40*/  STS.U8 [R6+UR9+0x8c80], R5 ;  /* 0x008c800506007988 */ /* 0x0009e80008000009 */
[----:B0-----:R-:W3:Y:S04]  /*22f50*/  LDL.LU R13, [R1+0xbd0] ;  /* 0x000bd000010d7983 */ /* 0x001ee80000300800 */
[----:B-1----:R-:W3:Y:S04]  /*22f60*/  LDL.LU R14, [R1+0xbcc] ;  /* 0x000bcc00010e7983 */ /* 0x002ee80000300800 */
[----:B----4-:R-:W4:Y:S04]  /*22f70*/  LDL.LU R5, [R1+0xbc8] ;  /* 0x000bc80001057983 */ /* 0x010f280000300800 */
        /* <DEDUP_REMOVED lines=12> */
[----:B--2---:R0:W-:Y:S04]  /*23040*/  STS.U8 [R6+UR9+0x9880], R2 ;  /* 0x0098800206007988 */ /* 0x0041e80008000009 */
[----:B0-----:R-:W2:Y:S04]  /*23050*/  LDL.LU R2, [R1+0xbc4] ;  /* 0x000bc40001027983 */ /* 0x001ea80000300800 */
[----:B------:R-:W2:Y:S04]  /*23060*/  LDL.LU R44, [R1+0x78] ;  /* 0x00007800012c7983 */ /* 0x000ea80000300800 */
        /* <DEDUP_REMOVED lines=11> */
[----:B---3--:R0:W-:Y:S02]  /*23120*/  STS.U8 [R6+UR9+0xd880], R7 ;  /* 0x00d8800706007988 */ /* 0x0081e40008000009 */
[----:B0-----:R-:W0:Y:S02]  /*23130*/  S2R R7, SR_TID.X ;  /* 0x0000000000077919 */ /* 0x001e240000002100 */
[----:B------:R-:W-:Y:S04]  /*23140*/  STS.U8 [R6+UR9+0xa480], R90 ;  /* 0x00a4805a06007988 */ /* 0x000fe80008000009 */
[----:B------:R-:W-:Y:S04]  /*23150*/  STS.U8 [R6+UR9+0xe480], R88 ;  /* 0x00e4805806007988 */ /* 0x000fe80008000009 */
[----:B------:R-:W-:Y:S04]  /*23160*/  STS.U8 [R6+UR9+0xec80], R46 ;  /* 0x00ec802e06007988 */ /* 0x000fe80008000009 */
[----:B------:R-:W-:Y:S04]  /*23170*/  STS.U8 [R6+UR9+0xb080], R61 ;  /* 0x00b0803d06007988 */ /* 0x000fe80008000009 */
[----:B------:R-:W-:Y:S04]  /*23180*/  STS.U8 [R6+UR9+0xf080], R62 ;  /* 0x00f0803e06007988 */ /* 0x000fe80008000009 */
[----:B------:R-:W-:Y:S01]  /*23190*/  STS.U8 [R6+UR9+0xb480], R74 ;  /* 0x00b4804a06007988 */ /* 0x000fe20008000009 */
[----:B0-----:R-:W-:-:S04]  /*231a0*/  LOP3.LUT R7, R7, 0x7f, RZ, 0xc0, !PT ;  /* 0x0000007f07077812 */ /* 0x001fc800078ec0ff */
[----:B------:R-:W-:Y:S01]  /*231b0*/  LOP3.LUT R7, R7, 0x20, RZ, 0x3c, !PT ;  /* 0x0000002007077812 */ /* 0x000fe200078e3cff */
[----:B------:R-:W-:Y:S04]  /*231c0*/  STS.U8 [R6+UR9+0xf480], R75 ;  /* 0x00f4804b06007988 */ /* 0x000fe80008000009 */
[----:B------:R-:W-:Y:S04]  /*231d0*/  STS.U8 [R6+UR9+0xb880], R95 ;  /* 0x00b8805f06007988 */ /* 0x000fe80008000009 */
[----:B------:R-:W-:Y:S04]  /*231e0*/  STS.U8 [R6+UR9+0xf880], R97 ;  /* 0x00f8806106007988 */ /* 0x000fe80008000009 */
[----:B------:R-:W-:Y:S04]  /*231f0*/  STS.U8 [R6+UR9+0xbc80], R99 ;  /* 0x00bc806306007988 */ /* 0x000fe80008000009 */
[----:B------:R-:W-:Y:S04]  /*23200*/  STS.U8 [R6+UR9+0xfc80], R101 ;  /* 0x00fc806506007988 */ /* 0x000fe80008000009 */
[----:B------:R0:W-:Y:S04]  /*23210*/  STS.U8 [R7+UR9+0x9900], R3 ;  /* 0x0099000307007988 */ /* 0x0001e80008000009 */
[----:B0-----:R-:W3:Y:S04]  /*23220*/  LDL.LU R3, [R1+0xbc0] ;  /* 0x000bc00001037983 */ /* 0x001ee80000300800 */
[----:B--2---:R-:W-:Y:S04]  /*23230*/  STS.U8 [R7+UR9+0xcd00], R44 ;  /* 0x00cd002c07007988 */ /* 0x004fe80008000009 */
[----:B----4-:R-:W-:Y:S04]  /*23240*/  STS.U8 [R7+UR9+0x9100], R28 ;  /* 0x0091001c07007988 */ /* 0x010fe80008000009 */
[----:B------:R-:W-:Y:S04]  /*23250*/  STS.U8 [R7+UR9+0x8d00], R156 ;  /* 0x008d009c07007988 */ /* 0x000fe80008000009 */
[----:B------:R-:W-:Y:S04]  /*23260*/  STS.U8 [R7+UR9+0xc900], R154 ;  /* 0x00c9009a07007988 */ /* 0x000fe80008000009 */
[----:B------:R-:W-:Y:S04]  /*23270*/  STS.U8 [R7+UR9+0x8900], R122 ;  /* 0x0089007a07007988 */ /* 0x000fe80008000009 */
[----:B------:R-:W-:Y:S04]  /*23280*/  STS.U8 [R7+UR9+0xc500], R120 ;  /* 0x00c5007807007988 */ /* 0x000fe80008000009 */
[----:B------:R-:W-:Y:S04]  /*23290*/  STS.U8 [R7+UR9+0x8500], R29 ;  /* 0x0085001d07007988 */ /* 0x000fe80008000009 */
[----:B------:R-:W-:Y:S04]  /*232a0*/  STS.U8 [R7+UR9+0xc100], R30 ;  /* 0x00c1001e07007988 */ /* 0x000fe80008000009 */
[----:B------:R0:W-:Y:S04]  /*232b0*/  STS.U8 [R7+UR9+0x8100], R45 ;  /* 0x0081002d07007988 */ /* 0x0001e80008000009 */
[----:B0-----:R-:W2:Y:S04]  /*232c0*/  LDL.LU R45, [R1+0x11c] ;  /* 0x00011c00012d7983 */ /* 0x001ea80000300800 */
[----:B------:R-:W4:Y:S04]  /*232d0*/  LDL.LU R30, [R1+0x118] ;  /* 0x00011800011e7983 */ /* 0x000f280000300800 */
[----:B------:R-:W3:Y:S04]  /*232e0*/  LDL.LU R29, [R1+0xe4] ;  /* 0x0000e400011d7983 */ /* 0x000ee80000300800 */
[----:B------:R-:W4:Y:S04]  /*232f0*/  LDL.LU R120, [R1+0xe0] ;  /* 0x0000e00001787983 */ /* 0x000f280000300800 */
[----:B------:R-:W4:Y:S04]  /*23300*/  LDL.LU R122, [R1+0xac] ;  /* 0x0000ac00017a7983 */ /* 0x000f280000300800 */
[----:B------:R-:W4:Y:S04]  /*23310*/  LDL.LU R154, [R1+0xa8] ;  /* 0x0000a800019a7983 */ /* 0x000f280000300800 */
[----:B------:R-:W4:Y:S04]  /*23320*/  LDL.LU R156, [R1+0x74] ;  /* 0x00007400019c7983 */ /* 0x000f280000300800 */
[----:B------:R-:W4:Y:S04]  /*23330*/  LDL.LU R44, [R1+0x70] ;  /* 0x00007000012c7983 */ /* 0x000f280000300800 */
[----:B------:R-:W4:Y:S04]  /*23340*/  LDL.LU R28, [R1+0x3c] ;  /* 0x00003c00011c7983 */ /* 0x000f280000300800 */
[----:B------:R0:W-:Y:S02]  /*23350*/  STS.U8 [R7+UR9+0xd900], R8 ;  /* 0x00d9000807007988 */ /* 0x0001e40008000009 */
[----:B0-----:R-:W0:Y:S02]  /*23360*/  S2R R8, SR_TID.X ;  /* 0x0000000000087919 */ /* 0x001e240000002100 */
[----:B------:R1:W-:Y:S04]  /*23370*/  STS.U8 [R7+UR9+0xd100], R124 ;  /* 0x00d1007c07007988 */ /* 0x0003e80008000009 */
[----:B------:R1:W-:Y:S04]  /*23380*/  STS.U8 [R7+UR9+0x9500], R126 ;  /* 0x0095007e07007988 */ /* 0x0003e80008000009 */
[----:B------:R1:W-:Y:S04]  /*23390*/  STS.U8 [R7+UR9+0xd500], R158 ;  /* 0x00d5009e07007988 */ /* 0x0003e80008000009 */
[----:B-1----:R-:W4:Y:S04]  /*233a0*/  LDL.LU R124, [R1+0x38] ;  /* 0x00003800017c7983 */ /* 0x002f280000300800 */
[----:B------:R-:W4:Y:S04]  /*233b0*/  LDL.LU R126, [R1+0xc] ;  /* 0x00000c00017e7983 */ /* 0x000f280000300800 */
[----:B------:R-:W4:Y:S01]  /*233c0*/  LDL.LU R158, [R1+0x8] ;  /* 0x00000800019e7983 */ /* 0x000f220000300800 */
[----:B0-----:R-:W-:-:S04]  /*233d0*/  LOP3.LUT R8, R8, 0x7f, RZ, 0xc0, !PT ;  /* 0x0000007f08087812 */ /* 0x001fc800078ec0ff */
        /* <DEDUP_REMOVED lines=20> */
[----:B0-----:R-:W4:Y:S04]  /*23520*/  LDL.LU R144, [R1+0xbbc] ;  /* 0x000bbc0001907983 */ /* 0x001f280000300800 */
[----:B--2---:R0:W-:Y:S04]  /*23530*/  STS.U8 [R8+UR9+0x8180], R45 ;  /* 0x0081802d08007988 */ /* 0x0041e80008000009 */
[----:B---3--:R1:W-:Y:S04]  /*23540*/  STS.U8 [R8+UR9+0x8580], R29 ;  /* 0x0085801d08007988 */ /* 0x0083e80008000009 */
[----:B0-----:R-:W2:Y:S04]  /*23550*/  LDL.LU R45, [R1+0x114] ;  /* 0x00011400012d7983 */ /* 0x001ea80000300800 */
[----:B----4-:R0:W-:Y:S04]  /*23560*/  STS.U8 [R8+UR9+0xc580], R120 ;  /* 0x00c5807808007988 */ /* 0x0101e80008000009 */
[----:B-1----:R-:W3:Y:S04]  /*23570*/  LDL.LU R29, [R1+0x110] ;  /* 0x00011000011d7983 */ /* 0x002ee80000300800 */
[----:B------:R1:W-:Y:S04]  /*23580*/  STS.U8 [R8+UR9+0x8980], R122 ;  /* 0x0089807a08007988 */ /* 0x0003e80008000009 */
[----:B0-----:R-:W4:Y:S04]  /*23590*/  LDL.LU R120, [R1+0xdc] ;  /* 0x0000dc0001787983 */ /* 0x001f280000300800 */
[----:B------:R0:W-:Y:S04]  /*235a0*/  STS.U8 [R8+UR9+0xc980], R154 ;  /* 0x00c9809a08007988 */ /* 0x0001e80008000009 */
[----:B-1----:R-:W2:Y:S04]  /*235b0*/  LDL.LU R122, [R1+0xd8] ;  /* 0x0000d800017a7983 */ /* 0x002ea80000300800 */
[----:B------:R1:W-:Y:S04]  /*235c0*/  STS.U8 [R8+UR9+0x8d80], R156 ;  /* 0x008d809c08007988 */ /* 0x0003e80008000009 */
[----:B0-----:R-:W2:Y:S04]  /*235d0*/  LDL.LU R154, [R1+0xa4] ;  /* 0x0000a400019a7983 */ /* 0x001ea80000300800 */
[----:B------:R0:W-:Y:S04]  /*235e0*/  STS.U8 [R8+UR9+0xcd80], R44 ;  /* 0x00cd802c08007988 */ /* 0x0001e80008000009 */
[----:B-1----:R-:W2:Y:S04]  /*235f0*/  LDL.LU R156, [R1+0xa0] ;  /* 0x0000a000019c7983 */ /* 0x002ea80000300800 */
[----:B------:R1:W-:Y:S04]  /*23600*/  STS.U8 [R8+UR9+0x9180], R28 ;  /* 0x0091801c08007988 */ /* 0x0003e80008000009 */
[----:B0-----:R-:W2:Y:S04]  /*23610*/  LDL.LU R44, [R1+0x6c] ;  /* 0x00006c00012c7983 */ /* 0x001ea80000300800 */
[----:B-1----:R-:W2:Y:S04]  /*23620*/  LDL.LU R28, [R1+0x68] ;  /* 0x00006800011c7983 */ /* 0x002ea80000300800 */
[----:B------:R0:W-:Y:S02]  /*23630*/  STS.U8 [R8+UR9+0xd980], R9 ;  /* 0x00d9800908007988 */ /* 0x0001e40008000009 */
[----:B0-----:R-:W0:Y:S02]  /*23640*/  S2R R9, SR_TID.X ;  /* 0x0000000000097919 */ /* 0x001e240000002100 */
[----:B------:R1:W-:Y:S04]  /*23650*/  STS.U8 [R8+UR9+0xd180], R124 ;  /* 0x00d1807c08007988 */ /* 0x0003e80008000009 */
[----:B------:R1:W-:Y:S04]  /*23660*/  STS.U8 [R8+UR9+0x9580], R126 ;  /* 0x0095807e08007988 */ /* 0x0003e80008000009 */
[----:B------:R1:W-:Y:S04]  /*23670*/  STS.U8 [R8+UR9+0xd580], R158 ;  /* 0x00d5809e08007988 */ /* 0x0003e80008000009 */
[----:B-1----:R-:W2:Y:S04]  /*23680*/  LDL.LU R124, [R1+0x34] ;  /* 0x00003400017c7983 */ /* 0x002ea80000300800 */
[----:B------:R-:W2:Y:S04]  /*23690*/  LDL.LU R126, [R1+0x30] ;  /* 0x00003000017e7983 */ /* 0x000ea80000300800 */
[----:B------:R-:W2:Y:S01]  /*236a0*/  LDL.LU R158, [R1+0x4] ;  /* 0x00000400019e7983 */ /* 0x000ea20000300800 */
[----:B0-----:R-:W-:-:S04]  /*236b0*/  LOP3.LUT R9, R9, 0x7f, RZ, 0xc0, !PT ;  /* 0x0000007f09097812 */ /* 0x001fc800078ec0ff */
[----:B------:R-:W-:Y:S01]  /*236c0*/  LOP3.LUT R9, R9, 0x40, RZ, 0x3c, !PT ;  /* 0x0000004009097812 */ /* 0x000fe200078e3cff */
[----:B------:R0:W-:Y:S04]  /*236d0*/  STS.U8 [R8+UR9+0xc180], R30 ;  /* 0x00c1801e08007988 */ /* 0x0001e80008000009 */
        /* <DEDUP_REMOVED lines=18> */
[----:B0-----:R-:W2:Y:S04]  /*23800*/  LDL.LU R30, [R1] ;  /* 0x00000000011e7983 */ /* 0x001ea80000300800 */
[----:B---3--:R0:W-:Y:S04]  /*23810*/  STS.U8 [R9+UR9+0xc200], R29 ;  /* 0x00c2001d09007988 */ /* 0x0081e80008000009 */
[----:B----4-:R1:W-:Y:S04]  /*23820*/  STS.U8 [R9+UR9+0x8600], R120 ;  /* 0x0086007809007988 */ /* 0x0103e80008000009 */
[----:B0-----:R-:W3:Y:S04]  /*23830*/  LDL.LU R29, [R1+0x10c] ;  /* 0x00010c00011d7983 */ /* 0x001ee80000300800 */
[----:B--2---:R0:W-:Y:S04]  /*23840*/  STS.U8 [R9+UR9+0xc600], R122 ;  /* 0x00c6007a09007988 */ /* 0x0041e80008000009 */
[----:B-1----:R-:W2:Y:S04]  /*23850*/  LDL.LU R120, [R1+0x108] ;  /* 0x0001080001787983 */ /* 0x002ea80000300800 */
        /* <DEDUP_REMOVED lines=8> */
[----:B0-----:R-:W2:Y:S04]  /*238e0*/  LDL.LU R28, [R1+0x64] ;  /* 0x00006400011c7983 */ /* 0x001ea80000300800 */
[----:B------:R0:W-:Y:S02]  /*238f0*/  STS.U8 [R9+UR9+0xda00], R10 ;  /* 0x00da000a09007988 */ /* 0x0001e40008000009 */
[----:B0-----:R-:W0:Y:S02]  /*23900*/  S2R R10, SR_TID.X ;  /* 0x00000000000a7919 */ /* 0x001e240000002100 */
[----:B------:R1:W-:Y:S04]  /*23910*/  STS.U8 [R9+UR9+0x9200], R124 ;  /* 0x0092007c09007988 */ /* 0x0003e80008000009 */
[----:B------:R1:W-:Y:S04]  /*23920*/  STS.U8 [R9+UR9+0xd200], R126 ;  /* 0x00d2007e09007988 */ /* 0x0003e80008000009 */
[----:B------:R1:W-:Y:S04]  /*23930*/  STS.U8 [R9+UR9+0x9600], R158 ;  /* 0x0096009e09007988 */ /* 0x0003e80008000009 */
[----:B-1----:R-:W3:Y:S04]  /*23940*/  LDL.LU R124, [R1+0x60] ;  /* 0x00006000017c7983 */ /* 0x002ee80000300800 */
[----:B------:R-:W3:Y:S04]  /*23950*/  LDL.LU R126, [R1+0x2c] ;  /* 0x00002c00017e7983 */ /* 0x000ee80000300800 */
[----:B------:R-:W3:Y:S01]  /*23960*/  LDL.LU R158, [R1+0x28] ;  /* 0x00002800019e7983 */ /* 0x000ee20000300800 */
[----:B0-----:R-:W-:-:S04]  /*23970*/  LOP3.LUT R10, R10, 0x7f, RZ, 0xc0, !PT ;  /* 0x0000007f0a0a7812 */ /* 0x001fc800078ec0ff */
[----:B------:R-:W-:Y:S01]  /*23980*/  LOP3.LUT R10, R10, 0x50, RZ, 0x3c, !PT ;  /* 0x000000500a0a7812 */ /* 0x000fe200078e3cff */
[----:B------:R-:W-:Y:S04]  /*23990*/  STS.U8 [R9+UR9+0x8200], R45 ;  /* 0x0082002d09007988 */ /* 0x000fe80008000009 */
        /* <DEDUP_REMOVED lines=20> */
[----:B0-----:R-:W3:Y:S04]  /*23ae0*/  LDL.LU R15, [R1+0xbb8] ;  /* 0x000bb800010f7983 */ /* 0x001ee80000300800 */
[----:B------:R0:W-:Y:S04]  /*23af0*/  STS.U8 [R10+UR9+0x9680], R144 ;  /* 0x009680900a007988 */ /* 0x0001e80008000009 */
[----:B------:R1:W-:Y:S04]  /*23b00*/  STS.U8 [R10+UR9+0xd680], R3 ;  /* 0x00d680030a007988 */ /* 0x0003e80008000009 */
[----:B------:R1:W-:Y:S04]  /*23b10*/  STS.U8 [R10+UR9+0x9a80], R160 ;  /* 0x009a80a00a007988 */ /* 0x0003e80008000009 */
[----:B0-----:R-:W3:Y:S04]  /*23b20*/  LDL.LU R144, [R1+0xbb4] ;  /* 0x000bb40001907983 */ /* 0x001ee80000300800 */
[----:B-1----:R-:W3:Y:S04]  /*23b30*/  LDL.LU R3, [R1+0xbb0] ;  /* 0x000bb00001037983 */ /* 0x002ee80000300800 */
[----:B------:R-:W3:Y:S04]  /*23b40*/  LDL.LU R160, [R1+0xbac] ;  /* 0x000bac0001a07983 */ /* 0x000ee80000300800 */
[----:B--2---:R0:W-:Y:S04]  /*23b50*/  STS.U8 [R10+UR9+0x8e80], R28 ;  /* 0x008e801c0a007988 */ /* 0x0041e80008000009 */
[----:B0-----:R-:W2:Y:S04]  /*23b60*/  LDL.LU R28, [R1+0x104] ;  /* 0x00010400011c7983 */ /* 0x001ea80000300800 */
[----:B------:R0:W-:Y:S02]  /*23b70*/  STS.U8 [R10+UR9+0xda80], R11 ;  /* 0x00da800b0a007988 */ /* 0x0001e40008000009 */
[----:B0-----:R-:W0:Y:S02]  /*23b80*/  S2R R11, SR_TID.X ;  /* 0x00000000000b7919 */ /* 0x001e240000002100 */
[----:B------:R1:W-:Y:S04]  /*23b90*/  STS.U8 [R10+UR9+0xc280], R120 ;  /* 0x00c280780a007988 */ /* 0x0003e80008000009 */
[----:B----4-:R4:W-:Y:S04]  /*23ba0*/  STS.U8 [R10+UR9+0x8680], R122 ;  /* 0x0086807a0a007988 */ /* 0x0109e80008000009 */
[----:B------:R4:W-:Y:S04]  /*23bb0*/  STS.U8 [R10+UR9+0xc680], R154 ;  /* 0x00c6809a0a007988 */ /* 0x0009e80008000009 */
[----:B-1----:R-:W2:Y:S04]  /*23bc0*/  LDL.LU R120, [R1+0x100] ;  /* 0x0001000001787983 */ /* 0x002ea80000300800 */
[----:B----4-:R-:W4:Y:S04]  /*23bd0*/  LDL.LU R122, [R1+0xcc] ;  /* 0x0000cc00017a7983 */ /* 0x010f280000300800 */
[----:B------:R1:W-:Y:S04]  /*23be0*/  STS.U8 [R10+UR9+0x8a80], R156 ;  /* 0x008a809c0a007988 */ /* 0x0003e80008000009 */
[----:B------:R-:W4:Y:S04]  /*23bf0*/  LDL.LU R154, [R1+0xc8] ;  /* 0x0000c800019a7983 */ /* 0x000f280000300800 */
[----:B---3--:R3:W-:Y:S04]  /*23c00*/  STS.U8 [R10+UR9+0xce80], R124 ;  /* 0x00ce807c0a007988 */ /* 0x0087e80008000009 */
[----:B-1----:R-:W4:Y:S04]  /*23c10*/  LDL.LU R156, [R1+0x94] ;  /* 0x00009400019c7983 */ /* 0x002f280000300800 */
[----:B------:R1:W-:Y:S04]  /*23c20*/  STS.U8 [R10+UR9+0x9280], R126 ;  /* 0x0092807e0a007988 */ /* 0x0003e80008000009 */
[----:B---3--:R-:W3:Y:S04]  /*23c30*/  LDL.LU R124, [R1+0x90] ;  /* 0x00009000017c7983 */ /* 0x008ee80000300800 */
[----:B------:R0:W-:Y:S04]  /*23c40*/  STS.U8 [R10+UR9+0xd280], R158 ;  /* 0x00d2809e0a007988 */ /* 0x0001e80008000009 */
[----:B-1----:R-:W3:Y:S04]  /*23c50*/  LDL.LU R126, [R1+0x5c] ;  /* 0x00005c00017e7983 */ /* 0x002ee80000300800 */
[----:B------:R1:W-:Y:S04]  /*23c60*/  STS.U8 [R10+UR9+0xca80], R44 ;  /* 0x00ca802c0a007988 */ /* 0x0003e80008000009 */
[----:B0-----:R-:W3:Y:S01]  /*23c70*/  LDL.LU R158, [R1+0x58] ;  /* 0x00005800019e7983 */ /* 0x001ee20000300800 */
[----:B------:R-:W-:-:S03]  /*23c80*/  LOP3.LUT R11, R11, 0x7f, RZ, 0xc0, !PT ;  /* 0x0000007f0b0b7812 */ /* 0x000fc600078ec0ff */
[----:B------:R-:W3:Y:S04]  /*23c90*/  LDL R19, [R1+0x450] ;  /* 0x0004500001137983 */ /* 0x000ee80000100800 */
[----:B-1----:R-:W3:Y:S01]  /*23ca0*/  LDL R44, [R1+0x490] ;  /* 0x00049000012c7983 */ /* 0x002ee20000100800 */
[----:B------:R-:W-:-:S03]  /*23cb0*/  LOP3.LUT R11, R11, 0x60, RZ, 0x3c, !PT ;  /* 0x000000600b0b7812 */ /* 0x000fc600078e3cff */
[----:B------:R-:W4:Y:S04]  /*23cc0*/  LDL R18, [R1+0x454] ;  /* 0x0004540001127983 */ /* 0x000f280000100800 */
[----:B------:R-:W4:Y:S04]  /*23cd0*/  LDL R20, [R1+0x494] ;  /* 0x0004940001147983 */ /* 0x000f280000100800 */
[----:B------:R-:W4:Y:S04]  /*23ce0*/  LDL R33, [R1+0x4d0] ;  /* 0x0004d00001217983 */ /* 0x000f280000100800 */
[----:B------:R-:W4:Y:S04]  /*23cf0*/  LDL R32, [R1+0x4d4] ;  /* 0x0004d40001207983 */ /* 0x000f280000100800 */
[----:B------:R0:W-:Y:S04]  /*23d00*/  STS.U8 [R10+UR9+0x8280], R29 ;  /* 0x0082801d0a007988 */ /* 0x0001e80008000009 */
[----:B------:R-:W-:Y:S04]  /*23d10*/  STS.U8 [R10+UR9+0x9e80], R138 ;  /* 0x009e808a0a007988 */ /* 0x000fe80008000009 */
[----:B------:R-:W-:Y:S04]  /*23d20*/  STS.U8 [R10+UR9+0xde80], R136 ;  /* 0x00de80880a007988 */ /* 0x000fe80008000009 */
[----:B------:R-:W-:Y:S04]  /*23d30*/  STS.U8 [R10+UR9+0xa280], R106 ;  /* 0x00a2806a0a007988 */ /* 0x000fe80008000009 */
[----:B------:R-:W-:Y:S04]  /*23d40*/  STS.U8 [R10+UR9+0xe280], R104 ;  /* 0x00e280680a007988 */ /* 0x000fe80008000009 */
[----:B------:R-:W-:Y:S04]  /*23d50*/  STS.U8 [R10+UR9+0xa680], R21 ;  /* 0x00a680150a007988 */ /* 0x000fe80008000009 */
        /* <DEDUP_REMOVED lines=13> */
[----:B0-----:R-:W4:Y:S04]  /*23e30*/  LDL R29, [R1+0x510] ;  /* 0x00051000011d7983 */ /* 0x001f280000100800 */
[----:B------:R-:W4:Y:S04]  /*23e40*/  LDL R35, [R1+0x550] ;  /* 0x0005500001237983 */ /* 0x000f280000100800 */
[----:B------:R-:W4:Y:S04]  /*23e50*/  LDL R34, [R1+0x554] ;  /* 0x0005540001227983 */ /* 0x000f280000100800 */
[----:B------:R-:W4:Y:S04]  /*23e60*/  LDL R47, [R1+0x590] ;  /* 0x00059000012f7983 */ /* 0x000f280000100800 */
[----:B------:R-:W4:Y:S04]  /*23e70*/  LDL R46, [R1+0x594] ;  /* 0x00059400012e7983 */ /* 0x000f280000100800 */
[----:B-1----:R-:W4:Y:S04]  /*23e80*/  LDL R37, [R1+0x5d0] ;  /* 0x0005d00001257983 */ /* 0x002f280000100800 */
[----:B------:R-:W4:Y:S01]  /*23e90*/  LDL R36, [R1+0x5d4] ;  /* 0x0005d40001247983 */ /* 0x000f220000100800 */
[----:B------:R-:W-:-:S03]  /*23ea0*/  PRMT R16, RZ, 0x7610, R16 ;  /* 0x00007610ff107816 */ /* 0x000fc60000000010 */
[----:B------:R-:W4:Y:S04]  /*23eb0*/  LDL R31, [R1+0x610] ;  /* 0x00061000011f7983 */ /* 0x000f280000100800 */
[----:B------:R-:W4:Y:S01]  /*23ec0*/  LDL R30, [R1+0x614] ;  /* 0x00061400011e7983 */ /* 0x000f220000100800 */
[----:B------:R-:W-:-:S03]  /*23ed0*/  PRMT R17, RZ, 0x7610, R17 ;  /* 0x00007610ff117816 */ /* 0x000fc60000000011 */
[----:B------:R-:W4:Y:S04]  /*23ee0*/  LDL R45, [R1+0x458] ;  /* 0x00045800012d7983 */ /* 0x000f280000100800 */
[----:B------:R-:W4:Y:S04]  /*23ef0*/  LDL R97, [R1+0x4d8] ;  /* 0x0004d80001617983 */ /* 0x000f280000100800 */
[----:B------:R-:W4:Y:S04]  /*23f00*/  LDL R95, [R1+0x4dc] ;  /* 0x0004dc00015f7983 */ /* 0x000f280000100800 */
[----:B------:R-:W4:Y:S04]  /*23f10*/  LDL R49, [R1+0x5d8] ;  /* 0x0005d80001317983 */ /* 0x000f280000100800 */
[----:B------:R-:W4:Y:S01]  /*23f20*/  LDL R48, [R1+0x5dc] ;  /* 0x0005dc0001307983 */ /* 0x000f220000100800 */
[----:B------:R-:W-:-:S03]  /*23f30*/  PRMT R27, RZ, 0x7610, R27 ;  /* 0x00007610ff1b7816 */ /* 0x000fc6000000001b */
[----:B------:R-:W4:Y:S04]  /*23f40*/  LDL R104, [R1+0x460] ;  /* 0x0004600001687983 */ /* 0x000f280000100800 */
        /* <DEDUP_REMOVED lines=8> */
[----:B------:R-:W4:Y:S01]  /*23fd0*/  LDL R109, [R1+0x46c] ;  /* 0x00046c00016d7983 */ /* 0x000f220000100800 */
[----:B------:R-:W-:-:S03]  /*23fe0*/  PRMT R43, RZ, 0x7610, R43 ;  /* 0x00007610ff2b7816 */ /* 0x000fc6000000002b */
[----:B------:R-:W4:Y:S04]  /*23ff0*/  LDL R112, [R1+0x4e8] ;  /* 0x0004e80001707983 */ /* 0x000f280000100800 */
        /* <DEDUP_REMOVED lines=15> */
[----:B------:R-:W4:Y:S04]  /*240f0*/  LDL R116, [R1+0x3b8] ;  /* 0x0003b80001747983 */ /* 0x000f280000100800 */
[----:B--2---:R0:W-:Y:S01]  /*24100*/  STS.U8 [R11+UR9+0x8300], R28 ;  /* 0x0083001c0b007988 */ /* 0x0041e20008000009 */
[----:B------:R-:W-:-:S02]  /*24110*/  PRMT R66, RZ, 0x7610, R66 ;  /* 0x00007610ff427816 */ /* 0x000fc40000000042 */
[----:B------:R-:W-:Y:S01]  /*24120*/  PRMT R67, RZ, 0x7610, R67 ;  /* 0x00007610ff437816 */ /* 0x000fe20000000043 */
[----:B------:R-:W2:Y:S04]  /*24130*/  LDL R115, [R1+0x630] ;  /* 0x0006300001737983 */ /* 0x000ea80000100800 */
[----:B0-----:R-:W2:Y:S01]  /*24140*/  LDL R28, [R1+0x514] ;  /* 0x00051400011c7983 */ /* 0x001ea20000100800 */
[----:B---3--:R-:W-:-:S03]  /*24150*/  @!P1 IMAD.MOV.U32 R21, RZ, RZ, R44 ;  /* 0x000000ffff159224 */ /* 0x008fc600078e002c */
[----:B------:R-:W3:Y:S04]  /*24160*/  LDL R44, [R1+0x45c] ;  /* 0x00045c00012c7983 */ /* 0x000ee80000100800 */
[----:B----4-:R0:W4:Y:S04]  /*24170*/  @!P1 LDG.E.U8 R16, desc[UR20][R18.64] ;  /* 0x0000001412109981 */ /* 0x010128000c1e1100 */
[----:B------:R1:W4:Y:S01]  /*24180*/  @!P1 LDG.E.U8 R17, desc[UR20][R20.64] ;  /* 0x0000001414119981 */ /* 0x000322000c1e1100 */
[----:B0-----:R-:W-:Y:S02]  /*24190*/  PRMT R18, RZ, 0x7610, R18 ;  /* 0x00007610ff127816 */ /* 0x001fe40000000012 */
[----:B------:R-:W-:Y:S01]  /*241a0*/  PRMT R19, RZ, 0x7610, R19 ;  /* 0x00007610ff137816 */ /* 0x000fe20000000013 */
[----:B-1----:R-:W-:-:S02]  /*241b0*/  @!P1 IMAD.MOV.U32 R20, RZ, RZ, R32 ;  /* 0x000000ffff149224 */ /* 0x002fc400078e0020 */
[----:B------:R-:W-:Y:S01]  /*241c0*/  @!P1 IMAD.MOV.U32 R21, RZ, RZ, R33 ;  /* 0x000000ffff159224 */ /* 0x000fe200078e0021 */
[----:B------:R-:W4:Y:S04]  /*241d0*/  LDL R32, [R1+0x49c] ;  /* 0x00049c0001207983 */ /* 0x000f280000100800 */
[----:B------:R0:W4:Y:S04]  /*241e0*/  @!P1 LDG.E.U8 R18, desc[UR20][R20.64] ;  /* 0x0000001414129981 */ /* 0x000128000c1e1100 */
[----:B------:R-:W4:Y:S01]  /*241f0*/  LDL R33, [R1+0x498] ;  /* 0x0004980001217983 */ /* 0x000f220000100800 */
[----:B0-----:R-:W-:-:S02]  /*24200*/  PRMT R20, RZ, 0x7610, R20 ;  /* 0x00007610ff147816 */ /* 0x001fc40000000014 */
[----:B------:R-:W-:Y:S01]  /*24210*/  PRMT R22, RZ, 0x7610, R22 ;  /* 0x00007610ff167816 */ /* 0x000fe20000000016 */
[----:B------:R-:W4:Y:S04]  /*24220*/  @!P1 LDG.E.U8 R27, desc[UR20][R30.64] ;  /* 0x000000141e1b9981 */ /* 0x000f28000c1e1100 */
[----:B--2---:R0:W2:Y:S02]  /*24230*/  @!P1 LDG.E.U8 R19, desc[UR20][R28.64] ;  /* 0x000000141c139981 */ /* 0x0040a4000c1e1100 */
[----:B0-----:R-:W-:Y:S02]  /*24240*/  @!P1 IMAD.MOV.U32 R28, RZ, RZ, R34 ;  /* 0x000000ffff1c9224 */ /* 0x001fe400078e0022 */
[----:B------:R-:W-:Y:S01]  /*24250*/  @!P1 IMAD.MOV.U32 R29, RZ, RZ, R35 ;  /* 0x000000ffff1d9224 */ /* 0x000fe200078e0023 */
[----:B------:R-:W2:Y:S04]  /*24260*/  LDL R34, [R1+0x51c] ;  /* 0x00051c0001227983 */ /* 0x000ea80000100800 */
[----:B------:R0:W2:Y:S04]  /*24270*/  @!P1 LDG.E.U8 R20, desc[UR20][R28.64] ;  /* 0x000000141c149981 */ /* 0x0000a8000c1e1100 */
[----:B------:R-:W2:Y:S01]  /*24280*/  LDL R35, [R1+0x518] ;  /* 0x0005180001237983 */ /* 0x000ea20000100800 */
[----:B0-----:R-:W-:-:S02]  /*24290*/  @!P1 IMAD.MOV.U32 R28, RZ, RZ, R46 ;  /* 0x000000ffff1c9224 */ /* 0x001fc400078e002e */
[----:B------:R-:W-:Y:S01]  /*242a0*/  @!P1 IMAD.MOV.U32 R29, RZ, RZ, R47 ;  /* 0x000000ffff1d9224 */ /* 0x000fe200078e002f */
[----:B------:R-:W2:Y:S04]  /*242b0*/  LDL R46, [R1+0x55c] ;  /* 0x00055c00012e7983 */ /* 0x000ea80000100800 */
[----:B------:R-:W2:Y:S01]  /*242c0*/  LDL R47, [R1+0x558] ;  /* 0x00055800012f7983 */ /* 0x000ea20000100800 */
[----:B------:R-:W-:-:S06]  /*242d0*/  PRMT R21, RZ, 0x7610, R21 ;  /* 0x00007610ff157816 */ /* 0x000fcc0000000015 */
[----:B------:R0:W2:Y:S02]  /*242e0*/  @!P1 LDG.E.U8 R21, desc[UR20][R28.64] ;  /* 0x000000141c159981 */ /* 0x0000a4000c1e1100 */
[----:B0-----:R-:W-:Y:S02]  /*242f0*/  @!P1 IMAD.MOV.U32 R28, RZ, RZ, R36 ;  /* 0x000000ffff1c9224 */ /* 0x001fe400078e0024 */
[----:B------:R-:W-:Y:S01]  /*24300*/  @!P1 IMAD.MOV.U32 R29, RZ, RZ, R37 ;  /* 0x000000ffff1d9224 */ /* 0x000fe200078e0025 */
[----:B------:R-:W2:Y:S04]  /*24310*/  LDL R36, [R1+0x59c] ;  /* 0x00059c0001247983 */ /* 0x000ea80000100800 */
[----:B------:R-:W2:Y:S01]  /*24320*/  LDL R37, [R1+0x598] ;  /* 0x0005980001257983 */ /* 0x000ea20000100800 */
[----:B------:R-:W-:-:S03]  /*24330*/  @!P1 IMAD.MOV.U32 R31, RZ, RZ, R45 ;  /* 0x000000ffff1f9224 */ /* 0x000fc600078e002d */
[----:B------:R-:W2:Y:S04]  /*24340*/  LDL R45, [R1+0x618] ;  /* 0x00061800012d7983 */ /* 0x000ea80000100800 */
[----:B------:R0:W2:Y:S01]  /*24350*/  @!P1 LDG.E.U8 R22, desc[UR20][R28.64] ;  /* 0x000000141c169981 */ /* 0x0000a2000c1e1100 */
[----:B---3--:R-:W-:-:S03]  /*24360*/  @!P1 IMAD.MOV.U32 R30, RZ, RZ, R44 ;  /* 0x000000ffff1e9224 */ /* 0x008fc600078e002c */
[----:B------:R-:W3:Y:S01]  /*24370*/  LDL R44, [R1+0x61c] ;  /* 0x00061c00012c7983 */ /* 0x000ee20000100800 */
[----:B0-----:R-:W-:Y:S02]  /*24380*/  PRMT R28, RZ, 0x7610, R28 ;  /* 0x00007610ff1c7816 */ /* 0x001fe4000000001c */
[----:B------:R-:W-:-:S04]  /*24390*/  PRMT R29, RZ, 0x7610, R29 ;  /* 0x00007610ff1d7816 */ /* 0x000fc8000000001d */
[----:B------:R0:W3:Y:S02]  /*243a0*/  @!P1 LDG.E.U8 R28, desc[UR20][R30.64] ;  /* 0x000000141e1c9981 */ /* 0x0000e4000c1e1100 */
[----:B0-----:R-:W-:Y:S02]  /*243b0*/  PRMT R31, RZ, 0x7610, R31 ;  /* 0x00007610ff1f7816 */ /* 0x001fe4000000001f */
[----:B----4-:R0:W4:Y:S02]  /*243c0*/  @!P1 LDG.E.U8 R29, desc[UR20][R32.64] ;  /* 0x00000014201d9981 */ /* 0x010124000c1e1100 */
[----:B0-----:R-:W-:Y:S02]  /*243d0*/  @!P1 IMAD.MOV.U32 R32, RZ, RZ, R95 ;  /* 0x000000ffff209224 */ /* 0x001fe400078e005f */
[----:B------:R-:W-:Y:S01]  /*243e0*/  @!P1 IMAD.MOV.U32 R33, RZ, RZ, R97 ;  /* 0x000000ffff219224 */ /* 0x000fe200078e0061 */
[----:B------:R-:W4:Y:S04]  /*243f0*/  LDL R95, [R1+0x564] ;  /* 0x00056400015f7983 */ /* 0x000f280000100800 */
[----:B------:R-:W4:Y:S04]  /*24400*/  LDL R97, [R1+0x560] ;  /* 0x0005600001617983 */ /* 0x000f280000100800 */
[----:B--2---:R0:W2:Y:S02]  /*24410*/  @!P1 LDG.E.U8 R31, desc[UR20][R34.64] ;  /* 0x00000014221f9981 */ /* 0x0040a4000c1e1100 */
[----:B0-----:R-:W-:-:S02]  /*24420*/  @!P1 IMAD.MOV.U32 R34, RZ, RZ, R46 ;  /* 0x000000ffff229224 */ /* 0x001fc400078e002e */
[----:B------:R-:W2:Y:S01]  /*24430*/  LDL R46, [R1+0x524] ;  /* 0x00052400012e7983 */ /* 0x000ea20000100800 */
[----:B------:R-:W-:-:S03]  /*24440*/  @!P1 IMAD.MOV.U32 R35, RZ, RZ, R47 ;  /* 0x000000ffff239224 */ /* 0x000fc600078e002f */
[----:B------:R-:W2:Y:S01]  /*24450*/  LDL R47, [R1+0x520] ;  /* 0x00052000012f7983 */ /* 0x000ea20000100800 */
[----:B------:R-:W-:-:S06]  /*24460*/  PRMT R30, RZ, 0x7610, R30 ;  /* 0x00007610ff1e7816 */ /* 0x000fcc000000001e */
[----:B------:R0:W4:Y:S02]  /*24470*/  @!P1 LDG.E.U8 R30, desc[UR20][R32.64] ;  /* 0x00000014201e9981 */ /* 0x000124000c1e1100 */
[----:B0-----:R-:W-:Y:S02]  /*24480*/  PRMT R33, RZ, 0x7610, R33 ;  /* 0x00007610ff217816 */ /* 0x001fe40000000021 */
[----:B------:R-:W-:-:S04]  /*24490*/  PRMT R32, RZ, 0x7610, R32 ;  /* 0x00007610ff207816 */ /* 0x000fc80000000020 */
[----:B------:R0:W4:Y:S04]  /*244a0*/  @!P1 LDG.E.U8 R33, desc[UR20][R36.64] ;  /* 0x0000001424219981 */ /* 0x000128000c1e1100 */
[----:B------:R1:W4:Y:S01]  /*244b0*/  @!P1 LDG.E.U8 R32, desc[UR20][R34.64] ;  /* 0x0000001422209981 */ /* 0x000322000c1e1100 */
[----:B0-----:R-:W-:Y:S02]  /*244c0*/  @!P1 IMAD.MOV.U32 R36, RZ, RZ, R48 ;  /* 0x000000ffff249224 */ /* 0x001fe400078e0030 */
[----:B------:R-:W-:Y:S01]  /*244d0*/  @!P1 IMAD.MOV.U32 R37, RZ, RZ, R49 ;  /* 0x000000ffff259224 */ /* 0x000fe200078e0031 */
[----:B------:R-:W4:Y:S04]  /*244e0*/  LDL R48, [R1+0x5a4] ;  /* 0x0005a40001307983 */ /* 0x000f280000100800 */
[----:B------:R-:W4:Y:S01]  /*244f0*/  LDL R49, [R1+0x5a0] ;  /* 0x0005a00001317983 */ /* 0x000f220000100800 */
[----:B-1----:R-:W-:-:S02]  /*24500*/  PRMT R34, RZ, 0x7610, R34 ;  /* 0x00007610ff227816 */ /* 0x002fc40000000022 */
[----:B------:R-:W-:-:S04]  /*24510*/  PRMT R35, RZ, 0x7610, R35 ;  /* 0x00007610ff237816 */ /* 0x000fc80000000023 */
[----:B------:R0:W4:Y:S04]  /*24520*/  @!P1 LDG.E.U8 R34, desc[UR20][R36.64] ;  /* 0x0000001424229981 */ /* 0x000128000c1e1100 */
[----:B---3--:R1:W3:Y:S01]  /*24530*/  @!P1 LDG.E.U8 R35, desc[UR20][R44.64] ;  /* 0x000000142c239981 */ /* 0x0082e2000c1e1100 */
[----:B0-----:R-:W-:Y:S01]  /*24540*/  PRMT R36, RZ, 0x7610, R36 ;  /* 0x00007610ff247816 */ /* 0x001fe20000000024 */
[----:B-1----:R-:W-:Y:S02]  /*24550*/  @!P1 IMAD.MOV.U32 R44, RZ, RZ, R103 ;  /* 0x000000ffff2c9224 */ /* 0x002fe400078e0067 */
[----:B------:R-:W-:Y:S01]  /*24560*/  @!P1 IMAD.MOV.U32 R45, RZ, RZ, R104 ;  /* 0x000000ffff2d9224 */ /* 0x000fe200078e0068 */
[----:B------:R-:W3:Y:S04]  /*24570*/  LDL R103, [R1+0x620] ;  /* 0x0006200001677983 */ /* 0x000ee80000100800 */
[----:B------:R-:W3:Y:S01]  /*24580*/  LDL R104, [R1+0x398] ;  /* 0x0003980001687983 */ /* 0x000ee20000100800 */
[----:B------:R-:W-:-:S03]  /*24590*/  PRMT R37, RZ, 0x7610, R37 ;  /* 0x00007610ff257816 */ /* 0x000fc60000000025 */
[----:B------:R0:W3:Y:S02]  /*245a0*/  @!P1 LDG.E.U8 R36, desc[UR20][R44.64] ;  /* 0x000000142c249981 */ /* 0x0000e4000c1e1100 */
[----:B0-----:R-:W-:Y:S02]  /*245b0*/  @!P1 IMAD.MOV.U32 R44, RZ, RZ, R107 ;  /* 0x000000ffff2c9224 */ /* 0x001fe400078e006b */
[----:B------:R-:W-:Y:S01]  /*245c0*/  @!P1 IMAD.MOV.U32 R45, RZ, RZ, R108 ;  /* 0x000000ffff2d9224 */ /* 0x000fe200078e006c */
[----:B------:R-:W-:Y:S01]  /*245d0*/  PRMT R38, RZ, 0x7610, R38 ;  /* 0x00007610ff267816 */ /* 0x000fe20000000026 */
[----:B------:R-:W3:Y:S04]  /*245e0*/  LDL R108, [R1+0x568] ;  /* 0x00056800016c7983 */ /* 0x000ee80000100800 */
[----:B------:R0:W3:Y:S04]  /*245f0*/  @!P1 LDG.E.U8 R37, desc[UR20][R44.64] ;  /* 0x000000142c259981 */ /* 0x0000e8000c1e1100 */
[----:B------:R-:W3:Y:S01]  /*24600*/  LDL R107, [R1+0x56c] ;  /* 0x00056c00016b7983 */ /* 0x000ee20000100800 */
[----:B0-----:R-:W-:-:S02]  /*24610*/  @!P1 IMAD.MOV.U32 R44, RZ, RZ, R99 ;  /* 0x000000ffff2c9224 */ /* 0x001fc400078e0063 */
[----:B------:R-:W-:Y:S01]  /*24620*/  @!P1 IMAD.MOV.U32 R45, RZ, RZ, R101 ;  /* 0x000000ffff2d9224 */ /* 0x000fe200078e0065 */
[----:B------:R-:W3:Y:S04]  /*24630*/  LDL R99, [R1+0x4ac] ;  /* 0x0004ac0001637983 */ /* 0x000ee80000100800 */
[----:B------:R-:W3:Y:S04]  /*24640*/  LDL R101, [R1+0x4a8] ;  /* 0x0004a80001657983 */ /* 0x000ee80000100800 */
[----:B------:R-:W3:Y:S04]  /*24650*/  @!P1 LDG.E.U8 R38, desc[UR20][R44.64] ;  /* 0x000000142c269981 */ /* 0x000ee8000c1e1100 */
[----:B--2---:R4:W2:Y:S02]  /*24660*/  @!P1 LDG.E.U8 R43, desc[UR20][R46.64] ;  /* 0x000000142e2b9981 */ /* 0x0048a4000c1e1100 */
[----:B----4-:R-:W-:-:S02]  /*24670*/  @!P1 IMAD.MOV.U32 R46, RZ, RZ, R95 ;  /* 0x000000ffff2e9224 */ /* 0x010fc400078e005f */
[----:B------:R-:W-:Y:S01]  /*24680*/  @!P1 IMAD.MOV.U32 R47, RZ, RZ, R97 ;  /* 0x000000ffff2f9224 */ /* 0x000fe200078e0061 */
[----:B------:R-:W4:Y:S04]  /*24690*/  LDL R95, [R1+0x52c] ;  /* 0x00052c00015f7983 */ /* 0x000f280000100800 */
[----:B------:R-:W2:Y:S01]  /*246a0*/  LDL R97, [R1+0x528] ;  /* 0x0005280001617983 */ /* 0x000ea20000100800 */
[----:B------:R-:W-:Y:S02]  /*246b0*/  PRMT R45, RZ, 0x7610, R45 ;  /* 0x00007610ff2d7816 */ /* 0x000fe4000000002d */
[----:B------:R-:W-:-:S06]  /*246c0*/  PRMT R44, RZ, 0x7610, R44 ;  /* 0x00007610ff2c7816 */ /* 0x000fcc000000002c */
[----:B------:R0:W2:Y:S04]  /*246d0*/  @!P1 LDG.E.U8 R44, desc[UR20][R46.64] ;  /* 0x000000142e2c9981 */ /* 0x0000a8000c1e1100 */
[----:B------:R1:W2:Y:S01]  /*246e0*/  @!P1 LDG.E.U8 R45, desc[UR20][R48.64] ;  /* 0x00000014302d9981 */ /* 0x0002a2000c1e1100 */
[----:B0-----:R-:W-:Y:S01]  /*246f0*/  PRMT R46, RZ, 0x7610, R46 ;  /* 0x00007610ff2e7816 */ /* 0x001fe2000000002e */
[----:B-1----:R-:W-:Y:S02]  /*24700*/  @!P1 IMAD.MOV.U32 R48, RZ, RZ, R105 ;  /* 0x000000ffff309224 */ /* 0x002fe400078e0069 */
[----:B------:R-:W-:Y:S01]  /*24710*/  @!P1 IMAD.MOV.U32 R49, RZ, RZ, R106 ;  /* 0x000000ffff319224 */ /* 0x000fe200078e006a */
[----:B------:R-:W2:Y:S04]  /*24720*/  LDL R105, [R1+0x5ac] ;  /* 0x0005ac0001697983 */ /* 0x000ea80000100800 */
[----:B------:R-:W2:Y:S01]  /*24730*/  LDL R106, [R1+0x5a8] ;  /* 0x0005a800016a7983 */ /* 0x000ea20000100800 */
[----:B------:R-:W-:-:S03]  /*24740*/  PRMT R47, RZ, 0x7610, R47 ;  /* 0x00007610ff2f7816 */ /* 0x000fc6000000002f */
[----:B------:R3:W2:Y:S02]  /*24750*/  @!P1 LDG.E.U8 R46, desc[UR20][R48.64] ;  /* 0x00000014302e9981 */ /* 0x0006a4000c1e1100 */
[----:B---3--:R-:W-:Y:S02]  /*24760*/  @!P1 IMAD.MOV.U32 R48, RZ, RZ, R103 ;  /* 0x000000ffff309224 */ /* 0x008fe400078e0067 */
[----:B------:R-:W-:Y:S01]  /*24770*/  @!P1 IMAD.MOV.U32 R49, RZ, RZ, R104 ;  /* 0x000000ffff319224 */ /* 0x000fe200078e0068 */
[----:B------:R-:W3:Y:S04]  /*24780*/  LDL R103, [R1+0x5ec] ;  /* 0x0005ec0001677983 */ /* 0x000ee80000100800 */
[----:B------:R-:W3:Y:S04]  /*24790*/  LDL R104, [R1+0x5e8] ;  /* 0x0005e80001687983 */ /* 0x000ee80000100800 */
[----:B------:R0:W3:Y:S02]  /*247a0*/  @!P1 LDG.E.U8 R47, desc[UR20][R48.64] ;  /* 0x00000014302f9981 */ /* 0x0000e4000c1e1100 */
[----:B0-----:R-:W-:-:S02]  /*247b0*/  @!P1 IMAD.MOV.U32 R48, RZ, RZ, R109 ;  /* 0x000000ffff309224 */ /* 0x001fc400078e006d */
        /* <DEDUP_REMOVED lines=14> */
[----:B----4-:R-:W-:-:S02]  /*248a0*/  @!P1 IMAD.MOV.U32 R48, RZ, RZ, R95 ;  /* 0x000000ffff309224 */ /* 0x010fc400078e005f */
[----:B------:R-:W4:Y:S01]  /*248b0*/  LDL R95, [R1+0x4f4] ;  /* 0x0004f400015f7983 */ /* 0x000f220000100800 */
[----:B--2---:R-:W-:-:S03]  /*248c0*/  @!P1 IMAD.MOV.U32 R49, RZ, RZ, R97 ;  /* 0x000000ffff319224 */ /* 0x004fc600078e0061 */
[----:B------:R-:W2:Y:S01]  /*248d0*/  LDL R97, [R1+0x4f0] ;  /* 0x0004f00001617983 */ /* 0x000ea20000100800 */
[----:B------:R-:W-:Y:S02]  /*248e0*/  PRMT R53, RZ, 0x7610, R53 ;  /* 0x00007610ff357816 */ /* 0x000fe40000000035 */
[----:B------:R-:W-:-:S04]  /*248f0*/  PRMT R54, RZ, 0x7610, R54 ;  /* 0x00007610ff367816 */ /* 0x000fc80000000036 */
[----:B------:R0:W2:Y:S02]  /*24900*/  @!P1 LDG.E.U8 R53, desc[UR20][R48.64] ;  /* 0x0000001430359981 */ /* 0x0000a4000c1e1100 */
[----:B0-----:R-:W-:Y:S02]  /*24910*/  @!P1 IMAD.MOV.U32 R48, RZ, RZ, R107 ;  /* 0x000000ffff309224 */ /* 0x001fe400078e006b */
[----:B------:R-:W-:Y:S01]  /*24920*/  @!P1 IMAD.MOV.U32 R49, RZ, RZ, R108 ;  /* 0x000000ffff319224 */ /* 0x000fe200078e006c */
[----:B------:R-:W2:Y:S04]  /*24930*/  LDL R107, [R1+0x534] ;  /* 0x00053400016b7983 */ /* 0x000ea80000100800 */
[----:B------:R-:W2:Y:S04]  /*24940*/  LDL R108, [R1+0x530] ;  /* 0x00053000016c7983 */ /* 0x000ea80000100800 */
[----:B------:R0:W2:Y:S02]  /*24950*/  @!P1 LDG.E.U8 R54, desc[UR20][R48.64] ;  /* 0x0000001430369981 */ /* 0x0000a4000c1e1100 */
[----:B0-----:R-:W-:-:S02]  /*24960*/  @!P1 IMAD.MOV.U32 R48, RZ, RZ, R105 ;  /* 0x000000ffff309224 */ /* 0x001fc400078e0069 */
[----:B------:R-:W-:Y:S01]  /*24970*/  @!P1 IMAD.MOV.U32 R49, RZ, RZ, R106 ;  /* 0x000000ffff319224 */ /* 0x000fe200078e006a */
[----:B------:R-:W2:Y:S04]  /*24980*/  LDL R105, [R1+0x574] ;  /* 0x0005740001697983 */ /* 0x000ea80000100800 */
[----:B------:R-:W2:Y:S04]  /*24990*/  LDL R106, [R1+0x570] ;  /* 0x00057000016a7983 */ /* 0x000ea80000100800 */
[----:B------:R3:W2:Y:S02]  /*249a0*/  @!P1 LDG.E.U8 R59, desc[UR20][R48.64] ;  /* 0x00000014303b9981 */ /* 0x0006a4000c1e1100 */
[----:B---3--:R-:W-:-:S02]  /*249b0*/  @!P1 IMAD.MOV.U32 R48, RZ, RZ, R103 ;  /* 0x000000ffff309224 */ /* 0x008fc400078e0067 */
[----:B------:R-:W-:Y:S01]  /*249c0*/  @!P1 IMAD.MOV.U32 R49, RZ, RZ, R104 ;  /* 0x000000ffff319224 */ /* 0x000fe200078e0068 */
[----:B------:R-:W3:Y:S04]  /*249d0*/  LDL R103, [R1+0x5b4] ;  /* 0x0005b40001677983 */ /* 0x000ee80000100800 */
[----:B------:R-:W3:Y:S04]  /*249e0*/  LDL R104, [R1+0x5b0] ;  /* 0x0005b00001687983 */ /* 0x000ee80000100800 */
[----:B------:R0:W3:Y:S02]  /*249f0*/  @!P1 LDG.E.U8 R60, desc[UR20][R48.64] ;  /* 0x00000014303c9981 */ /* 0x0000e4000c1e1100 */
[----:B0-----:R-:W-:-:S02]  /*24a00*/  @!P1 IMAD.MOV.U32 R48, RZ, RZ, R109 ;  /* 0x000000ffff309224 */ /* 0x001fc400078e006d */
[----:B------:R-:W-:Y:S01]  /*24a10*/  @!P1 IMAD.MOV.U32 R49, RZ, RZ, R110 ;  /* 0x000000ffff319224 */ /* 0x000fe200078e006e */
[----:B------:R-:W3:Y:S04]  /*24a20*/  LDL R109, [R1+0x5f4] ;  /* 0x0005f400016d7983 */ /* 0x000ee80000100800 */
[----:B------:R0:W3:Y:S04]  /*24a30*/  @!P1 LDG.E.U8 R61, desc[UR20][R48.64] ;  /* 0x00000014303d9981 */ /* 0x0000e8000c1e1100 */
[----:B------:R-:W3:Y:S01]  /*24a40*/  LDL R110, [R1+0x5f0] ;  /* 0x0005f000016e7983 */ /* 0x000ee20000100800 */
[----:B0-----:R-:W-:-:S03]  /*24a50*/  @!P1 IMAD.MOV.U32 R48, RZ, RZ, R99 ;  /* 0x000000ffff309224 */ /* 0x001fc600078e0063 */
[----:B------:R-:W3:Y:S01]  /*24a60*/  LDL R99, [R1+0x628] ;  /* 0x0006280001637983 */ /* 0x000ee20000100800 */
[----:B------:R-:W-:-:S03]  /*24a70*/  @!P1 IMAD.MOV.U32 R49, RZ, RZ, R101 ;  /* 0x000000ffff319224 */ /* 0x000fc600078e0065 */
[----:B------:R-:W3:Y:S04]  /*24a80*/  LDL R101, [R1+0x3b0] ;  /* 0x0003b00001657983 */ /* 0x000ee80000100800 */
[----:B------:R0:W3:Y:S02]  /*24a90*/  @!P1 LDG.E.U8 R62, desc[UR20][R48.64] ;  /* 0x00000014303e9981 */ /* 0x0000e4000c1e1100 */
[----:B0-----:R-:W-:Y:S02]  /*24aa0*/  @!P1 IMAD.MOV.U32 R48, RZ, RZ, R111 ;  /* 0x000000ffff309224 */ /* 0x001fe400078e006f */
[----:B------:R-:W3:Y:S01]  /*24ab0*/  LDL R111, [R1+0x5bc] ;  /* 0x0005bc00016f7983 */ /* 0x000ee20000100800 */
[----:B------:R-:W-:-:S03]  /*24ac0*/  @!P1 IMAD.MOV.U32 R49, RZ, RZ, R112 ;  /* 0x000000ffff319224 */ /* 0x000fc600078e0070 */
[----:B------:R-:W3:Y:S04]  /*24ad0*/  LDL R112, [R1+0x5b8] ;  /* 0x0005b80001707983 */ /* 0x000ee80000100800 */
[----:B------:R4:W3:Y:S02]  /*24ae0*/  @!P1 LDG.E.U8 R63, desc[UR20][R48.64] ;  /* 0x00000014303f9981 */ /* 0x0008e4000c1e1100 */
[----:B----4-:R-:W-:Y:S02]  /*24af0*/  @!P1 IMAD.MOV.U32 R48, RZ, RZ, R95 ;  /* 0x000000ffff309224 */ /* 0x010fe400078e005f */
[----:B------:R-:W4:Y:S01]  /*24b00*/  LDL R95, [R1+0x47c] ;  /* 0x00047c00015f7983 */ /* 0x000f220000100800 */
[----:B--2---:R-:W-:-:S03]  /*24b10*/  @!P1 IMAD.MOV.U32 R49, RZ, RZ, R97 ;  /* 0x000000ffff319224 */ /* 0x004fc600078e0061 */
[----:B------:R-:W2:Y:S04]  /*24b20*/  LDL R97, [R1+0x478] ;  /* 0x0004780001617983 */ /* 0x000ea80000100800 */
[----:B------:R0:W2:Y:S02]  /*24b30*/  @!P1 LDG.E.U8 R64, desc[UR20][R48.64] ;  /* 0x0000001430409981 */ /* 0x0000a4000c1e1100 */
[----:B0-----:R-:W-:Y:S02]  /*24b40*/  @!P1 IMAD.MOV.U32 R48, RZ, RZ, R107 ;  /* 0x000000ffff309224 */ /* 0x001fe400078e006b */
[----:B------:R-:W2:Y:S01]  /*24b50*/  LDL R107, [R1+0x4bc] ;  /* 0x0004bc00016b7983 */ /* 0x000ea20000100800 */
[----:B------:R-:W-:-:S03]  /*24b60*/  @!P1 IMAD.MOV.U32 R49, RZ, RZ, R108 ;  /* 0x000000ffff319224 */ /* 0x000fc600078e006c */
[----:B------:R-:W2:Y:S04]  /*24b70*/  LDL R108, [R1+0x4b8] ;  /* 0x0004b800016c7983 */ /* 0x000ea80000100800 */
[----:B------:R0:W2:Y:S02]  /*24b80*/  @!P1 LDG.E.U8 R65, desc[UR20][R48.64] ;  /* 0x0000001430419981 */ /* 0x0000a4000c1e1100 */
[----:B0-----:R-:W-:Y:S02]  /*24b90*/  @!P1 IMAD.MOV.U32 R48, RZ, RZ, R105 ;  /* 0x000000ffff309224 */ /* 0x001fe400078e0069 */
[----:B------:R-:W2:Y:S01]  /*24ba0*/  LDL R105, [R1+0x4fc] ;  /* 0x0004fc0001697983 */ /* 0x000ea20000100800 */
[----:B------:R-:W-:-:S03]  /*24bb0*/  @!P1 IMAD.MOV.U32 R49, RZ, RZ, R106 ;  /* 0x000000ffff319224 */ /* 0x000fc600078e006a */
[----:B------:R-:W2:Y:S04]  /*24bc0*/  LDL R106, [R1+0x4f8] ;  /* 0x0004f800016a7983 */ /* 0x000ea80000100800 */
[----:B------:R3:W2:Y:S02]  /*24bd0*/  @!P1 LDG.E.U8 R66, desc[UR20][R48.64] ;  /* 0x0000001430429981 */ /* 0x0006a4000c1e1100 */
[----:B---3--:R-:W-:Y:S02]  /*24be0*/  @!P1 IMAD.MOV.U32 R48, RZ, RZ, R103 ;  /* 0x000000ffff309224 */ /* 0x008fe400078e0067 */
[----:B------:R-:W3:Y:S01]  /*24bf0*/  LDL R103, [R1+0x57c] ;  /* 0x00057c0001677983 */ /* 0x000ee20000100800 */
[----:B------:R-:W-:-:S03]  /*24c00*/  @!P1 IMAD.MOV.U32 R49, RZ, RZ, R104 ;  /* 0x000000ffff319224 */ /* 0x000fc600078e0068 */
[----:B------:R-:W3:Y:S01]  /*24c10*/  LDL R104, [R1+0x578] ;  /* 0x0005780001687983 */ /* 0x000ee20000100800 */
[----:B------:R-:W-:-:S03]  /*24c20*/  PRMT R68, RZ, 0x7610, R68 ;  /* 0x00007610ff447816 */ /* 0x000fc60000000044 */
[----:B------:R0:W3:Y:S01]  /*24c30*/  @!P1 LDG.E.U8 R67, desc[UR20][R48.64] ;  /* 0x0000001430439981 */ /* 0x0000e2000c1e1100 */
[----:B------:R-:W-:Y:S01]  /*24c40*/  PRMT R69, RZ, 0x7610, R69 ;  /* 0x00007610ff457816 */ /* 0x000fe20000000045 */
[----:B0-----:R-:W-:Y:S02]  /*24c50*/  @!P1 IMAD.MOV.U32 R48, RZ, RZ, R109 ;  /* 0x000000ffff309224 */ /* 0x001fe400078e006d */
[----:B------:R-:W3:Y:S01]  /*24c60*/  LDL R109, [R1+0x5fc] ;  /* 0x0005fc00016d7983 */ /* 0x000ee20000100800 */
[----:B------:R-:W-:-:S03]  /*24c70*/  @!P1 IMAD.MOV.U32 R49, RZ, RZ, R110 ;  /* 0x000000ffff319224 */ /* 0x000fc600078e006e */
[----:B------:R-:W3:Y:S04]  /*24c80*/  LDL R110, [R1+0x5f8] ;  /* 0x0005f800016e7983 */ /* 0x000ee80000100800 */
[----:B------:R0:W3:Y:S02]  /*24c90*/  @!P1 LDG.E.U8 R68, desc[UR20][R48.64] ;  /* 0x0000001430449981 */ /* 0x0000e4000c1e1100 */
[----:B0-----:R-:W-:Y:S02]  /*24ca0*/  @!P1 IMAD.MOV.U32 R48, RZ, RZ, R99 ;  /* 0x000000ffff309224 */ /* 0x001fe400078e0063 */
        /* <DEDUP_REMOVED lines=10> */
[----:B------:R0:W2:Y:S01]  /*24d50*/  @!P1 LDG.E.U8 R70, desc[UR20][R48.64] ;  /* 0x0000001430469981 */ /* 0x0000a2000c1e1100 */
[----:B------:R-:W-:Y:S01]  /*24d60*/  PRMT R73, RZ, 0x7610, R73 ;  /* 0x00007610ff497816 */ /* 0x000fe20000000049 */
[----:B0-----:R-:W-:Y:S01]  /*24d70*/  @!P1 IMAD.MOV.U32 R48, RZ, RZ, R107 ;  /* 0x000000ffff309224 */ /* 0x001fe200078e006b */
[----:B------:R-:W-:Y:S01]  /*24d80*/  PRMT R74, RZ, 0x7610, R74 ;  /* 0x00007610ff4a7816 */ /* 0x000fe2000000004a */
[----:B------:R-:W2:Y:S01]  /*24d90*/  LDL R107, [R1+0x4c4] ;  /* 0x0004c400016b7983 */ /* 0x000ea20000100800 */
[----:B------:R-:W-:Y:S01]  /*24da0*/  @!P1 IMAD.MOV.U32 R49, RZ, RZ, R108 ;  /* 0x000000ffff319224 */ /* 0x000fe200078e006c */
[----:B------:R-:W-:Y:S02]  /*24db0*/  PRMT R75, RZ, 0x7610, R75 ;  /* 0x00007610ff4b7816 */ /* 0x000fe4000000004b */
[----:B------:R-:W2:Y:S04]  /*24dc0*/  LDL R108, [R1+0x4c0] ;  /* 0x0004c000016c7983 */ /* 0x000ea80000100800 */
[----:B------:R0:W2:Y:S02]  /*24dd0*/  @!P1 LDG.E.U8 R72, desc[UR20][R48.64] ;  /* 0x0000001430489981 */ /* 0x0000a4000c1e1100 */
[----:B0-----:R-:W-:Y:S01]  /*24de0*/  @!P1 IMAD.MOV.U32 R48, RZ, RZ, R105 ;  /* 0x000000ffff309224 */ /* 0x001fe200078e0069 */
[----:B------:R-:W-:Y:S01]  /*24df0*/  PRMT R76, RZ, 0x7610, R76 ;  /* 0x00007610ff4c7816 */ /* 0x000fe2000000004c */
[----:B------:R-:W2:Y:S01]  /*24e00*/  LDL R105, [R1+0x504] ;  /* 0x0005040001697983 */ /* 0x000ea20000100800 */
[----:B------:R-:W-:-:S03]  /*24e10*/  @!P1 IMAD.MOV.U32 R49, RZ, RZ, R106 ;  /* 0x000000ffff319224 */ /* 0x000fc600078e006a */
[----:B------:R-:W2:Y:S04]  /*24e20*/  LDL R106, [R1+0x500] ;  /* 0x00050000016a7983 */ /* 0x000ea80000100800 */
[----:B------:R0:W2:Y:S02]  /*24e30*/  @!P1 LDG.E.U8 R73, desc[UR20][R48.64] ;  /* 0x0000001430499981 */ /* 0x0000a4000c1e1100 */
[----:B0-----:R-:W-:Y:S02]  /*24e40*/  @!P1 IMAD.MOV.U32 R48, RZ, RZ, R113 ;  /* 0x000000ffff309224 */ /* 0x001fe400078e0071 */
[----:B------:R-:W-:Y:S01]  /*24e50*/  @!P1 IMAD.MOV.U32 R49, RZ, RZ, R114 ;  /* 0x000000ffff319224 */ /* 0x000fe200078e0072 */
[----:B------:R-:W-:Y:S01]  /*24e60*/  PRMT R77, RZ, 0x7610, R77 ;  /* 0x00007610ff4d7816 */ /* 0x000fe2000000004d */
[----:B------:R-:W2:Y:S04]  /*24e70*/  LDL R114, [R1+0x488] ;  /* 0x0004880001727983 */ /* 0x000ea80000100800 */
[----:B------:R3:W2:Y:S01]  /*24e80*/  @!P1 LDG.E.U8 R74, desc[UR20][R48.64] ;  /* 0x00000014304a9981 */ /* 0x0006a2000c1e1100 */
[----:B------:R-:W-:-:S03]  /*24e90*/  PRMT R78, RZ, 0x7610, R78 ;  /* 0x00007610ff4e7816 */ /* 0x000fc6000000004e */
[----:B------:R-:W2:Y:S01]  /*24ea0*/  LDL R113, [R1+0x48c] ;  /* 0x00048c0001717983 */ /* 0x000ea20000100800 */
[----:B---3--:R-:W-:Y:S02]  /*24eb0*/  @!P1 IMAD.MOV.U32 R48, RZ, RZ, R103 ;  /* 0x000000ffff309224 */ /* 0x008fe400078e0067 */
[----:B------:R-:W-:Y:S01]  /*24ec0*/  @!P1 IMAD.MOV.U32 R49, RZ, RZ, R104 ;  /* 0x000000ffff319224 */ /* 0x000fe200078e0068 */
[----:B------:R-:W3:Y:S04]  /*24ed0*/  LDL R103, [R1+0x544] ;  /* 0x0005440001677983 */ /* 0x000ee80000100800 */
[----:B------:R0:W3:Y:S04]  /*24ee0*/  @!P1 LDG.E.U8 R75, desc[UR20][R48.64] ;  /* 0x00000014304b9981 */ /* 0x0000e8000c1e1100 */
[----:B------:R-:W3:Y:S01]  /*24ef0*/  LDL R104, [R1+0x540] ;  /* 0x0005400001687983 */ /* 0x000ee20000100800 */
[----:B0-----:R-:W-:-:S02]  /*24f00*/  @!P1 IMAD.MOV.U32 R48, RZ, RZ, R111 ;  /* 0x000000ffff309224 */ /* 0x001fc400078e006f */
[----:B------:R-:W-:Y:S01]  /*24f10*/  @!P1 IMAD.MOV.U32 R49, RZ, RZ, R112 ;  /* 0x000000ffff319224 */ /* 0x000fe200078e0070 */
[----:B------:R-:W3:Y:S04]  /*24f20*/  LDL R111, [R1+0x4cc] ;  /* 0x0004cc00016f7983 */ /* 0x000ee80000100800 */
[----:B------:R0:W3:Y:S04]  /*24f30*/  @!P1 LDG.E.U8 R76, desc[UR20][R48.64] ;  /* 0x00000014304c9981 */ /* 0x0000e8000c1e1100 */
[----:B------:R-:W3:Y:S01]  /*24f40*/  LDL R112, [R1+0x4c8] ;  /* 0x0004c80001707983 */ /* 0x000ee20000100800 */
[----:B0-----:R-:W-:-:S02]  /*24f50*/  @!P1 IMAD.MOV.U32 R48, RZ, RZ, R109 ;  /* 0x000000ffff309224 */ /* 0x001fc400078e006d */
        /* <DEDUP_REMOVED lines=14> */
[----:B------:R-:W-:-:S03]  /*25040*/  PRMT R80, RZ, 0x7610, R80 ;  /* 0x00007610ff507816 */ /* 0x000fc60000000050 */
[----:B------:R0:W2:Y:S01]  /*25050*/  @!P1 LDG.E.U8 R79, desc[UR20][R48.64] ;  /* 0x00000014304f9981 */ /* 0x0000a2000c1e1100 */
[----:B------:R-:W-:Y:S02]  /*25060*/  PRMT R81, RZ, 0x7610, R81 ;  /* 0x00007610ff517816 */ /* 0x000fe40000000051 */
[----:B------:R-:W-:Y:S01]  /*25070*/  PRMT R82, RZ, 0x7610, R82 ;  /* 0x00007610ff527816 */ /* 0x000fe20000000052 */
        /* <DEDUP_REMOVED lines=9> */
[----:B------:R3:W2:Y:S01]  /*25110*/  @!P1 LDG.E.U8 R81, desc[UR20][R48.64] ;  /* 0x0000001430519981 */ /* 0x0006a2000c1e1100 */
[----:B------:R-:W-:Y:S01]  /*25120*/  PRMT R83, RZ, 0x7610, R83 ;  /* 0x00007610ff537816 */ /* 0x000fe20000000053 */
[----:B---3--:R-:W-:Y:S02]  /*25130*/  @!P1 IMAD.MOV.U32 R48, RZ, RZ, R103 ;  /* 0x000000ffff309224 */ /* 0x008fe400078e0067 */
[----:B------:R-:W3:Y:S01]  /*25140*/  LDL R103, [R1+0x5cc] ;  /* 0x0005cc0001677983 */ /* 0x000ee20000100800 */
[----:B------:R-:W-:-:S03]  /*25150*/  @!P1 IMAD.MOV.U32 R49, RZ, RZ, R104 ;  /* 0x000000ffff319224 */ /* 0x000fc600078e0068 */
[----:B------:R-:W3:Y:S04]  /*25160*/  LDL R104, [R1+0x5c8] ;  /* 0x0005c80001687983 */ /* 0x000ee80000100800 */
[----:B------:R0:W3:Y:S04]  /*25170*/  @!P1 LDG.E.U8 R82, desc[UR20][R48.64] ;  /* 0x0000001430529981 */ /* 0x0000e8000c1e1100 */
[----:B------:R1:W-:Y:S04]  /*25180*/  STS.U8 [R11+UR9+0xcb00], R124 ;  /* 0x00cb007c0b007988 */ /* 0x0003e80008000009 */
[----:B------:R0:W-:Y:S02]  /*25190*/  STS.U8 [R11+UR9+0x8f00], R126 ;  /* 0x008f007e0b007988 */ /* 0x0001e40008000009 */
[----:B0-----:R-:W-:-:S02]  /*251a0*/  @!P1 IMAD.MOV.U32 R48, RZ, RZ, R99 ;  /* 0x000000ffff309224 */ /* 0x001fc400078e0063 */
[----:B------:R-:W3:Y:S01]  /*251b0*/  LDL R99, [R1+0x60c] ;  /* 0x00060c0001637983 */ /* 0x000ee20000100800 */
[----:B------:R-:W-:-:S03]  /*251c0*/  @!P1 IMAD.MOV.U32 R49, RZ, RZ, R101 ;  /* 0x000000ffff319224 */ /* 0x000fc600078e0065 */
[----:B------:R-:W3:Y:S04]  /*251d0*/  LDL R101, [R1+0x608] ;  /* 0x0006080001657983 */ /* 0x000ee80000100800 */
[----:B------:R4:W3:Y:S04]  /*251e0*/  @!P1 LDG.E.U8 R83, desc[UR20][R48.64] ;  /* 0x0000001430539981 */ /* 0x0008e8000c1e1100 */
[----:B------:R0:W-:Y:S04]  /*251f0*/  STS.U8 [R11+UR9+0xcf00], R158 ;  /* 0x00cf009e0b007988 */ /* 0x0001e80008000009 */
[----:B------:R0:W-:Y:S04]  /*25200*/  STS.U8 [R11+UR9+0x9300], R160 ;  /* 0x009300a00b007988 */ /* 0x0001e80008000009 */
[----:B------:R0:W-:Y:S04]  /*25210*/  STS.U8 [R11+UR9+0xd300], R3 ;  /* 0x00d300030b007988 */ /* 0x0001e80008000009 */
[----:B------:R0:W-:Y:S04]  /*25220*/  STS.U8 [R11+UR9+0x9700], R2 ;  /* 0x009700020b007988 */ /* 0x0001e80008000009 */
[----:B------:R0:W-:Y:S04]  /*25230*/  STS.U8 [R11+UR9+0xd700], R5 ;  /* 0x00d700050b007988 */ /* 0x0001e80008000009 */
[----:B------:R0:W-:Y:S01]  /*25240*/  STS.U8 [R11+UR9+0x9b00], R4 ;  /* 0x009b00040b007988 */ /* 0x0001e20008000009 */
[----:B----4-:R-:W-:-:S03]  /*25250*/  @!P1 IMAD.MOV.U32 R48, RZ, RZ, R95 ;  /* 0x000000ffff309224 */ /* 0x010fc600078e005f */
[----:B------:R-:W4:Y:S01]  /*25260*/  LDL R95, [R1+0x3bc] ;  /* 0x0003bc00015f7983 */ /* 0x000f220000100800 */
[----:B--2---:R-:W-:-:S03]  /*25270*/  @!P1 IMAD.MOV.U32 R49, RZ, RZ, R97 ;  /* 0x000000ffff319224 */ /* 0x004fc600078e0061 */
[----:B------:R-:W2:Y:S04]  /*25280*/  LDL R97, [R1+0x39c] ;  /* 0x00039c0001617983 */ /* 0x000ea80000100800 */
[----:B-1----:R-:W2:Y:S04]  /*25290*/  LDL.LU R124, [R1+0xb5c] ;  /* 0x000b5c00017c7983 */ /* 0x002ea80000300800 */
[----:B------:R-:W2:Y:S04]  /*252a0*/  LDL.LU R126, [R1+0xb58] ;  /* 0x000b5800017e7983 */ /* 0x000ea80000300800 */
[----:B0-----:R-:W2:Y:S04]  /*252b0*/  LDL.LU R158, [R1+0xb50] ;  /* 0x000b5000019e7983 */ /* 0x001ea80000300800 */
[----:B------:R-:W2:Y:S04]  /*252c0*/  LDL.LU R160, [R1+0xba8] ;  /* 0x000ba80001a07983 */ /* 0x000ea80000300800 */
[----:B------:R-:W2:Y:S04]  /*252d0*/  LDL.LU R3, [R1+0xba4] ;  /* 0x000ba40001037983 */ /* 0x000ea80000300800 */
[----:B------:R-:W2:Y:S04]  /*252e0*/  LDL.LU R2, [R1+0xba0] ;  /* 0x000ba00001027983 */ /* 0x000ea80000300800 */
[----:B------:R-:W2:Y:S04]  /*252f0*/  LDL.LU R5, [R1+0xb9c] ;  /* 0x000b9c0001057983 */ /* 0x000ea80000300800 */
[----:B------:R-:W2:Y:S01]  /*25300*/  LDL.LU R4, [R1+0xb98] ;  /* 0x000b980001047983 */ /* 0x000ea20000300800 */
[----:B------:R-:W-:-:S02]  /*25310*/  PRMT R84, RZ, 0x7610, R84 ;  /* 0x00007610ff547816 */ /* 0x000fc40000000054 */
[----:B------:R-:W-:-:S04]  /*25320*/  PRMT R85, RZ, 0x7610, R85 ;  /* 0x00007610ff557816 */ /* 0x000fc80000000055 */
[----:B------:R0:W2:Y:S01]  /*25330*/  @!P1 LDG.E.U8 R84, desc[UR20][R48.64] ;  /* 0x0000001430549981 */ /* 0x0000a2000c1e1100 */
[----:B------:R-:W-:Y:S01]  /*25340*/  PRMT R86, RZ, 0x7610, R86 ;  /* 0x00007610ff567816 */ /* 0x000fe20000000056 */
[----:B0-----:R-:W-:Y:S02]  /*25350*/  @!P1 IMAD.MOV.U32 R48, RZ, RZ, R117 ;  /* 0x000000ffff309224 */ /* 0x001fe400078e0075 */
[----:B------:R-:W-:-:S05]  /*25360*/  @!P1 IMAD.MOV.U32 R49, RZ, RZ, R118 ;  /* 0x000000ffff319224 */ /* 0x000fca00078e0076 */
        /* <DEDUP_REMOVED lines=19> */
[----:B------:R-:W-:Y:S01]  /*254a0*/  @!P1 IMAD.MOV.U32 R49, RZ, RZ, R108 ;  /* 0x000000ffff319224 */ /* 0x000fe200078e006c */
[----:B------:R0:W-:Y:S04]  /*254b0*/  STS.U8 [R11+UR9+0xdb00], R12 ;  /* 0x00db000c0b007988 */ /* 0x0001e80008000009 */
[----:B------:R1:W2:Y:S01]  /*254c0*/  @!P1 LDG.E.U8 R90, desc[UR20][R48.64] ;  /* 0x00000014305a9981 */ /* 0x0002a2000c1e1100 */
[----:B------:R-:W-:Y:S01]  /*254d0*/  PRMT R92, RZ, 0x7610, R92 ;  /* 0x00007610ff5c7816 */ /* 0x000fe2000000005c */
[----:B0-----:R-:W0:Y:S01]  /*254e0*/  S2R R12, SR_TID.X ;  /* 0x00000000000c7919 */ /* 0x001e220000002100 */
[----:B-1----:R-:W-:-:S02]  /*254f0*/  @!P1 IMAD.MOV.U32 R48, RZ, RZ, R105 ;  /* 0x000000ffff309224 */ /* 0x002fc400078e0069 */
[----:B------:R-:W-:-:S05]  /*25500*/  @!P1 IMAD.MOV.U32 R49, RZ, RZ, R106 ;  /* 0x000000ffff319224 */ /* 0x000fca00078e006a */
[----:B------:R3:W2:Y:S01]  /*25510*/  @!P1 LDG.E.U8 R91, desc[UR20][R48.64] ;  /* 0x00000014305b9981 */ /* 0x0006a2000c1e1100 */
[----:B------:R-:W-:Y:S01]  /*25520*/  PRMT R93, RZ, 0x7610, R93 ;  /* 0x00007610ff5d7816 */ /* 0x000fe2000000005d */
[----:B---3--:R-:W-:Y:S02]  /*25530*/  @!P1 IMAD.MOV.U32 R48, RZ, RZ, R103 ;  /* 0x000000ffff309224 */ /* 0x008fe400078e0067 */
[----:B------:R-:W-:-:S05]  /*25540*/  @!P1 IMAD.MOV.U32 R49, RZ, RZ, R104 ;  /* 0x000000ffff319224 */ /* 0x000fca00078e0068 */
[----:B------:R1:W3:Y:S01]  /*25550*/  @!P1 LDG.E.U8 R92, desc[UR20][R48.64] ;  /* 0x00000014305c9981 */ /* 0x0002e2000c1e1100 */
[----:B------:R-:W-:Y:S01]  /*25560*/  PRMT R94, RZ, 0x7610, R94 ;  /* 0x00007610ff5e7816 */ /* 0x000fe2000000005e */
[----:B-1----:R-:W-:Y:S02]  /*25570*/  @!P1 IMAD.MOV.U32 R48, RZ, RZ, R99 ;  /* 0x000000ffff309224 */ /* 0x002fe400078e0063 */
[----:B------:R-:W-:-:S05]  /*25580*/  @!P1 IMAD.MOV.U32 R49, RZ, RZ, R101 ;  /* 0x000000ffff319224 */ /* 0x000fca00078e0065 */
[----:B------:R4:W3:Y:S01]  /*25590*/  @!P1 LDG.E.U8 R93, desc[UR20][R48.64] ;  /* 0x00000014305d9981 */ /* 0x0008e2000c1e1100 */
        /* <DEDUP_REMOVED lines=21> */
[----:B----4-:R-:W-:-:S02]  /*256f0*/  @!P1 IMAD.MOV.U32 R48, RZ, RZ, R95 ;  /* 0x000000ffff309224 */ /* 0x010fc400078e005f */
[----:B--2---:R-:W-:-:S05]  /*25700*/  @!P1 IMAD.MOV.U32 R49, RZ, RZ, R97 ;  /* 0x000000ffff319224 */ /* 0x004fca00078e0061 */
[----:B------:R-:W2:Y:S04]  /*25710*/  @!P1 LDG.E.U8 R94, desc[UR20][R48.64] ;  /* 0x00000014305e9981 */ /* 0x000ea8000c1e1100 */
        /* <DEDUP_REMOVED lines=9> */
[----:B0-----:R0:W5:Y:S04]  /*257b0*/  LDL.LU R4, [R1+0xb94] ;  /* 0x000b940001047983 */ /* 0x0011680000300800 */
[----:B------:R0:W5:Y:S04]  /*257c0*/  LDL.LU R5, [R1+0xb90] ;  /* 0x000b900001057983 */ /* 0x0001680000300800 */
[----:B------:R0:W5:Y:S04]  /*257d0*/  LDL.LU R2, [R1+0xb8c] ;  /* 0x000b8c0001027983 */ /* 0x0001680000300800 */
[----:B------:R1:W-:Y:S04]  /*257e0*/  STS.U8 [R12+UR9+0x8f80], R3 ;  /* 0x008f80030c007988 */ /* 0x0003e80008000009 */
[----:B------:R4:W-:Y:S04]  /*257f0*/  STS.U8 [R12+UR9+0xcf80], R160 ;  /* 0x00cf80a00c007988 */ /* 0x0009e80008000009 */
[----:B------:R0:W-:Y:S04]  /*25800*/  STS.U8 [R12+UR9+0x9380], R144 ;  /* 0x009380900c007988 */ /* 0x0001e80008000009 */
[----:B-1----:R1:W5:Y:S04]  /*25810*/  LDL.LU R3, [R1+0xb88] ;  /* 0x000b880001037983 */ /* 0x0023680000300800 */
[----:B----4-:R1:W5:Y:S04]  /*25820*/  LDL.LU R160, [R1+0xb84] ;  /* 0x000b840001a07983 */ /* 0x0103680000300800 */
[----:B0-----:R1:W5:Y:S04]  /*25830*/  LDL.LU R144, [R1+0xb80] ;  /* 0x000b800001907983 */ /* 0x0013680000300800 */
[----:B------:R0:W-:Y:S04]  /*25840*/  STS.U8 [R12+UR9+0xd380], R15 ;  /* 0x00d3800f0c007988 */ /* 0x0001e80008000009 */
[----:B------:R4:W-:Y:S04]  /*25850*/  STS.U8 [R12+UR9+0x9780], R14 ;  /* 0x0097800e0c007988 */ /* 0x0009e80008000009 */
[----:B------:R1:W-:Y:S04]  /*25860*/  STS.U8 [R12+UR9+0xd780], R13 ;  /* 0x00d7800d0c007988 */ /* 0x0003e80008000009 */
[----:B0-----:R0:W5:Y:S04]  /*25870*/  LDL.LU R15, [R1+0xb7c] ;  /* 0x000b7c00010f7983 */ /* 0x0011680000300800 */
[----:B----4-:R0:W5:Y:S04]  /*25880*/  LDL.LU R14, [R1+0xb78] ;  /* 0x000b7800010e7983 */ /* 0x0101680000300800 */
[----:B-1----:R0:W5:Y:S04]  /*25890*/  LDL.LU R13, [R1+0xb74] ;  /* 0x000b7400010d7983 */ /* 0x0021680000300800 */
[----:B------:R1:W-:Y:S04]  /*258a0*/  STS.U8 [R12+UR9+0x9b80], R0 ;  /* 0x009b80000c007988 */ /* 0x0003e80008000009 */
[----:B-1----:R0:W5:Y:S04]  /*258b0*/  LDL.LU R0, [R1+0xb70] ;  /* 0x000b700001007983 */ /* 0x0021680000300800 */
[----:B------:R0:W-:Y:S04]  /*258c0*/  STS.U8 [R12+UR9+0xdb80], R164 ;  /* 0x00db80a40c007988 */ /* 0x0001e80008000009 */
        /* <DEDUP_REMOVED lines=79> */
[----:B---3--:R0:W-:Y:S04]  /*25dc0*/  STS.U8 [R12+UR9+0x13780], R92 ;  /* 0x0137805c0c007988 */ /* 0x0081e80008000009 */
[----:B------:R0:W-:Y:S04]  /*25dd0*/  STS.U8 [R12+UR9+0x13b80], R93 ;  /* 0x013b805d0c007988 */ /* 0x0001e80008000009 */
[----:B--2---:R0:W-:Y:S01]  /*25de0*/  STS.U8 [R12+UR9+0x13f80], R94 ;  /* 0x013f805e0c007988 */ /* 0x0041e20008000009 */
[----:B------:R1:W-:Y:S06]  /*25df0*/  MEMBAR.ALL.CTA ;  /* 0x0000000000007992 */ /* 0x0003ec0000008000 */
[----:B-1----:R-:W1:Y:S01]  /*25e00*/  FENCE.VIEW.ASYNC.S ;  /* 0x00000000000073c6 */ /* 0x002e620000000000 */
[----:B------:R-:W-:Y:S01]  /*25e10*/  ULEA UR11, UR18, UR9, 0x3 ;  /* 0x00000009120b7291 */ /* 0x000fe2000f8e18ff */
[----:B------:R-:W-:-:S03]  /*25e20*/  UMOV UR4, UR5 ;  /* 0x0000000500047c82 */ /* 0x000fc60008000000 */
[----:B------:R-:W-:Y:S01]  /*25e30*/  UIADD3 UR11, UPT, UPT, UR11, 0x14000, URZ ;  /* 0x000140000b0b7890 */ /* 0x000fe2000fffe0ff */
[----:B-1----:R-:W-:Y:S06]  /*25e40*/  BAR.SYNC.DEFER_BLOCKING 0x0 ;  /* 0x0000000000007b1d */ /* 0x002fec0000010000 */
[----:B0-----:R-:W-:Y:S05]  /*25e50*/  @P0 BRA `(.L_x_9) ;  /* 0x0000000000880947 */ /* 0x001fea0003800000 */
[----:B------:R-:W-:Y:S02]  /*25e60*/  UIADD3 UR19, UPT, UPT, UR8, 0x40, URZ ;  /* 0x0000004008137890 */ /* 0x000fe4000fffe0ff */
[----:B------:R-:W-:Y:S02]  /*25e70*/  UIADD3 UR50, UPT, UPT, UR8, 0x40, URZ ;  /* 0x0000004008327890 */ /* 0x000fe4000fffe0ff */
[----:B------:R-:W-:Y:S01]  /*25e80*/  UIADD3 UR51, UPT, UPT, UR8, 0x40, URZ ;  /* 0x0000004008337890 */ /* 0x000fe2000fffe0ff */
[----:B------:R-:W-:Y:S01]  /*25e90*/  UMOV UR16, 0x0 ;  /* 0x0000000000107882 */ /* 0x000fe20000000000 */
[----:B------:R-:W-:Y:S01]  /*25ea0*/  UMOV UR17, 0x8108490 ;  /* 0x0810849000117882 */ /* 0x000fe20000000000 */
[----:B------:R-:W-:Y:S01]  /*25eb0*/  UMOV UR15, 0x40004040 ;  /* 0x40004040000f7882 */ /* 0x000fe20000000000 */
[----:B------:R-:W-:Y:S02]  /*25ec0*/  UIADD3 UR56, UPT, UPT, UR8, 0x40, URZ ;  /* 0x0000004008387890 */ /* 0x000fe4000fffe0ff */
[----:B------:R0:W-:Y:S01]  /*25ed0*/  UTCQMMA gdesc[UR14], gdesc[UR12], tmem[UR8], tmem[UR16], idesc[UR17], UPT ;  /* 0x00ff100c0e0075ea */ /* 0x0001e2000b800308 */
[----:B------:R-:W-:Y:S01]  /*25ee0*/  UMOV UR42, 0x0 ;  /* 0x00000000002a7882 */ /* 0x000fe20000000000 */
[----:B------:R-:W-:Y:S01]  /*25ef0*/  UMOV UR43, 0x8108490 ;  /* 0x08108490002b7882 */ /* 0x000fe20000000000 */
[----:B------:R-:W-:Y:S01]  /*25f00*/  UMOV UR44, 0x0 ;  /* 0x00000000002c7882 */ /* 0x000fe20000000000 */
[----:B------:R-:W-:Y:S01]  /*25f10*/  UMOV UR45, 0x8108490 ;  /* 0x08108490002d7882 */ /* 0x000fe20000000000 */
        /* <DEDUP_REMOVED lines=11> */
[----:B------:R-:W-:Y:S01]  /*25fd0*/  UMOV UR6, UR11 ;  /* 0x0000000b00067c82 */ /* 0x000fe20008000000 */
[----:B------:R-:W-:Y:S01]  /*25fe0*/  UMOV UR7, URZ ;  /* 0x000000ff00077c82 */ /* 0x000fe20008000000 */
[----:B------:R0:W-:Y:S01]  /*25ff0*/  UTCQMMA gdesc[UR34], gdesc[UR12], tmem[UR19], tmem[UR48], idesc[UR49], UPT ;  /* 0x00ff300c220075ea */ /* 0x0001e2000b800313 */
[----:B------:R-:W-:Y:S01]  /*26000*/  UMOV UR58, 0x0 ;  /* 0x00000000003a7882 */ /* 0x000fe20000000000 */
[----:B------:R-:W-:Y:S01]  /*26010*/  UMOV UR59, 0x8108490 ;  /* 0x08108490003b7882 */ /* 0x000fe20000000000 */
[----:B------:R0:W-:Y:S01]  /*26020*/  UTCQMMA gdesc[UR36], gdesc[UR24], tmem[UR50], tmem[UR52], idesc[UR53], UPT ;  /* 0x00ff3418240075ea */ /* 0x0001e2000b800332 */
[----:B------:R-:W-:Y:S01]  /*26030*/  UMOV UR5, UR6 ;  /* 0x0000000600057c82 */ /* 0x000fe20008000000 */
[----:B------:R0:W-:Y:S01]  /*26040*/  UTCQMMA gdesc[UR38], gdesc[UR28], tmem[UR51], tmem[UR54], idesc[UR55], UPT ;  /* 0x00ff361c260075ea */ /* 0x0001e2000b800333 */
[----:B------:R0:W-:Y:S01]  /*26050*/  UTCQMMA gdesc[UR40], gdesc[UR32], tmem[UR56], tmem[UR58], idesc[UR59], UPT ;  /* 0x00ff3a20280075ea */ /* 0x0001e2000b800338 */
[----:B------:R0:W-:Y:S01]  /*26060*/  UTCBAR [UR5], URZ ;  /* 0x000000ff050073e9 */ /* 0x0001e200080000ff */
[----:B------:R-:W-:Y:S01]  /*26070*/  NOP ;  /* 0x0000000000007918 */ /* 0x000fe20000000000 */
.L_x_9:
[----:B------:R-:W2:Y:S04]  /*26080*/  LDL R17, [R1+0xb6c] ;  /* 0x000b6c0001117983 */ /* 0x000ea80000100800 */
[----:B------:R-:W2:Y:S01]  /*26090*/  LDL.LU R16, [R1+0xb54] ;  /* 0x000b540001107983 */ /* 0x000ea20000300800 */
[----:B------:R-:W-:-:S04]  /*260a0*/  UIADD3 UR18, UPT, UPT, UR18, 0x1, URZ ;  /* 0x0000000112127890 */ /* 0x000fc8000fffe0ff */
[----:B------:R-:W-:-:S04]  /*260b0*/  UISETP.GT.AND UP1, UPT, UR18, 0x1, UPT ;  /* 0x000000011200788c */ /* 0x000fc8000bf24270 */
[----:B0-----:R-:W-:Y:S02]  /*260c0*/  USEL UR5, URZ, 0x1, !UP1 ;  /* 0x00000001ff057887 */ /* 0x001fe4000c800000 */
[----:B------:R-:W-:Y:S02]  /*260d0*/  USEL UR18, UR18, URZ, !UP1 ;  /* 0x000000ff12127287 */ /* 0x000fe4000c800000 */
[----:B------:R-:W-:Y:S01]  /*260e0*/  ULOP3.LUT UR5, UR4, UR5, URZ, 0x3c, !UPT ;  /* 0x0000000504057292 */ /* 0x000fe2000f8e3cff */
[----:B--2---:R-:W-:Y:S02]  /*260f0*/  ISETP.NE.U32.AND P1, PT, R16, R17, PT ;  /* 0x000000111000720c */ /* 0x004fe40003f25070 */
[----:B------:R-:W2:Y:S01]  /*26100*/  LDL.LU R16, [R1+0xb60] ;  /* 0x000b600001107983 */ /* 0x000ea20000300800 */
[----:B------:R-:W-:-:S03]  /*26110*/  IMAD.U32 R17, RZ, RZ, UR4 ;  /* 0x00000004ff117e24 */ /* 0x000fc6000f8e00ff */
[----:B--2---:R1:W-:Y:S07]  /*26120*/  STL [R1+0xb54], R16 ;  /* 0x000b541001007387 */ /* 0x0043ee0000100800 */
[----:B------:R-:W-:Y:S05]  /*26130*/  @P1 BRA `(.L_x_10) ;  /* 0xfffffedc00f81947 */ /* 0x000fea000383ffff */
.L_x_7:
[----:B01----:R-:W0:Y:S01]  /*26140*/  LDC R16, c[0x0][0x3a0] ;  /* 0x0000e800ff107b82 */ /* 0x003e220000000800 */
[----:B------:R-:W1:Y:S01]  /*26150*/  LDCU.64 UR34, c[0x0][0x398] ;  /* 0x00007300ff2277ac */ /* 0x000e620008000a00 */
[----:B0-----:R-:W-:-:S05]  /*26160*/  VIADD R16, R16, 0x7f ;  /* 0x0000007f10107836 */ /* 0x001fca0000000000 */
[----:B------:R-:W-:-:S13]  /*26170*/  ISETP.GE.AND P0, PT, R16, 0x80, PT ;  /* 0x000000801000780c */ /* 0x000fda0003f06270 */
[----:B-1----:R-:W-:Y:S05]  /*26180*/  @!P0 BRA `(.L_x_11) ;  /* 0x0000000000108947 */ /* 0x002fea0003800000 */
[----:B------:R-:W-:-:S06]  /*26190*/  USHF.L.U32 UR4, UR4, 0x1f, URZ ;  /* 0x0000001f04047899 */ /* 0x000fcc00080006ff */
[----:B-----5:R-:W-:-:S04]  /*261a0*/  IMAD.U32 R2, RZ, RZ, UR4 ;  /* 0x00000004ff027e24 */ /* 0x020fc8000f8e00ff */
[----:B------:R-:W0:Y:S02]  /*261b0*/  SYNCS.PHASECHK.TRANS64.TRYWAIT P0, [UR11], R2 ;  /* 0x00000002ff0075a7 */ /* 0x000e24000800110b */
[----:B0-----:R-:W-:Y:S05]  /*261c0*/  @!P0 BRA `(.L_x_12) ;  /* 0x0000004800dc8947 */ /* 0x001fea0003800000 */
.L_x_11:
[----:B------:R-:W-:Y:S01]  /*261d0*/  BAR.SYNC.DEFER_BLOCKING 0x0 ;  /* 0x0000000000007b1d */ /* 0x000fe20000010000 */
[C---:B-----5:R-:W-:Y:S02]  /*261e0*/  VIADD R2, R0.reuse, 0x3f ;  /* 0x0000003f00027836 */ /* 0x060fe40000000000 */
[C---:B------:R-:W-:Y:S02]  /*261f0*/  VIADD R132, R0.reuse, 0x3 ;  /* 0x0000000300847836 */ /* 0x040fe40000000000 */
[----:B------:R-:W-:-:S03]  /*26200*/  VIADD R3, R0, 0x2 ;  /* 0x0000000200037836 */ /* 0x000fc60000000000 */
[----:B------:R-:W0:Y:S01]  /*26210*/  LDC R165, c[0x0][0x3b4] ;  /* 0x0000ed00ffa57b82 */ /* 0x000e220000000800 */
[----:B------:R-:W1:Y:S01]  /*26220*/  LDCU.128 UR28, c[0x0][0x390] ;  /* 0x00007200ff1c77ac */ /* 0x000e620008000c00 */
[----:B------:R-:W-:Y:S01]  /*26230*/  ISETP.GE.AND P0, PT, R2, UR35, PT ;  /* 0x0000002302007c0c */ /* 0x000fe2000bf06270 */
[----:B------:R-:W-:Y:S01]  /*26240*/  VIADD R2, R0, 0x1 ;  /* 0x0000000100027836 */ /* 0x000fe20000000000 */
[----:B------:R-:W2:Y:S01]  /*26250*/  LDCU UR32, c[0x0][0x3b8] ;  /* 0x00007700ff2077ac */ /* 0x000ea20008000800 */
[----:B------:R-:W3:Y:S01]  /*26260*/  LDCU.64 UR36, c[0x0][0x398] ;  /* 0x00007300ff2477ac */ /* 0x000ee20008000a00 */
[----:B------:R-:W4:Y:S01]  /*26270*/  LDCU.64 UR4, c[0x0][0x398] ;  /* 0x00007300ff0477ac */ /* 0x000f220008000a00 */
[----:B------:R-:W0:Y:S01]  /*26280*/  LDCU.64 UR6, c[0x0][0x398] ;  /* 0x00007300ff0677ac */ /* 0x000e220008000a00 */
[----:B------:R-:W1:Y:S02]  /*26290*/  @!P5 SYNCS.CCTL.IV [UR9+0x14000] ;  /* 0x01400000ff00d9b1 */ /* 0x000e640008000009 */
[----:B-1----:R-:W-:Y:S01]  /*262a0*/  BAR.SYNC.DEFER_BLOCKING 0x0 ;  /* 0x0000000000007b1d */ /* 0x002fe20000010000 */
[----:B------:R-:W-:-:S02]  /*262b0*/  ISETP.GE.AND P4, PT, R2, UR31, PT ;  /* 0x0000001f02007c0c */ /* 0x000fc4000bf86270 */
[----:B------:R-:W-:Y:S01]  /*262c0*/  ISETP.GE.AND P1, PT, R132, UR31, PT ;  /* 0x0000001f84007c0c */ /* 0x000fe2000bf26270 */
[----:B--2---:R-:W-:Y:S01]  /*262d0*/  IMAD R2, R0, UR32, RZ ;  /* 0x0000002000027c24 */ /* 0x004fe2000f8e02ff */
[----:B------:R-:W-:Y:S01]  /*262e0*/  ISETP.GE.AND P2, PT, R3, UR31, PT ;  /* 0x0000001f03007c0c */ /* 0x000fe2000bf46270 */
[----:B0-----:R-:W-:Y:S01]  /*262f0*/  IMAD R161, R144, R165, RZ ;  /* 0x000000a590a17224 */ /* 0x001fe200078e02ff */
[----:B------:R-:W0:Y:S01]  /*26300*/  LDCU.64 UR26, c[0x0][0x398] ;  /* 0x00007300ff1a77ac */ /* 0x000e220008000a00 */
[----:B------:R-:W1:Y:S01]  /*26310*/  LDTM.x128 R4, tmem[UR10] ;  /* 0x0000000a000479ee */ /* 0x000e6200083c0000 */
[----:B------:R-:W-:Y:S01]  /*26320*/  SHF.R.S32.HI R134, RZ, 0x1f, R2 ;  /* 0x0000001fff867819 */ /* 0x000fe20000011402 */
[----:B------:R-:W-:Y:S01]  /*26330*/  IMAD R165, R165, 0x80, R161 ;  /* 0x00000080a5a57824 */ /* 0x000fe200078e02a1 */
[C---:B------:R-:W-:Y:S01]  /*26340*/  IADD3 R145, P6, PT, R161.reuse, UR28, RZ ;  /* 0x0000001ca1917c10 */ /* 0x040fe2000ffde0ff */
[----:B------:R-:W2:Y:S03]  /*26350*/  LDCU.64 UR10, c[0x0][0x398] ;  /* 0x00007300ff0a77ac */ /* 0x000ea60008000a00 */
[----:B------:R-:W-:Y:S01]  /*26360*/  LEA.HI.X.SX32 R161, R161, UR29, 0x1, P6 ;  /* 0x0000001da1a17c11 */ /* 0x000fe2000b0f0eff */
[----:B------:R-:W0:Y:S01]  /*26370*/  LDCU.64 UR24, c[0x0][0x398] ;  /* 0x00007300ff1877ac */ /* 0x000e220008000a00 */
[C---:B------:R-:W-:Y:S01]  /*26380*/  IADD3 R164, P3, PT, R165.reuse, UR28, RZ ;  /* 0x0000001ca5a47c10 */ /* 0x040fe2000ff7e0ff */
[----:B------:R-:W0:Y:S03]  /*26390*/  LDCU.64 UR22, c[0x0][0x398] ;  /* 0x00007300ff1677ac */ /* 0x000e260008000a00 */
[----:B------:R-:W-:Y:S01]  /*263a0*/  LEA.HI.X.SX32 R165, R165, UR29, 0x1, P3 ;  /* 0x0000001da5a57c11 */ /* 0x000fe200098f0eff */
[----:B------:R-:W0:Y:S01]  /*263b0*/  @!P5 SYNCS.CCTL.IV [UR9+0x14008] ;  /* 0x01400800ff00d9b1 */ /* 0x000e220008000009 */
[----:B------:R-:W-:Y:S01]  /*263c0*/  NOP ;  /* 0x0000000000007918 */ /* 0x000fe20000000000 */
[----:B------:R-:W0:Y:S01]  /*263d0*/  LDCU.64 UR18, c[0x0][0x398] ;  /* 0x00007300ff1277ac */ /* 0x000e220008000a00 */
[----:B------:R-:W0:Y:S01]  /*263e0*/  LDCU.64 UR16, c[0x0][0x398] ;  /* 0x00007300ff1077ac */ /* 0x000e220008000a00 */
[----:B-1----:R1:W-:Y:S01]  /*263f0*/  STL.64 [R1+0xba8], R118 ;  /* 0x000ba87601007387 */ /* 0x0023e20000100a00 */
[----:B------:R-:W-:Y:S01]  /*26400*/  F2FP.SATFINITE.E5M2.F32.PACK_AB_MERGE_C R6, R7, R6, RZ ;  /* 0x000000060706723e */ /* 0x000fe200048060ff */
[----:B------:R-:W0:Y:S02]  /*26410*/  LDCU.64 UR14, c[0x0][0x398] ;  /* 0x00007300ff0e77ac */ /* 0x000e240008000a00 */
[----:B------:R2:W-:Y:S01]  /*26420*/  STL [R1+0xba0], R121 ;  /* 0x000ba07901007387 */ /* 0x0005e20000100800 */
[----:B------:R-:W-:Y:S01]  /*26430*/  F2FP.SATFINITE.E5M2.F32.PACK_AB_MERGE_C R70, R71, R70, RZ ;  /* 0x000000464746723e */ /* 0x000fe200048060ff */
[----:B------:R-:W0:Y:S02]  /*26440*/  LDCU.64 UR12, c[0x0][0x398] ;  /* 0x00007300ff0c77ac */ /* 0x000e240008000a00 */
[----:B------:R3:W-:Y:S01]  /*26450*/  STL [R1+0xb9c], R122 ;  /* 0x000b9c7a01007387 */ /* 0x0007e20000100800 */
[----:B------:R-:W-:Y:S01]  /*26460*/  F2FP.SATFINITE.E5M2.F32.PACK_AB_MERGE_C R9, R9, R8, RZ ;  /* 0x000000080909723e */ /* 0x000fe200048060ff */
[----:B------:R-:W0:Y:S02]  /*26470*/  LDCU UR9, c[0x0][0x398] ;  /* 0x00007300ff0977ac */ /* 0x000e240008000800 */
[----:B------:R4:W-:Y:S01]  /*26480*/  STL [R1+0xb98], R123 ;  /* 0x000b987b01007387 */ /* 0x0009e20000100800 */
[----:B-1----:R-:W-:Y:S01]  /*26490*/  IADD3 R118, P6, PT, R2, R145, RZ ;  /* 0x0000009102767210 */ /* 0x002fe20007fde0ff */
[----:B--2---:R-:W-:-:S02]  /*264a0*/  VIADD R121, R0, 0x4 ;  /* 0x0000000400797836 */ /* 0x004fc40000000000 */
[----:B------:R1:W-:Y:S01]  /*264b0*/  STL.64 [R1+0xb90], R124 ;  /* 0x000b907c01007387 */ /* 0x0003e20000100a00 */
[----:B---3--:R-:W-:Y:S01]  /*264c0*/  F2FP.SATFINITE.E5M2.F32.PACK_AB_MERGE_C R122, R5, R4, RZ ;  /* 0x00000004057a723e */ /* 0x008fe200048060ff */
[----:B------:R-:W-:Y:S02]  /*264d0*/  IMAD.X R119, R134, 0x1, R161, P6 ;  /* 0x0000000186777824 */ /* 0x000fe400030e06a1 */
[----:B------:R-:W-:Y:S01]  /*264e0*/  STL [R1+0xb88], R130 ;  /* 0x000b888201007387 */ /* 0x000fe20000100800 */
[----:B----4-:R-:W-:Y:S01]  /*264f0*/  F2FP.SATFINITE.E5M2.F32.PACK_AB_MERGE_C R123, R69, R68, RZ ;  /* 0x00000044457b723e */ /* 0x010fe200048060ff */
[C---:B------:R-:W-:Y:S01]  /*26500*/  VIADD R68, R2.reuse, UR32 ;  /* 0x0000002002447c36 */ /* 0x040fe20008000000 */
[-C--:B------:R-:W-:Y:S01]  /*26510*/  IADD3 R2, P3, PT, R2, R164.reuse, RZ ;  /* 0x000000a402027210 */ /* 0x080fe20007f7e0ff */
[----:B------:R2:W-:Y:S02]  /*26520*/  STL.64 [R1+0xb80], R126 ;  /* 0x000b807e01007387 */ /* 0x0005e40000100a00 */
[----:B------:R-:W-:Y:S01]  /*26530*/  VIADD R132, R68, UR32 ;  /* 0x0000002044847c36 */ /* 0x000fe20008000000 */
[----:B------:R-:W-:Y:S01]  /*26540*/  SHF.R.S32.HI R136, RZ, 0x1f, R68 ;  /* 0x0000001fff887819 */ /* 0x000fe20000011444 */
[----:B------:R-:W-:Y:S01]  /*26550*/  IMAD.X R3, R134, 0x1, R165, P3 ;  /* 0x0000000186037824 */ /* 0x000fe200018e06a5 */
[-C--:B------:R-:W-:Y:S01]  /*26560*/  IADD3 R4, P6, PT, R68, R145.reuse, RZ ;  /* 0x0000009144047210 */ /* 0x080fe20007fde0ff */
[----:B------:R-:W-:Y:S01]  /*26570*/  VIADD R133, R132, UR32 ;  /* 0x0000002084857c36 */ /* 0x000fe20008000000 */
[----:B------:R-:W-:Y:S01]  /*26580*/  SHF.R.S32.HI R138, RZ, 0x1f, R132 ;  /* 0x0000001fff8a7819 */ /* 0x000fe20000011484 */
[----:B------:R3:W-:Y:S01]  /*26590*/  STL.64 [R1+0xb78], R128 ;  /* 0x000b788001007387 */ /* 0x0007e20000100a00 */
[-C--:B------:R-:W-:Y:S01]  /*265a0*/  IADD3 R68, P3, PT, R68, R164.reuse, RZ ;  /* 0x000000a444447210 */ /* 0x080fe20007f7e0ff */
[----:B------:R-:W-:Y:S01]  /*265b0*/  IMAD.X R5, R136, 0x1, R161, P6 ;  /* 0x0000000188057824 */ /* 0x000fe200030e06a1 */
[----:B-1----:R-:W-:Y:S01]  /*265c0*/  IADD3 R124, P6, PT, R132, R145, RZ ;  /* 0x00000091847c7210 */ /* 0x002fe20007fde0ff */
[----:B------:R-:W-:Y:S01]  /*265d0*/  STL [R1+0xb70], R131 ;  /* 0x000b708301007387 */ /* 0x000fe20000100800 */
[----:B------:R-:W-:Y:S01]  /*265e0*/  SHF.R.S32.HI R134, RZ, 0x1f, R133 ;  /* 0x0000001fff867819 */ /* 0x000fe20000011485 */
[----:B------:R-:W-:Y:S01]  /*265f0*/  IMAD.X R69, R136, 0x1, R165, P3 ;  /* 0x0000000188457824 */ /* 0x000fe200018e06a5 */
[----:B--2---:R-:W-:Y:S01]  /*26600*/  IADD3 R126, P3, PT, R132, R164, RZ ;  /* 0x000000a4847e7210 */ /* 0x004fe20007f7e0ff */
[----:B------:R-:W-:-:S02]  /*26610*/  IMAD.X R125, R138, 0x1, R161, P6 ;  /* 0x000000018a7d7824 */ /* 0x000fc400030e06a1 */
[C---:B------:R-:W-:Y:S01]  /*26620*/  VIADD R136, R133.reuse, UR32 ;  /* 0x0000002085887c36 */ /* 0x040fe20008000000 */
[CC--:B---3--:R-:W-:Y:S01]  /*26630*/  IADD3 R128, P6, PT, R133.reuse, R145.reuse, RZ ;  /* 0x0000009185807210 */ /* 0x0c8fe20007fde0ff */
[----:B------:R-:W-:Y:S01]  /*26640*/  IMAD.X R127, R138, 0x1, R165, P3 ;  /* 0x000000018a7f7824 */ /* 0x000fe200018e06a5 */
[----:B------:R-:W-:Y:S01]  /*26650*/  ISETP.GE.AND P3, PT, R144, UR30, PT ;  /* 0x0000001e90007c0c */ /* 0x000fe2000bf66270 */
[----:B------:R-:W-:Y:S01]  /*26660*/  VIADD R140, R136, UR32 ;  /* 0x00000020888c7c36 */ /* 0x000fe20008000000 */
[----:B------:R-:W-:Y:S01]  /*26670*/  SHF.R.S32.HI R138, RZ, 0x1f, R136 ;  /* 0x0000001fff8a7819 */ /* 0x000fe20000011488 */
[----:B------:R-:W-:Y:S01]  /*26680*/  IMAD.X R129, R134, 0x1, R161, P6 ;  /* 0x0000000186817824 */ /* 0x000fe200030e06a1 */
[-C--:B------:R-:W-:Y:S01]  /*26690*/  IADD3 R132, P6, PT, R133, R164.reuse, RZ ;  /* 0x000000a485847210 */ /* 0x080fe20007fde0ff */
[----:B------:R-:W-:Y:S01]  /*266a0*/  VIADD R146, R140, UR32 ;  /* 0x000000208c927c36 */ /* 0x000fe20008000000 */
[----:B------:R-:W-:Y:S02]  /*266b0*/  SHF.R.S32.HI R142, RZ, 0x1f, R140 ;  /* 0x0000001fff8e7819 */ /* 0x000fe4000001148c */
[----:B------:R-:W-:Y:S01]  /*266c0*/  ISETP.LT.AND P3, PT, R0, UR37, !P3 ;  /* 0x0000002500007c0c */ /* 0x000fe2000df61270 */
[----:B------:R-:W-:Y:S01]  /*266d0*/  IMAD.X R133, R134, 0x1, R165, P6 ;  /* 0x0000000186857824 */ /* 0x000fe200030e06a5 */
[----:B------:R-:W-:Y:S01]  /*266e0*/  IADD3 R134, P5, PT, R136, R145, RZ ;  /* 0x0000009188867210 */ /* 0x000fe20007fbe0ff */
[----:B------:R-:W-:Y:S01]  /*266f0*/  VIADD R150, R146, UR32 ;  /* 0x0000002092967c36 */ /* 0x000fe20008000000 */
[----:B------:R-:W-:-:S02]  /*26700*/  IADD3 R136, P6, PT, R136, R164, RZ ;  /* 0x000000a488887210 */ /* 0x000fc40007fde0ff */
[----:B------:R-:W-:Y:S01]  /*26710*/  SHF.R.S32.HI R147, RZ, 0x1f, R146 ;  /* 0x0000001fff937819 */ /* 0x000fe20000011492 */
[C---:B------:R-:W-:Y:S01]  /*26720*/  IMAD.X R135, R138.reuse, 0x1, R161, P5 ;  /* 0x000000018a877824 */ /* 0x040fe200028e06a1 */
[----:B------:R-:W-:Y:S01]  /*26730*/  SHF.R.S32.HI R151, RZ, 0x1f, R150 ;  /* 0x0000001fff977819 */ /* 0x000fe20000011496 */
[----:B------:R-:W-:Y:S01]  /*26740*/  IMAD.X R137, R138, 0x1, R165, P6 ;  /* 0x000000018a897824 */ /* 0x000fe200030e06a5 */
[-C--:B------:R-:W-:Y:S01]  /*26750*/  IADD3 R138, P5, PT, R140, R145.reuse, RZ ;  /* 0x000000918c8a7210 */ /* 0x080fe20007fbe0ff */
[----:B------:R-:W-:Y:S01]  /*26760*/  VIADD R154, R150, UR32 ;  /* 0x00000020969a7c36 */ /* 0x000fe20008000000 */
[-C--:B------:R-:W-:Y:S01]  /*26770*/  IADD3 R140, P6, PT, R140, R164.reuse, RZ ;  /* 0x000000a48c8c7210 */ /* 0x080fe20007fde0ff */
[----:B------:R1:W-:Y:S02]  /*26780*/  @P3 STG.E.U8 desc[UR20][R118.64], R122 ;  /* 0x0000007a76003986 */ /* 0x0003e4000c101114 */
[C---:B------:R-:W-:Y:S01]  /*26790*/  IMAD.X R139, R142.reuse, 0x1, R161, P5 ;  /* 0x000000018e8b7824 */ /* 0x040fe200028e06a1 */
[----:B------:R-:W-:Y:S01]  /*267a0*/  SHF.R.S32.HI R155, RZ, 0x1f, R154 ;  /* 0x0000001fff9b7819 */ /* 0x000fe2000001149a */
[----:B------:R-:W-:Y:S01]  /*267b0*/  IMAD.X R141, R142, 0x1, R165, P6 ;  /* 0x000000018e8d7824 */ /* 0x000fe200030e06a5 */
[----:B------:R-:W-:Y:S01]  /*267c0*/  IADD3 R142, P5, PT, R146, R145, RZ ;  /* 0x00000091928e7210 */ /* 0x000fe20007fbe0ff */
[----:B------:R-:W-:Y:S01]  /*267d0*/  VIADD R158, R154, UR32 ;  /* 0x000000209a9e7c36 */ /* 0x000fe20008000000 */
[----:B------:R-:W-:-:S03]  /*267e0*/  IADD3 R146, P6, PT, R146, R164, RZ ;  /* 0x000000a492927210 */ /* 0x000fc60007fde0ff */
[C---:B------:R-:W-:Y:S01]  /*267f0*/  IMAD.X R143, R147.reuse, 0x1, R161, P5 ;  /* 0x00000001938f7824 */ /* 0x040fe200028e06a1 */
[----:B-1----:R-:W-:Y:S01]  /*26800*/  PRMT R122, R122, 0x9910, RZ ;  /* 0x000099107a7a7816 */ /* 0x002fe200000000ff */
[----:B------:R-:W-:Y:S01]  /*26810*/  IMAD.X R147, R147, 0x1, R165, P6 ;  /* 0x0000000193937824 */ /* 0x000fe200030e06a5 */
[-C--:B------:R-:W-:Y:S01]  /*26820*/  IADD3 R148, P6, PT, R150, R145.reuse, RZ ;  /* 0x0000009196947210 */ /* 0x080fe20007fde0ff */
[----:B------:R-:W-:Y:S01]  /*26830*/  VIADD R131, R158, UR32 ;  /* 0x000000209e837c36 */ /* 0x000fe20008000000 */
[----:B------:R-:W-:Y:S02]  /*26840*/  IADD3 R150, P5, PT, R150, R164, RZ ;  /* 0x000000a496967210 */ /* 0x000fe40007fbe0ff */
[----:B------:R-:W-:Y:S01]  /*26850*/  F2FP.SATFINITE.E5M2.F32.PACK_AB_MERGE_C R73, R73, R72, RZ ;  /* 0x000000484949723e */ /* 0x000fe200048060ff */
[C---:B------:R-:W-:Y:S01]  /*26860*/  IMAD.X R149, R151.reuse, 0x1, R161, P6 ;  /* 0x0000000197957824 */ /* 0x040fe200030e06a1 */
[C---:B------:R-:W-:Y:S01]  /*26870*/  IADD3 R152, P6, PT, R154.reuse, R145, RZ ;  /* 0x000000919a987210 */ /* 0x040fe20007fde0ff */
[----:B------:R-:W-:Y:S01]  /*26880*/  IMAD.X R151, R151, 0x1, R165, P5 ;  /* 0x0000000197977824 */ /* 0x000fe200028e06a5 */
[----:B------:R-:W-:-:S02]  /*26890*/  IADD3 R154, P5, PT, R154, R164, RZ ;  /* 0x000000a49a9a7210 */ /* 0x000fc40007fbe0ff */
[----:B------:R-:W-:Y:S01]  /*268a0*/  F2FP.SATFINITE.E5M2.F32.PACK_AB_MERGE_C R11, R11, R10, RZ ;  /* 0x0000000a0b0b723e */ /* 0x000fe200048060ff */
[C---:B------:R-:W-:Y:S01]  /*268b0*/  IMAD.X R153, R155.reuse, 0x1, R161, P6 ;  /* 0x000000019b997824 */ /* 0x040fe200030e06a1 */
[----:B------:R-:W-:Y:S01]  /*268c0*/  ISETP.LT.AND P3, PT, R144, UR10, !P4 ;  /* 0x0000000a90007c0c */ /* 0x000fe2000e761270 */
[----:B------:R-:W-:Y:S01]  /*268d0*/  IMAD.X R155, R155, 0x1, R165, P5 ;  /* 0x000000019b9b7824 */ /* 0x000fe200028e06a5 */
[----:B------:R-:W-:Y:S02]  /*268e0*/  ISETP.GE.AND P5, PT, R0, UR31, PT ;  /* 0x0000001f00007c0c */ /* 0x000fe4000bfa6270 */
[----:B------:R-:W-:Y:S02]  /*268f0*/  F2FP.SATFINITE.E5M2.F32.PACK_AB_MERGE_C R75, R75, R74, RZ ;  /* 0x0000004a4b4b723e */ /* 0x000fe400048060ff */
[----:B------:R-:W-:Y:S02]  /*26900*/  F2FP.SATFINITE.E5M2.F32.PACK_AB_MERGE_C R13, R13, R12, RZ ;  /* 0x0000000c0d0d723e */ /* 0x000fe400048060ff */
[----:B------:R-:W-:-:S02]  /*26910*/  F2FP.SATFINITE.E5M2.F32.PACK_AB_MERGE_C R77, R77, R76, RZ ;  /* 0x0000004c4d4d723e */ /* 0x000fc400048060ff */
[----:B------:R-:W-:Y:S02]  /*26920*/  F2FP.SATFINITE.E5M2.F32.PACK_AB_MERGE_C R15, R15, R14, RZ ;  /* 0x0000000e0f0f723e */ /* 0x000fe400048060ff */
[----:B------:R-:W-:Y:S01]  /*26930*/  F2FP.SATFINITE.E5M2.F32.PACK_AB_MERGE_C R79, R79, R78, RZ ;  /* 0x0000004e4f4f723e */ /* 0x000fe200048060ff */
[----:B------:R-:W-:Y:S01]  /*26940*/  VIADD R71, R0, 0xd ;  /* 0x0000000d00477836 */ /* 0x000fe20000000000 */
[C---:B------:R-:W-:Y:S01]  /*26950*/  ISETP.LT.AND P5, PT, R160.reuse, UR4, !P5 ;  /* 0x00000004a0007c0c */ /* 0x040fe2000efa1270 */
[----:B------:R-:W2:Y:S01]  /*26960*/  LDL.LU.64 R118, [R1+0xba8] ;  /* 0x000ba80001767983 */ /* 0x000ea20000300a00 */
[----:B------:R-:W-:Y:S02]  /*26970*/  ISETP.LT.AND P4, PT, R160, UR6, !P4 ;  /* 0x00000006a0007c0c */ /* 0x000fe4000e781270 */
[----:B------:R-:W-:Y:S02]  /*26980*/  SHF.R.S32.HI R159, RZ, 0x1f, R158 ;  /* 0x0000001fff9f7819 */ /* 0x000fe4000001149e */
[----:B------:R-:W-:Y:S01]  /*26990*/  PRMT R7, R70, 0x9910, RZ ;  /* 0x0000991046077816 */ /* 0x000fe200000000ff */
[----:B------:R-:W-:Y:S01]  /*269a0*/  VIADD R8, R131, UR32 ;  /* 0x0000002083087c36 */ /* 0x000fe20008000000 */
[----:B------:R-:W-:Y:S01]  /*269b0*/  IADD3 R156, P6, PT, R158, R145, RZ ;  /* 0x000000919e9c7210 */ /* 0x000fe20007fde0ff */
[----:B------:R-:W1:Y:S01]  /*269c0*/  LDCU UR4, c[0x0][0x398] ;  /* 0x00007300ff0477ac */ /* 0x000e620008000800 */
[----:B------:R-:W-:-:S03]  /*269d0*/  SHF.R.S32.HI R130, RZ, 0x1f, R131 ;  /* 0x0000001fff827819 */ /* 0x000fc60000011483 */
[----:B------:R3:W-:Y:S01]  /*269e0*/  @P5 STG.E.U8 desc[UR20][R2.64], R123 ;  /* 0x0000007b02005986 */ /* 0x0007e2000c101114 */
[----:B------:R-:W-:Y:S01]  /*269f0*/  IMAD.X R157, R159, 0x1, R161, P6 ;  /* 0x000000019f9d7824 */ /* 0x000fe200030e06a1 */
[----:B------:R-:W4:Y:S01]  /*26a00*/  LDCU UR6, c[0x0][0x398] ;  /* 0x00007300ff0677ac */ /* 0x000f220008000800 */
[C---:B------:R-:W-:Y:S01]  /*26a10*/  VIADD R10, R0.reuse, 0xa ;  /* 0x0000000a000a7836 */ /* 0x040fe20000000000 */
[----:B------:R-:W1:Y:S01]  /*26a20*/  LDCU UR10, c[0x0][0x398] ;  /* 0x00007300ff0a77ac */ /* 0x000e620008000800 */
[----:B---3--:R-:W-:Y:S02]  /*26a30*/  IMAD.MOV.U32 R3, RZ, RZ, R122 ;  /* 0x000000ffff037224 */ /* 0x008fe400078e007a */
[----:B------:R-:W-:Y:S01]  /*26a40*/  VIADD R2, R0, 0x5 ;  /* 0x0000000500027836 */ /* 0x000fe20000000000 */
[----:B------:R-:W-:Y:S02]  /*26a50*/  PRMT R123, R123, 0x9910, RZ ;  /* 0x000099107b7b7816 */ /* 0x000fe400000000ff */
[----:B------:R-:W-:-:S02]  /*26a60*/  SHF.R.S32.HI R3, RZ, 0x8, R3 ;  /* 0x00000008ff037819 */ /* 0x000fc40000011403 */
[----:B0-----:R-:W-:Y:S02]  /*26a70*/  ISETP.LT.AND P5, PT, R144, UR26, !P2 ;  /* 0x0000001a90007c0c */ /* 0x001fe4000d7a1270 */
[-C--:B------:R-:W-:Y:S01]  /*26a80*/  IADD3 R158, P6, PT, R158, R164.reuse, RZ ;  /* 0x000000a49e9e7210 */ /* 0x080fe20007fde0ff */
[----:B------:R-:W-:Y:S01]  /*26a90*/  @P3 STG.E.U8 desc[UR20][R4.64], R3 ;  /* 0x0000000304003986 */ /* 0x000fe2000c101114 */
[----:B------:R-:W-:Y:S02]  /*26aa0*/  ISETP.GE.AND P3, PT, R2, UR31, PT ;  /* 0x0000001f02007c0c */ /* 0x000fe4000bf66270 */
[----:B------:R-:W-:Y:S01]  /*26ab0*/  SHF.R.S32.HI R2, RZ, 0x8, R123 ;  /* 0x00000008ff027819 */ /* 0x000fe2000001147b */
[----:B------:R-:W-:Y:S01]  /*26ac0*/  IMAD.X R159, R159, 0x1, R165, P6 ;  /* 0x000000019f9f7824 */ /* 0x000fe200030e06a5 */
[----:B------:R-:W-:Y:S02]  /*26ad0*/  ISETP.LT.AND P2, PT, R160, UR24, !P2 ;  /* 0x00000018a0007c0c */ /* 0x000fe4000d741270 */
[C---:B------:R-:W-:Y:S01]  /*26ae0*/  IADD3 R162, P6, PT, R131.reuse, R145, RZ ;  /* 0x0000009183a27210 */ /* 0x040fe20007fde0ff */
[----:B------:R0:W-:Y:S02]  /*26af0*/  @P4 STG.E.U8 desc[UR20][R68.64], R2 ;  /* 0x0000000244004986 */ /* 0x0001e4000c101114 */
[----:B0-----:R-:W-:Y:S01]  /*26b00*/  IADD3 R2, P4, PT, R131, R164, RZ ;  /* 0x000000a483027210 */ /* 0x001fe20007f9e0ff */
[----:B------:R-:W-:-:S04]  /*26b10*/  VIADD R4, R0, 0x6 ;  /* 0x0000000600047836 */ /* 0x000fc80000000000 */
[----:B------:R-:W-:Y:S01]  /*26b20*/  IMAD.X R3, R130, 0x1, R165, P4 ;  /* 0x0000000182037824 */ /* 0x000fe200020e06a5 */
[----:B------:R-:W-:Y:S02]  /*26b30*/  ISETP.LT.AND P4, PT, R144, UR22, !P1 ;  /* 0x0000001690007c0c */ /* 0x000fe4000cf81270 */
[----:B------:R-:W-:Y:S02]  /*26b40*/  ISETP.LT.AND P1, PT, R160, UR18, !P1 ;  /* 0x00000012a0007c0c */ /* 0x000fe4000cf21270 */
[----:B------:R-:W-:Y:S01]  /*26b50*/  PRMT R5, R6, 0x9910, RZ ;  /* 0x0000991006057816 */ /* 0x000fe200000000ff */
[----:B------:R-:W-:Y:S01]  /*26b60*/  IMAD.X R163, R130, 0x1, R161, P6 ;  /* 0x0000000182a37824 */ /* 0x000fe200030e06a1 */
[----:B------:R-:W-:Y:S01]  /*26b70*/  ISETP.GE.AND P6, PT, R121, UR31, PT ;  /* 0x0000001f79007c0c */ /* 0x000fe2000bfc6270 */
[----:B------:R0:W-:Y:S01]  /*26b80*/  @P5 STG.E.U8 desc[UR20][R124.64], R6 ;  /* 0x000000067c005986 */ /* 0x0001e2000c101114 */
[----:B------:R-:W-:Y:S01]  /*26b90*/  ISETP.GE.AND P5, PT, R4, UR31, PT ;  /* 0x0000001f04007c0c */ /* 0x000fe2000bfa6270 */
[----:B------:R-:W-:Y:S01]  /*26ba0*/  VIADD R4, R0, 0x7 ;  /* 0x0000000700047836 */ /* 0x000fe20000000000 */
[----:B------:R-:W-:Y:S01]  /*26bb0*/  SHF.R.S32.HI R7, RZ, 0x8, R7 ;  /* 0x00000008ff077819 */ /* 0x000fe20000011407 */
[----:B------:R-:W-:Y:S01]  /*26bc0*/  @P2 STG.E.U8 desc[UR20][R126.64], R70 ;  /* 0x000000467e002986 */ /* 0x000fe2000c101114 */
[----:B------:R-:W-:-:S02]  /*26bd0*/  ISETP.LT.AND P2, PT, R144, UR16, !P6 ;  /* 0x0000001090007c0c */ /* 0x000fc4000f741270 */
[----:B------:R-:W-:Y:S01]  /*26be0*/  SHF.R.S32.HI R68, RZ, 0x1f, R8 ;  /* 0x0000001fff447819 */ /* 0x000fe20000011408 */
[C---:B------:R-:W-:Y:S01]  /*26bf0*/  VIADD R69, R0.reuse, 0x8 ;  /* 0x0000000800457836 */ /* 0x040fe20000000000 */
[----:B------:R-:W-:Y:S01]  /*26c00*/  F2FP.SATFINITE.E5M2.F32.PACK_AB_MERGE_C R17, R17, R16, RZ ;  /* 0x000000101111723e */ /* 0x000fe200048060ff */
[C---:B------:R-:W-:Y:S01]  /*26c10*/  VIADD R12, R0.reuse, 0xc ;  /* 0x0000000c000c7836 */ /* 0x040fe20000000000 */
[----:B------:R-:W-:Y:S01]  /*26c20*/  F2FP.SATFINITE.E5M2.F32.PACK_AB_MERGE_C R81, R81, R80, RZ ;  /* 0x000000505151723e */ /* 0x000fe200048060ff */
[----:B------:R-:W-:Y:S01]  /*26c30*/  VIADD R14, R0, 0xe ;  /* 0x0000000e000e7836 */ /* 0x000fe20000000000 */
[----:B0-----:R-:W-:Y:S01]  /*26c40*/  SHF.R.S32.HI R6, RZ, 0x8, R5 ;  /* 0x00000008ff067819 */ /* 0x001fe20000011405 */
[----:B------:R-:W3:Y:S04]  /*26c50*/  LDL.LU R121, [R1+0xba0] ;  /* 0x000ba00001797983 */ /* 0x000ee80000300800 */
[----:B------:R0:W-:Y:S01]  /*26c60*/  @P4 STG.E.U8 desc[UR20][R128.64], R6 ;  /* 0x0000000680004986 */ /* 0x0001e2000c101114 */
[----:B------:R-:W-:-:S03]  /*26c70*/  ISETP.GE.AND P4, PT, R4, UR31, PT ;  /* 0x0000001f04007c0c */ /* 0x000fc6000bf86270 */
[----:B------:R-:W-:Y:S01]  /*26c80*/  @P1 STG.E.U8 desc[UR20][R132.64], R7 ;  /* 0x0000000784001986 */ /* 0x000fe2000c101114 */
[----:B------:R-:W-:Y:S02]  /*26c90*/  IADD3 R4, P1, PT, R8, R145, RZ ;  /* 0x0000009108047210 */ /* 0x000fe40007f3e0ff */
[----:B------:R-:W-:Y:S01]  /*26ca0*/  ISETP.LT.AND P6, PT, R160, UR14, !P6 ;  /* 0x0000000ea0007c0c */ /* 0x000fe2000f7c1270 */
[----:B------:R1:W-:Y:S02]  /*26cb0*/  @P2 STG.E.U8 desc[UR20][R134.64], R9 ;  /* 0x0000000986002986 */ /* 0x0003e4000c101114 */
[----:B------:R-:W-:Y:S01]  /*26cc0*/  IMAD.X R5, R68, 0x1, R161, P1 ;  /* 0x0000000144057824 */ /* 0x000fe200008e06a1 */
[----:B------:R-:W-:Y:S01]  /*26cd0*/  ISETP.LT.AND P1, PT, R144, UR12, !P3 ;  /* 0x0000000c90007c0c */ /* 0x000fe2000df21270 */
[----:B------:R-:W4:Y:S01]  /*26ce0*/  LDCU UR12, c[0x0][0x398] ;  /* 0x00007300ff0c77ac */ /* 0x000f220008000800 */
[----:B------:R-:W-:Y:S01]  /*26cf0*/  ISETP.LT.AND P3, PT, R160, UR34, !P3 ;  /* 0x00000022a0007c0c */ /* 0x000fe2000df61270 */
[----:B------:R-:W2:Y:S01]  /*26d00*/  LDL.LU R122, [R1+0xb9c] ;  /* 0x000b9c00017a7983 */ /* 0x000ea20000300800 */
[----:B------:R-:W-:Y:S01]  /*26d10*/  ISETP.GE.AND P2, PT, R69, UR31, PT ;  /* 0x0000001f45007c0c */ /* 0x000fe2000bf46270 */
[----:B------:R-:W4:Y:S01]  /*26d20*/  LDCU UR14, c[0x0][0x398] ;  /* 0x00007300ff0e77ac */ /* 0x000f220008000800 */
[----:B0-----:R-:W-:Y:S01]  /*26d30*/  PRMT R6, R9, 0x9910, RZ ;  /* 0x0000991009067816 */ /* 0x001fe200000000ff */
[----:B------:R-:W2:Y:S01]  /*26d40*/  LDL.LU R123, [R1+0xb98] ;  /* 0x000b9800017b7983 */ /* 0x000ea20000300800 */
[----:B------:R-:W-:-:S02]  /*26d50*/  PRMT R69, R73, 0x9910, RZ ;  /* 0x0000991049457816 */ /* 0x000fc400000000ff */
[----:B-1----:R-:W-:Y:S01]  /*26d60*/  SHF.R.S32.HI R9, RZ, 0x8, R6 ;  /* 0x00000008ff097819 */ /* 0x002fe20000011406 */
[----:B------:R-:W-:Y:S01]  /*26d70*/  VIADD R6, R0, 0x9 ;  /* 0x0000000900067836 */ /* 0x000fe20000000000 */
[----:B------:R-:W-:Y:S01]  /*26d80*/  SHF.R.S32.HI R69, RZ, 0x8, R69 ;  /* 0x00000008ff457819 */ /* 0x000fe20000011445 */
[----:B------:R-:W-:Y:S04]  /*26d90*/  @P6 STG.E.U8 desc[UR20][R136.64], R73 ;  /* 0x0000004988006986 */ /* 0x000fe8000c101114 */
[----:B------:R0:W-:Y:S01]  /*26da0*/  @P1 STG.E.U8 desc[UR20][R138.64], R9 ;  /* 0x000000098a001986 */ /* 0x0001e2000c101114 */
[----:B------:R-:W-:-:S03]  /*26db0*/  ISETP.GE.AND P1, PT, R6, UR31, PT ;  /* 0x0000001f06007c0c */ /* 0x000fc6000bf26270 */
[----:B------:R1:W-:Y:S01]  /*26dc0*/  @P3 STG.E.U8 desc[UR20][R140.64], R69 ;  /* 0x000000458c003986 */ /* 0x0003e2000c101114 */
[----:B------:R-:W-:Y:S02]  /*26dd0*/  IADD3 R6, P3, PT, R8, R164, RZ ;  /* 0x000000a408067210 */ /* 0x000fe40007f7e0ff */
[----:B------:R-:W-:Y:S01]  /*26de0*/  ISETP.LT.AND P6, PT, R144, UR36, !P5 ;  /* 0x0000002490007c0c */ /* 0x000fe2000efc1270 */
[----:B------:R-:W2:Y:S01]  /*26df0*/  LDL.LU.64 R124, [R1+0xb90] ;  /* 0x000b9000017c7983 */ /* 0x000ea20000300a00 */
[----:B------:R-:W-:Y:S01]  /*26e00*/  ISETP.LT.AND P5, PT, R160, UR4, !P5 ;  /* 0x00000004a0007c0c */ /* 0x000fe2000efa1270 */
[----:B------:R-:W-:Y:S01]  /*26e10*/  IMAD.X R7, R68, 0x1, R165, P3 ;  /* 0x0000000144077824 */ /* 0x000fe200018e06a5 */
[----:B------:R-:W1:Y:S01]  /*26e20*/  LDCU UR4, c[0x0][0x398] ;  /* 0x00007300ff0477ac */ /* 0x000e620008000800 */
[----:B----4-:R-:W-:Y:S01]  /*26e30*/  ISETP.LT.AND P3, PT, R144, UR6, !P4 ;  /* 0x0000000690007c0c */ /* 0x010fe2000e761270 */
[----:B------:R-:W4:Y:S01]  /*26e40*/  LDL.LU R130, [R1+0xb88] ;  /* 0x000b880001827983 */ /* 0x000f220000300800 */
[----:B------:R-:W1:Y:S01]  /*26e50*/  LDCU UR6, c[0x0][0x398] ;  /* 0x00007300ff0677ac */ /* 0x000e620008000800 */
[----:B0-----:R-:W-:-:S05]  /*26e60*/  PRMT R9, R11, 0x9910, RZ ;  /* 0x000099100b097816 */ /* 0x001fca00000000ff */
[----:B------:R0:W-:Y:S01]  /*26e70*/  @P6 STG.E.U8 desc[UR20][R142.64], R11 ;  /* 0x0000000b8e006986 */ /* 0x0001e2000c101114 */
[----:B------:R-:W-:Y:S02]  /*26e80*/  ISETP.LT.AND P4, PT, R160, UR9, !P4 ;  /* 0x00000009a0007c0c */ /* 0x000fe4000e781270 */
[----:B-1----:R-:W-:Y:S01]  /*26e90*/  PRMT R69, R75, 0x9910, RZ ;  /* 0x000099104b457816 */ /* 0x002fe200000000ff */
[----:B------:R-:W-:Y:S01]  /*26ea0*/  @P5 STG.E.U8 desc[UR20][R146.64], R75 ;  /* 0x0000004b92005986 */ /* 0x000fe2000c101114 */
[----:B------:R-:W-:Y:S01]  /*26eb0*/  ISETP.GE.AND P6, PT, R10, UR31, PT ;  /* 0x0000001f0a007c0c */ /* 0x000fe2000bfc6270 */
[----:B------:R-:W-:Y:S01]  /*26ec0*/  VIADD R68, R0, 0xb ;  /* 0x0000000b00447836 */ /* 0x000fe20000000000 */
[----:B------:R-:W1:Y:S01]  /*26ed0*/  LDCU UR9, c[0x0][0x398] ;  /* 0x00007300ff0977ac */ /* 0x000e620008000800 */
[----:B------:R-:W-:Y:S01]  /*26ee0*/  F2FP.SATFINITE.E5M2.F32.PACK_AB_MERGE_C R19, R19, R18, RZ ;  /* 0x000000121313723e */ /* 0x000fe200048060ff */
[----:B------:R-:W2:Y:S01]  /*26ef0*/  LDL.LU.64 R126, [R1+0xb80] ;  /* 0x000b8000017e7983 */ /* 0x000ea20000300a00 */
[----:B0-----:R-:W-:Y:S01]  /*26f00*/  SHF.R.S32.HI R11, RZ, 0x8, R9 ;  /* 0x00000008ff0b7819 */ /* 0x001fe20000011409 */
[----:B------:R-:W-:Y:S01]  /*26f10*/  VIADD R10, R8, UR32 ;  /* 0x00000020080a7c36 */ /* 0x000fe20008000000 */
[----:B------:R-:W-:Y:S01]  /*26f20*/  SHF.R.S32.HI R69, RZ, 0x8, R69 ;  /* 0x00000008ff457819 */ /* 0x000fe20000011445 */
[----:B------:R-:W2:Y:S04]  /*26f30*/  LDL.LU.64 R128, [R1+0xb78] ;  /* 0x000b780001807983 */ /* 0x000ea80000300a00 */
[----:B------:R0:W-:Y:S01]  /*26f40*/  @P3 STG.E.U8 desc[UR20][R148.64], R11 ;  /* 0x0000000b94003986 */ /* 0x0001e2000c101114 */
[----:B------:R-:W-:Y:S01]  /*26f50*/  ISETP.LT.AND P3, PT, R144, UR4, !P2 ;  /* 0x0000000490007c0c */ /* 0x000fe2000d761270 */
[----:B------:R-:W1:Y:S01]  /*26f60*/  LDCU UR4, c[0x0][0x398] ;  /* 0x00007300ff0477ac */ /* 0x000e620008000800 */
[----:B------:R-:W-:Y:S01]  /*26f70*/  ISETP.LT.AND P2, PT, R160, UR6, !P2 ;  /* 0x00000006a0007c0c */ /* 0x000fe2000d741270 */
[----:B------:R-:W4:Y:S01]  /*26f80*/  LDL.LU R131, [R1+0xb70] ;  /* 0x000b700001837983 */ /* 0x000f220000300800 */
[----:B------:R-:W-:Y:S01]  /*26f90*/  SHF.R.S32.HI R70, RZ, 0x1f, R10 ;  /* 0x0000001fff467819 */ /* 0x000fe2000001140a */
[----:B------:R-:W1:Y:S01]  /*26fa0*/  LDCU UR6, c[0x0][0x398] ;  /* 0x00007300ff0677ac */ /* 0x000e620008000800 */
[----:B------:R-:W-:Y:S01]  /*26fb0*/  IADD3 R8, P5, PT, R10, R145, RZ ;  /* 0x000000910a087210 */ /* 0x000fe20007fbe0ff */
[----:B------:R1:W-:Y:S04]  /*26fc0*/  @P4 STG.E.U8 desc[UR20][R150.64], R69 ;  /* 0x0000004596004986 */ /* 0x0003e8000c101114 */
[----:B------:R-:W-:Y:S01]  /*26fd0*/  IMAD.X R9, R70, 0x1, R161, P5 ;  /* 0x0000000146097824 */ /* 0x000fe200028e06a1 */
[----:B------:R-:W-:Y:S01]  /*26fe0*/  ISETP.GE.AND P5, PT, R68, UR31, PT ;  /* 0x0000001f44007c0c */ /* 0x000fe2000bfa6270 */
[----:B------:R1:W-:Y:S01]  /*26ff0*/  @P3 STG.E.U8 desc[UR20][R152.64], R13 ;  /* 0x0000000d98003986 */ /* 0x0003e2000c101114 */
[----:B------:R-:W-:Y:S01]  /*27000*/  VIADD R68, R10, UR32 ;  /* 0x000000200a447c36 */ /* 0x000fe20008000000 */
[----:B0-----:R-:W-:-:S02]  /*27010*/  PRMT R11, R13, 0x9910, RZ ;  /* 0x000099100d0b7816 */ /* 0x001fc400000000ff */
[----:B------:R-:W-:Y:S01]  /*27020*/  @P2 STG.E.U8 desc[UR20][R154.64], R77 ;  /* 0x0000004d9a002986 */ /* 0x000fe2000c101114 */
[----:B------:R-:W-:Y:S02]  /*27030*/  IADD3 R10, P2, PT, R10, R164, RZ ;  /* 0x000000a40a0a7210 */ /* 0x000fe40007f5e0ff */
[----:B-1----:R-:W-:Y:S02]  /*27040*/  SHF.R.S32.HI R69, RZ, 0x8, R11 ;  /* 0x00000008ff457819 */ /* 0x002fe4000001140b */
[----:B------:R-:W-:Y:S01]  /*27050*/  ISETP.GE.AND P3, PT, R12, UR31, PT ;  /* 0x0000001f0c007c0c */ /* 0x000fe2000bf66270 */
[----:B------:R-:W-:Y:S01]  /*27060*/  IMAD.X R11, R70, 0x1, R165, P2 ;  /* 0x00000001460b7824 */ /* 0x000fe200010e06a5 */
[----:B------:R-:W-:Y:S02]  /*27070*/  SHF.R.S32.HI R72, RZ, 0x1f, R68 ;  /* 0x0000001fff487819 */ /* 0x000fe40000011444 */
[----:B------:R-:W-:Y:S02]  /*27080*/  IADD3 R12, P2, PT, R68, R145, RZ ;  /* 0x00000091440c7210 */ /* 0x000fe40007f5e0ff */
[----:B------:R-:W-:Y:S01]  /*27090*/  ISETP.LT.AND P4, PT, R144, UR10, !P1 ;  /* 0x0000000a90007c0c */ /* 0x000fe2000cf81270 */
[----:B------:R-:W0:Y:S01]  /*270a0*/  LDCU UR10, c[0x0][0x398] ;  /* 0x00007300ff0a77ac */ /* 0x000e220008000800 */
[----:B------:R-:W-:Y:S01]  /*270b0*/  ISETP.LT.AND P1, PT, R160, UR4, !P1 ;  /* 0x00000004a0007c0c */ /* 0x000fe2000cf21270 */
[----:B------:R-:W-:Y:S01]  /*270c0*/  IMAD.X R13, R72, 0x1, R161, P2 ;  /* 0x00000001480d7824 */ /* 0x000fe200010e06a1 */
[----:B------:R-:W-:Y:S01]  /*270d0*/  ISETP.LT.AND P2, PT, R144, UR6, !P6 ;  /* 0x0000000690007c0c */ /* 0x000fe2000f741270 */
[----:B------:R-:W1:Y:S01]  /*270e0*/  LDCU UR4, c[0x0][0x398] ;  /* 0x00007300ff0477ac */ /* 0x000e620008000800 */
[----:B------:R-:W0:Y:S01]  /*270f0*/  LDCU UR6, c[0x0][0x398] ;  /* 0x00007300ff0677ac */ /* 0x000e220008000800 */
[----:B------:R-:W-:-:S02]  /*27100*/  PRMT R70, R77, 0x9910, RZ ;  /* 0x000099104d467816 */ /* 0x000fc400000000ff */
[----:B------:R-:W-:-:S04]  /*27110*/  ISETP.LT.AND P6, PT, R160, UR9, !P6 ;  /* 0x00000009a0007c0c */ /* 0x000fc8000f7c1270 */
[----:B------:R0:W-:Y:S01]  /*27120*/  @P4 STG.E.U8 desc[UR20][R156.64], R69 ;  /* 0x000000459c004986 */ /* 0x0001e2000c101114 */
[----:B------:R-:W1:Y:S01]  /*27130*/  LDCU UR9, c[0x0][0x398] ;  /* 0x00007300ff0977ac */ /* 0x000e620008000800 */
[----:B0-----:R-:W-:Y:S02]  /*27140*/  SHF.R.S32.HI R69, RZ, 0x8, R70 ;  /* 0x00000008ff457819 */ /* 0x001fe40000011446 */
[----:B------:R-:W-:-:S03]  /*27150*/  PRMT R70, R79, 0x9910, RZ ;  /* 0x000099104f467816 */ /* 0x000fc600000000ff */
[----:B------:R-:W-:Y:S01]  /*27160*/  @P1 STG.E.U8 desc[UR20][R158.64], R69 ;  /* 0x000000459e001986 */ /* 0x000fe2000c101114 */
[----:B------:R-:W-:-:S03]  /*27170*/  ISETP.GE.AND P1, PT, R14, UR31, PT ;  /* 0x0000001f0e007c0c */ /* 0x000fc6000bf26270 */
[----:B------:R0:W-:Y:S01]  /*27180*/  @P2 STG.E.U8 desc[UR20][R162.64], R15 ;  /* 0x0000000fa2002986 */ /* 0x0001e2000c101114 */
[----:B------:R-:W-:Y:S01]  /*27190*/  ISETP.LT.AND P2, PT, R144, UR10, !P5 ;  /* 0x0000000a90007c0c */ /* 0x000fe2000ef41270 */
[----:B------:R-:W0:Y:S01]  /*271a0*/  LDCU UR10, c[0x0][0x398] ;  /* 0x00007300ff0a77ac */ /* 0x000e220008000800 */
[----:B-1----:R-:W-:Y:S01]  /*271b0*/  ISETP.LT.AND P5, PT, R160, UR4, !P5 ;  /* 0x00000004a0007c0c */ /* 0x002fe2000efa1270 */
[----:B------:R1:W-:Y:S01]  /*271c0*/  @P6 STG.E.U8 desc[UR20][R2.64], R79 ;  /* 0x0000004f02006986 */ /* 0x0003e2000c101114 */
[----:B------:R-:W-:Y:S01]  /*271d0*/  PRMT R14, R15, 0x9910, RZ ;  /* 0x000099100f0e7816 */ /* 0x000fe200000000ff */
[----:B------:R-:W0:Y:S01]  /*271e0*/  LDCU UR4, c[0x0][0x398] ;  /* 0x00007300ff0477ac */ /* 0x000e220008000800 */
[----:B------:R-:W-:Y:S01]  /*271f0*/  ISETP.LT.AND P6, PT, R144, UR6, !P3 ;  /* 0x0000000690007c0c */ /* 0x000fe2000dfc1270 */
[----:B0-----:R-:W-:Y:S01]  /*27200*/  IMAD.MOV.U32 R15, RZ, RZ, R70 ;  /* 0x000000ffff0f7224 */ /* 0x001fe200078e0046 */
[----:B------:R-:W-:Y:S01]  /*27210*/  SHF.R.S32.HI R69, RZ, 0x8, R14 ;  /* 0x00000008ff457819 */ /* 0x000fe2000001140e */
[----:B------:R-:W0:Y:S03]  /*27220*/  LDCU UR6, c[0x0][0x398] ;  /* 0x00007300ff0677ac */ /* 0x000e260008000800 */
[----:B------:R-:W-:Y:S01]  /*27230*/  SHF.R.S32.HI R15, RZ, 0x8, R15 ;  /* 0x00000008ff0f7819 */ /* 0x000fe2000001140f */
[----:B------:R0:W-:Y:S01]  /*27240*/  @P2 STG.E.U8 desc[UR20][R4.64], R69 ;  /* 0x0000004504002986 */ /* 0x0001e2000c101114 */
[----:B------:R-:W-:-:S03]  /*27250*/  ISETP.GE.AND P4, PT, R71, UR31, PT ;  /* 0x0000001f47007c0c */ /* 0x000fc6000bf86270 */
[----:B------:R0:W-:Y:S01]  /*27260*/  @P5 STG.E.U8 desc[UR20][R6.64], R15 ;  /* 0x0000000f06005986 */ /* 0x0001e2000c101114 */
[----:B-1----:R-:W-:-:S03]  /*27270*/  IADD3 R2, P5, PT, R68, R164, RZ ;  /* 0x000000a444027210 */ /* 0x002fc60007fbe0ff */
[----:B------:R1:W-:Y:S01]  /*27280*/  @P6 STG.E.U8 desc[UR20][R8.64], R17 ;  /* 0x0000001108006986 */ /* 0x0003e2000c101114 */
[----:B------:R-:W-:Y:S01]  /*27290*/  ISETP.LT.AND P6, PT, R160, UR9, !P3 ;  /* 0x00000009a0007c0c */ /* 0x000fe2000dfc1270 */
[----:B------:R-:W1:Y:S01]  /*272a0*/  LDCU UR9, c[0x0][0x398] ;  /* 0x00007300ff0977ac */ /* 0x000e620008000800 */
[----:B------:R-:W-:Y:S01]  /*272b0*/  IMAD.X R3, R72, 0x1, R165, P5 ;  /* 0x0000000148037824 */ /* 0x000fe200028e06a5 */
[----:B0-----:R-:W-:Y:S02]  /*272c0*/  PRMT R5, R17, 0x9910, RZ ;  /* 0x0000991011057816 */ /* 0x001fe400000000ff */
[----:B------:R-:W-:Y:S02]  /*272d0*/  ISETP.LT.AND P5, PT, R144, UR10, !P4 ;  /* 0x0000000a90007c0c */ /* 0x000fe4000e7a1270 */
[----:B------:R-:W-:Y:S01]  /*272e0*/  PRMT R6, R81, 0x9910, RZ ;  /* 0x0000991051067816 */ /* 0x000fe200000000ff */
[----:B------:R-:W-:Y:S01]  /*272f0*/  IMAD.MOV.U32 R7, RZ, RZ, R5 ;  /* 0x000000ffff077224 */ /* 0x000fe200078e0005 */
[----:B------:R-:W-:Y:S01]  /*27300*/  ISETP.LT.AND P4, PT, R160, UR4, !P4 ;  /* 0x00000004a0007c0c */ /* 0x000fe2000e781270 */
[----:B------:R-:W0:Y:S02]  /*27310*/  LDCU UR4, c[0x0][0x39c] ;  /* 0x00007380ff0477ac */ /* 0x000e240008000800 */
[----:B-1----:R-:W-:-:S02]  /*27320*/  IMAD.MOV.U32 R9, RZ, RZ, R6 ;  /* 0x000000ffff097224 */ /* 0x002fc400078e0006 */
[----:B------:R-:W-:Y:S01]  /*27330*/  VIADD R4, R0, 0x10 ;  /* 0x0000001000047836 */ /* 0x000fe20000000000 */
[----:B------:R-:W-:Y:S01]  /*27340*/  SHF.R.S32.HI R7, RZ, 0x8, R7 ;  /* 0x00000008ff077819 */ /* 0x000fe20000011407 */
[----:B------:R-:W-:Y:S01]  /*27350*/  VIADD R68, R68, UR32 ;  /* 0x0000002044447c36 */ /* 0x000fe20008000000 */
[----:B------:R-:W-:Y:S01]  /*27360*/  SHF.R.S32.HI R9, RZ, 0x8, R9 ;  /* 0x00000008ff097819 */ /* 0x000fe20000011409 */
[----:B------:R-:W1:Y:S01]  /*27370*/  LDCU UR10, c[0x0][0x398] ;  /* 0x00007300ff0a77ac */ /* 0x000e620008000800 */
[----:B------:R-:W-:Y:S01]  /*27380*/  ISETP.GE.AND P3, PT, R4, UR31, PT ;  /* 0x0000001f04007c0c */ /* 0x000fe2000bf66270 */
[----:B------:R0:W-:Y:S01]  /*27390*/  @P6 STG.E.U8 desc[UR20][R10.64], R81 ;  /* 0x000000510a006986 */ /* 0x0001e2000c101114 */
[----:B------:R-:W-:Y:S02]  /*273a0*/  SHF.R.S32.HI R8, RZ, 0x1f, R68 ;  /* 0x0000001fff087819 */ /* 0x000fe40000011444 */
[----:B------:R-:W-:Y:S01]  /*273b0*/  IADD3 R4, P6, PT, R68, R145, RZ ;  /* 0x0000009144047210 */ /* 0x000fe20007fde0ff */
[----:B------:R1:W-:Y:S01]  /*273c0*/  @P5 STG.E.U8 desc[UR20][R12.64], R7 ;  /* 0x000000070c005986 */ /* 0x0003e2000c101114 */
[----:B------:R-:W-:Y:S01]  /*273d0*/  ISETP.LT.AND P5, PT, R144, UR6, !P1 ;  /* 0x0000000690007c0c */ /* 0x000fe2000cfa1270 */
[----:B------:R-:W-:Y:S01]  /*273e0*/  VIADD R14, R0, 0xf ;  /* 0x0000000f000e7836 */ /* 0x000fe20000000000 */
[----:B------:R-:W-:Y:S01]  /*273f0*/  F2FP.SATFINITE.E5M2.F32.PACK_AB_MERGE_C R83, R83, R82, RZ ;  /* 0x000000525353723e */ /* 0x000fe200048060ff */
[----:B------:R1:W-:Y:S01]  /*27400*/  @P4 STG.E.U8 desc[UR20][R2.64], R9 ;  /* 0x0000000902004986 */ /* 0x0003e2000c101114 */
[----:B------:R-:W-:Y:S01]  /*27410*/  ISETP.LT.AND P4, PT, R160, UR9, !P1 ;  /* 0x00000009a0007c0c */ /* 0x000fe2000cf81270 */
[----:B------:R-:W-:-:S02]  /*27420*/  IMAD.X R5, R8, 0x1, R161, P6 ;  /* 0x0000000108057824 */ /* 0x000fc400030e06a1 */
[----:B0-----:R-:W-:Y:S01]  /*27430*/  VIADD R10, R0, 0x11 ;  /* 0x00000011000a7836 */ /* 0x001fe20000000000 */
[----:B------:R-:W-:Y:S01]  /*27440*/  IADD3 R6, P6, PT, R68, R164, RZ ;  /* 0x000000a444067210 */ /* 0x000fe20007fde0ff */
[----:B------:R-:W0:Y:S03]  /*27450*/  LDCU UR9, c[0x0][0x398] ;  /* 0x00007300ff0977ac */ /* 0x000e260008000800 */
[----:B------:R-:W-:Y:S01]  /*27460*/  ISETP.GE.AND P1, PT, R10, UR4, PT ;  /* 0x000000040a007c0c */ /* 0x000fe2000bf26270 */
[----:B------:R-:W0:Y:S01]  /*27470*/  LDCU UR4, c[0x0][0x39c] ;  /* 0x00007380ff0477ac */ /* 0x000e220008000800 */
[----:B-1----:R-:W-:Y:S01]  /*27480*/  IMAD.X R7, R8, 0x1, R165, P6 ;  /* 0x0000000108077824 */ /* 0x002fe200030e06a5 */
[----:B------:R-:W-:Y:S01]  /*27490*/  ISETP.GE.AND P2, PT, R14, UR31, PT ;  /* 0x0000001f0e007c0c */ /* 0x000fe2000bf46270 */
[----:B------:R-:W-:Y:S01]  /*274a0*/  VIADD R68, R68, UR32 ;  /* 0x0000002044447c36 */ /* 0x000fe20008000000 */
[----:B------:R-:W1:Y:S01]  /*274b0*/  LDCU UR6, c[0x0][0x39c] ;  /* 0x00007380ff0677ac */ /* 0x000e620008000800 */
[----:B------:R0:W-:Y:S01]  /*274c0*/  @P5 STG.E.U8 desc[UR20][R4.64], R19 ;  /* 0x0000001304005986 */ /* 0x0001e2000c101114 */
[----:B------:R-:W-:-:S02]  /*274d0*/  ISETP.LT.AND P5, PT, R144, UR10, !P2 ;  /* 0x0000000a90007c0c */ /* 0x000fc4000d7a1270 */
[----:B------:R-:W-:Y:S01]  /*274e0*/  SHF.R.S32.HI R8, RZ, 0x1f, R68 ;  /* 0x0000001fff087819 */ /* 0x000fe20000011444 */
[----:B------:R1:W-:Y:S01]  /*274f0*/  @P4 STG.E.U8 desc[UR20][R6.64], R83 ;  /* 0x0000005306004986 */ /* 0x0003e2000c101114 */
[----:B------:R-:W-:Y:S02]  /*27500*/  ISETP.LT.AND P4, PT, R160, UR12, !P2 ;  /* 0x0000000ca0007c0c */ /* 0x000fe4000d781270 */
[----:B------:R-:W-:Y:S02]  /*27510*/  PRMT R9, R19, 0x9910, RZ ;  /* 0x0000991013097816 */ /* 0x000fe400000000ff */
[----:B------:R-:W-:Y:S01]  /*27520*/  PRMT R11, R83, 0x9910, RZ ;  /* 0x00009910530b7816 */ /* 0x000fe200000000ff */
[----:B------:R-:W-:Y:S01]  /*27530*/  VIADD R10, R0, 0x12 ;  /* 0x00000012000a7836 */ /* 0x000fe20000000000 */
[C---:B------:R-:W-:Y:S01]  /*27540*/  IADD3 R2, P2, PT, R68.reuse, R145, RZ ;  /* 0x0000009144027210 */ /* 0x040fe20007f5e0ff */
[----:B------:R-:W1:Y:S01]  /*27550*/  LDCU UR10, c[0x0][0x398] ;  /* 0x00007300ff0a77ac */ /* 0x000e620008000800 */
[----:B0-----:R-:W-:-:S02]  /*27560*/  IADD3 R4, P6, PT, R68, R164, RZ ;  /* 0x000000a444047210 */ /* 0x001fc40007fde0ff */
[----:B------:R-:W-:Y:S01]  /*27570*/  SHF.R.S32.HI R9, RZ, 0x8, R9 ;  /* 0x00000008ff097819 */ /* 0x000fe20000011409 */
[C---:B------:R-:W-:Y:S01]  /*27580*/  IMAD.X R3, R8.reuse, 0x1, R161, P2 ;  /* 0x0000000108037824 */ /* 0x040fe200010e06a1 */
[----:B------:R-:W-:Y:S01]  /*27590*/  SHF.R.S32.HI R11, RZ, 0x8, R11 ;  /* 0x00000008ff0b7819 */ /* 0x000fe2000001140b */
[----:B------:R-:W-:Y:S01]  /*275a0*/  IMAD.X R5, R8, 0x1, R165, P6 ;  /* 0x0000000108057824 */ /* 0x000fe200030e06a5 */
[----:B------:R-:W-:Y:S01]  /*275b0*/  F2FP.SATFINITE.E5M2.F32.PACK_AB_MERGE_C R21, R21, R20, RZ ;  /* 0x000000141515723e */ /* 0x000fe200048060ff */
[----:B------:R-:W-:Y:S01]  /*275c0*/  VIADD R68, R68, UR32 ;  /* 0x0000002044447c36 */ /* 0x000fe20008000000 */
[----:B------:R-:W-:Y:S01]  /*275d0*/  ISETP.GE.AND P2, PT, R10, UR4, PT ;  /* 0x000000040a007c0c */ /* 0x000fe2000bf46270 */
[----:B-1----:R-:W-:Y:S01]  /*275e0*/  VIADD R7, R0, 0x13 ;  /* 0x0000001300077836 */ /* 0x002fe20000000000 */
[----:B------:R0:W-:Y:S01]  /*275f0*/  @P5 STG.E.U8 desc[UR20][R2.64], R9 ;  /* 0x0000000902005986 */ /* 0x0001e2000c101114 */
[----:B------:R-:W1:Y:S01]  /*27600*/  LDCU UR4, c[0x0][0x39c] ;  /* 0x00007380ff0477ac */ /* 0x000e620008000800 */
[----:B------:R-:W-:-:S02]  /*27610*/  ISETP.LT.AND P5, PT, R144, UR9, !P3 ;  /* 0x0000000990007c0c */ /* 0x000fc4000dfa1270 */
[----:B------:R0:W-:Y:S01]  /*27620*/  @P4 STG.E.U8 desc[UR20][R4.64], R11 ;  /* 0x0000000b04004986 */ /* 0x0001e2000c101114 */
[----:B------:R-:W-:Y:S01]  /*27630*/  SHF.R.S32.HI R8, RZ, 0x1f, R68 ;  /* 0x0000001fff087819 */ /* 0x000fe20000011444 */
[----:B------:R-:W1:Y:S01]  /*27640*/  LDCU UR9, c[0x0][0x398] ;  /* 0x00007300ff0977ac */ /* 0x000e620008000800 */
[-C--:B------:R-:W-:Y:S02]  /*27650*/  IADD3 R6, P4, PT, R68, R145.reuse, RZ ;  /* 0x0000009144067210 */ /* 0x080fe40007f9e0ff */
[----:B------:R-:W-:Y:S01]  /*27660*/  ISETP.LT.AND P6, PT, R160, UR14, !P3 ;  /* 0x0000000ea0007c0c */ /* 0x000fe2000dfc1270 */
[----:B------:R-:W1:Y:S01]  /*27670*/  LDCU UR12, c[0x0][0x398] ;  /* 0x00007300ff0c77ac */ /* 0x000e620008000800 */
[----:B------:R-:W-:Y:S01]  /*27680*/  ISETP.GE.AND P3, PT, R7, UR6, PT ;  /* 0x0000000607007c0c */ /* 0x000fe2000bf66270 */
[----:B------:R-:W1:Y:S01]  /*27690*/  LDCU UR6, c[0x0][0x398] ;  /* 0x00007300ff0677ac */ /* 0x000e620008000800 */
[----:B------:R-:W-:Y:S01]  /*276a0*/  IMAD.X R7, R8, 0x1, R161, P4 ;  /* 0x0000000108077824 */ /* 0x000fe200020e06a1 */
[----:B0-----:R-:W-:Y:S01]  /*276b0*/  IADD3 R2, P4, PT, R68, R164, RZ ;  /* 0x000000a444027210 */ /* 0x001fe20007f9e0ff */
[----:B------:R-:W-:Y:S01]  /*276c0*/  VIADD R4, R0, 0x14 ;  /* 0x0000001400047836 */ /* 0x000fe20000000000 */
[----:B------:R-:W-:Y:S01]  /*276d0*/  F2FP.SATFINITE.E5M2.F32.PACK_AB_MERGE_C R85, R85, R84, RZ ;  /* 0x000000545555723e */ /* 0x000fe200048060ff */
[----:B------:R-:W-:Y:S01]  /*276e0*/  VIADD R68, R68, UR32 ;  /* 0x0000002044447c36 */ /* 0x000fe20008000000 */
[----:B------:R-:W-:Y:S01]  /*276f0*/  PRMT R9, R21, 0x9910, RZ ;  /* 0x0000991015097816 */ /* 0x000fe200000000ff */
[----:B------:R-:W-:Y:S01]  /*27700*/  IMAD.X R3, R8, 0x1, R165, P4 ;  /* 0x0000000108037824 */ /* 0x000fe200020e06a5 */
[----:B------:R-:W-:Y:S01]  /*27710*/  @P5 STG.E.U8 desc[UR20][R6.64], R21 ;  /* 0x0000001506005986 */ /* 0x000fe2000c101114 */
[----:B-1----:R-:W-:Y:S01]  /*27720*/  ISETP.GE.AND P4, PT, R4, UR4, PT ;  /* 0x0000000404007c0c */ /* 0x002fe2000bf86270 */
[----:B------:R-:W0:Y:S01]  /*27730*/  LDCU UR4, c[0x0][0x39c] ;  /* 0x00007380ff0477ac */ /* 0x000e220008000800 */
[----:B------:R-:W-:Y:S01]  /*27740*/  SHF.R.S32.HI R8, RZ, 0x1f, R68 ;  /* 0x0000001fff087819 */ /* 0x000fe20000011444 */
[----:B------:R1:W-:Y:S01]  /*27750*/  @P6 STG.E.U8 desc[UR20][R2.64], R85 ;  /* 0x0000005502006986 */ /* 0x0003e2000c101114 */
[----:B------:R-:W-:Y:S01]  /*27760*/  IADD3 R4, P6, PT, R68, R145, RZ ;  /* 0x0000009144047210 */ /* 0x000fe20007fde0ff */
[----:B------:R-:W0:Y:S01]  /*27770*/  LDCU UR14, c[0x0][0x398] ;  /* 0x00007300ff0e77ac */ /* 0x000e220008000800 */
[----:B------:R-:W-:-:S02]  /*27780*/  ISETP.LT.AND P5, PT, R144, UR10, !P1 ;  /* 0x0000000a90007c0c */ /* 0x000fc4000cfa1270 */
[----:B------:R-:W-:Y:S01]  /*27790*/  ISETP.LT.AND P1, PT, R160, UR6, !P1 ;  /* 0x00000006a0007c0c */ /* 0x000fe2000cf21270 */
[----:B------:R-:W-:Y:S01]  /*277a0*/  IMAD.X R5, R8, 0x1, R161, P6 ;  /* 0x0000000108057824 */ /* 0x000fe200030e06a1 */
[----:B------:R-:W-:Y:S01]  /*277b0*/  PRMT R11, R85, 0x9910, RZ ;  /* 0x00009910550b7816 */ /* 0x000fe200000000ff */
[----:B------:R-:W0:Y:S01]  /*277c0*/  LDCU UR10, c[0x0][0x398] ;  /* 0x00007300ff0a77ac */ /* 0x000e220008000800 */
[C---:B-1----:R-:W-:Y:S02]  /*277d0*/  IADD3 R2, P6, PT, R68.reuse, R164, RZ ;  /* 0x000000a444027210 */ /* 0x042fe40007fde0ff */
[----:B------:R-:W-:Y:S01]  /*277e0*/  SHF.R.S32.HI R9, RZ, 0x8, R9 ;  /* 0x00000008ff097819 */ /* 0x000fe20000011409 */
[----:B------:R-:W-:Y:S01]  /*277f0*/  VIADD R68, R68, UR32 ;  /* 0x0000002044447c36 */ /* 0x000fe20008000000 */
[----:B------:R-:W-:Y:S01]  /*27800*/  SHF.R.S32.HI R11, RZ, 0x8, R11 ;  /* 0x00000008ff0b7819 */ /* 0x000fe2000001140b */
[----:B------:R-:W-:Y:S01]  /*27810*/  IMAD.X R3, R8, 0x1, R165, P6 ;  /* 0x0000000108037824 */ /* 0x000fe200030e06a5 */
[----:B------:R-:W-:Y:S01]  /*27820*/  F2FP.SATFINITE.E5M2.F32.PACK_AB_MERGE_C R23, R23, R22, RZ ;  /* 0x000000161717723e */ /* 0x000fe200048060ff */
[----:B------:R1:W-:Y:S01]  /*27830*/  @P5 STG.E.U8 desc[UR20][R4.64], R9 ;  /* 0x0000000904005986 */ /* 0x0003e2000c101114 */
[----:B------:R-:W-:Y:S01]  /*27840*/  ISETP.LT.AND P5, PT, R144, UR9, !P2 ;  /* 0x0000000990007c0c */ /* 0x000fe2000d7a1270 */
[----:B------:R-:W-:Y:S01]  /*27850*/  VIADD R10, R0, 0x15 ;  /* 0x00000015000a7836 */ /* 0x000fe20000000000 */
[----:B------:R-:W-:Y:S01]  /*27860*/  SHF.R.S32.HI R8, RZ, 0x1f, R68 ;  /* 0x0000001fff087819 */ /* 0x000fe20000011444 */
[----:B------:R1:W-:Y:S01]  /*27870*/  @P1 STG.E.U8 desc[UR20][R2.64], R11 ;  /* 0x0000000b02001986 */ /* 0x0003e2000c101114 */
[----:B------:R-:W-:Y:S01]  /*27880*/  IADD3 R6, P1, PT, R68, R145, RZ ;  /* 0x0000009144067210 */ /* 0x000fe20007f3e0ff */
[----:B------:R-:W3:Y:S01]  /*27890*/  LDCU UR6, c[0x0][0x39c] ;  /* 0x00007380ff0677ac */ /* 0x000ee20008000800 */
[----:B------:R-:W-:-:S03]  /*278a0*/  ISETP.LT.AND P2, PT, R160, UR12, !P2 ;  /* 0x0000000ca0007c0c */ /* 0x000fc6000d741270 */
[----:B------:R-:W-:Y:S01]  /*278b0*/  IMAD.X R7, R8, 0x1, R161, P1 ;  /* 0x0000000108077824 */ /* 0x000fe200008e06a1 */
[----:B0-----:R-:W-:Y:S01]  /*278c0*/  ISETP.GE.AND P1, PT, R10, UR4, PT ;  /* 0x000000040a007c0c */ /* 0x001fe2000bf26270 */
[----:B------:R-:W0:Y:S01]  /*278d0*/  LDCU UR4, c[0x0][0x39c] ;  /* 0x00007380ff0477ac */ /* 0x000e220008000800 */
[C---:B-1----:R-:W-:Y:S01]  /*278e0*/  IADD3 R4, P6, PT, R68.reuse, R164, RZ ;  /* 0x000000a444047210 */ /* 0x042fe20007fde0ff */
[----:B------:R-:W-:Y:S01]  /*278f0*/  VIADD R68, R68, UR32 ;  /* 0x0000002044447c36 */ /* 0x000fe20008000000 */
[----:B------:R-:W-:Y:S01]  /*27900*/  F2FP.SATFINITE.E5M2.F32.PACK_AB_MERGE_C R87, R87, R86, RZ ;  /* 0x000000565757723e */ /* 0x000fe200048060ff */
[----:B------:R-:W1:Y:S02]  /*27910*/  LDCU UR9, c[0x0][0x398] ;  /* 0x00007300ff0977ac */ /* 0x000e640008000800 */
[----:B------:R-:W-:Y:S01]  /*27920*/  IMAD.X R5, R8, 0x1, R165, P6 ;  /* 0x0000000108057824 */ /* 0x000fe200030e06a5 */
[----:B------:R0:W-:Y:S01]  /*27930*/  @P5 STG.E.U8 desc[UR20][R6.64], R23 ;  /* 0x0000001706005986 */ /* 0x0001e2000c101114 */
[----:B------:R-:W-:Y:S01]  /*27940*/  ISETP.LT.AND P5, PT, R144, UR10, !P3 ;  /* 0x0000000a90007c0c */ /* 0x000fe2000dfa1270 */
[----:B------:R-:W1:Y:S01]  /*27950*/  LDCU UR12, c[0x0][0x398] ;  /* 0x00007300ff0c77ac */ /* 0x000e620008000800 */
[----:B------:R-:W-:Y:S01]  /*27960*/  ISETP.LT.AND P3, PT, R160, UR14, !P3 ;  /* 0x0000000ea0007c0c */ /* 0x000fe2000df61270 */
[----:B------:R3:W-:Y:S01]  /*27970*/  @P2 STG.E.U8 desc[UR20][R4.64], R87 ;  /* 0x0000005704002986 */ /* 0x0007e2000c101114 */
[----:B------:R-:W-:-:S02]  /*27980*/  SHF.R.S32.HI R8, RZ, 0x1f, R68 ;  /* 0x0000001fff087819 */ /* 0x000fc40000011444 */
[----:B------:R-:W-:Y:S01]  /*27990*/  PRMT R9, R23, 0x9910, RZ ;  /* 0x0000991017097816 */ /* 0x000fe200000000ff */
[----:B------:R-:W-:Y:S01]  /*279a0*/  VIADD R10, R0, 0x16 ;  /* 0x00000016000a7836 */ /* 0x000fe20000000000 */
[----:B------:R-:W-:Y:S01]  /*279b0*/  IADD3 R2, P2, PT, R68, R145, RZ ;  /* 0x0000009144027210 */ /* 0x000fe20007f5e0ff */
[----:B------:R-:W1:Y:S01]  /*279c0*/  LDCU UR10, c[0x0][0x398] ;  /* 0x00007300ff0a77ac */ /* 0x000e620008000800 */
[----:B------:R-:W-:Y:S01]  /*279d0*/  PRMT R11, R87, 0x9910, RZ ;  /* 0x00009910570b7816 */ /* 0x000fe200000000ff */
[----:B0-----:R-:W-:Y:S01]  /*279e0*/  VIADD R7, R0, 0x17 ;  /* 0x0000001700077836 */ /* 0x001fe20000000000 */
[----:B------:R-:W-:Y:S01]  /*279f0*/  F2FP.SATFINITE.E5M2.F32.PACK_AB_MERGE_C R25, R25, R24, RZ ;  /* 0x000000181919723e */ /* 0x000fe200048060ff */
[----:B------:R-:W0:Y:S01]  /*27a00*/  LDCU UR14, c[0x0][0x398] ;  /* 0x00007300ff0e77ac */ /* 0x000e220008000800 */
[----:B---3--:R-:W-:Y:S01]  /*27a10*/  IADD3 R4, P6, PT, R68, R164, RZ ;  /* 0x000000a444047210 */ /* 0x008fe20007fde0ff */
[----:B------:R-:W-:Y:S01]  /*27a20*/  IMAD.X R3, R8, 0x1, R161, P2 ;  /* 0x0000000108037824 */ /* 0x000fe200010e06a1 */
[----:B------:R-:W-:-:S02]  /*27a30*/  SHF.R.S32.HI R9, RZ, 0x8, R9 ;  /* 0x00000008ff097819 */ /* 0x000fc40000011409 */
[----:B------:R-:W-:Y:S01]  /*27a40*/  SHF.R.S32.HI R11, RZ, 0x8, R11 ;  /* 0x00000008ff0b7819 */ /* 0x000fe2000001140b */
[----:B------:R-:W-:Y:S01]  /*27a50*/  IMAD.X R5, R8, 0x1, R165, P6 ;  /* 0x0000000108057824 */ /* 0x000fe200030e06a5 */
[----:B------:R-:W-:Y:S01]  /*27a60*/  ISETP.GE.AND P2, PT, R10, UR4, PT ;  /* 0x000000040a007c0c */ /* 0x000fe2000bf46270 */
[----:B------:R-:W-:Y:S01]  /*27a70*/  VIADD R68, R68, UR32 ;  /* 0x0000002044447c36 */ /* 0x000fe20008000000 */
[----:B------:R-:W3:Y:S01]  /*27a80*/  LDCU UR4, c[0x0][0x39c] ;  /* 0x00007380ff0477ac */ /* 0x000ee20008000800 */
[----:B------:R0:W-:Y:S01]  /*27a90*/  @P5 STG.E.U8 desc[UR20][R2.64], R9 ;  /* 0x0000000902005986 */ /* 0x0001e2000c101114 */
[----:B-1----:R-:W-:-:S03]  /*27aa0*/  ISETP.LT.AND P6, PT, R144, UR9, !P4 ;  /* 0x0000000990007c0c */ /* 0x002fc6000e7c1270 */
[----:B------:R1:W-:Y:S01]  /*27ab0*/  @P3 STG.E.U8 desc[UR20][R4.64], R11 ;  /* 0x0000000b04003986 */ /* 0x0003e2000c101114 */
[----:B------:R-:W-:Y:S01]  /*27ac0*/  ISETP.GE.AND P3, PT, R7, UR6, PT ;  /* 0x0000000607007c0c */ /* 0x000fe2000bf66270 */
[----:B------:R-:W3:Y:S01]  /*27ad0*/  LDCU UR6, c[0x0][0x398] ;  /* 0x00007300ff0677ac */ /* 0x000ee20008000800 */
[----:B------:R-:W-:Y:S02]  /*27ae0*/  SHF.R.S32.HI R8, RZ, 0x1f, R68 ;  /* 0x0000001fff087819 */ /* 0x000fe40000011444 */
[----:B------:R-:W-:Y:S01]  /*27af0*/  IADD3 R6, P5, PT, R68, R145, RZ ;  /* 0x0000009144067210 */ /* 0x000fe20007fbe0ff */
[----:B------:R-:W3:Y:S01]  /*27b00*/  LDCU UR9, c[0x0][0x398] ;  /* 0x00007300ff0977ac */ /* 0x000ee20008000800 */
[----:B------:R-:W-:-:S03]  /*27b10*/  ISETP.LT.AND P4, PT, R160, UR12, !P4 ;  /* 0x0000000ca0007c0c */ /* 0x000fc6000e781270 */
[----:B------:R-:W-:Y:S01]  /*27b20*/  IMAD.X R7, R8, 0x1, R161, P5 ;  /* 0x0000000108077824 */ /* 0x000fe200028e06a1 */
[----:B0-----:R-:W-:Y:S01]  /*27b30*/  IADD3 R2, P5, PT, R68, R164, RZ ;  /* 0x000000a444027210 */ /* 0x001fe20007fbe0ff */
[----:B-1----:R-:W-:Y:S01]  /*27b40*/  VIADD R4, R0, 0x18 ;  /* 0x0000001800047836 */ /* 0x002fe20000000000 */
[----:B------:R-:W-:Y:S01]  /*27b50*/  F2FP.SATFINITE.E5M2.F32.PACK_AB_MERGE_C R89, R89, R88, RZ ;  /* 0x000000585959723e */ /* 0x000fe200048060ff */
[----:B------:R-:W-:Y:S01]  /*27b60*/  VIADD R68, R68, UR32 ;  /* 0x0000002044447c36 */ /* 0x000fe20008000000 */
[----:B------:R-:W0:Y:S01]  /*27b70*/  LDCU UR12, c[0x0][0x398] ;  /* 0x00007300ff0c77ac */ /* 0x000e220008000800 */
[----:B------:R-:W-:Y:S01]  /*27b80*/  IMAD.X R3, R8, 0x1, R165, P5 ;  /* 0x0000000108037824 */ /* 0x000fe200028e06a5 */
[----:B------:R-:W-:Y:S01]  /*27b90*/  @P6 STG.E.U8 desc[UR20][R6.64], R25 ;  /* 0x0000001906006986 */ /* 0x000fe2000c101114 */
[----:B---3--:R-:W-:Y:S01]  /*27ba0*/  ISETP.GE.AND P5, PT, R4, UR4, PT ;  /* 0x0000000404007c0c */ /* 0x008fe2000bfa6270 */
[----:B------:R-:W1:Y:S01]  /*27bb0*/  LDCU UR4, c[0x0][0x39c] ;  /* 0x00007380ff0477ac */ /* 0x000e620008000800 */
[----:B------:R-:W-:Y:S01]  /*27bc0*/  SHF.R.S32.HI R8, RZ, 0x1f, R68 ;  /* 0x0000001fff087819 */ /* 0x000fe20000011444 */
[----:B------:R3:W-:Y:S01]  /*27bd0*/  @P4 STG.E.U8 desc[UR20][R2.64], R89 ;  /* 0x0000005902004986 */ /* 0x0007e2000c101114 */
[----:B------:R-:W-:-:S02]  /*27be0*/  IADD3 R4, P6, PT, R68, R145, RZ ;  /* 0x0000009144047210 */ /* 0x000fc40007fde0ff */
[----:B------:R-:W-:Y:S01]  /*27bf0*/  ISETP.LT.AND P4, PT, R144, UR10, !P1 ;  /* 0x0000000a90007c0c */ /* 0x000fe2000cf81270 */
[----:B------:R-:W0:Y:S01]  /*27c00*/  LDCU UR10, c[0x0][0x398] ;  /* 0x00007300ff0a77ac */ /* 0x000e220008000800 */
[----:B------:R-:W-:Y:S01]  /*27c10*/  ISETP.LT.AND P1, PT, R160, UR6, !P1 ;  /* 0x00000006a0007c0c */ /* 0x000fe2000cf21270 */
[----:B------:R-:W-:Y:S01]  /*27c20*/  IMAD.X R5, R8, 0x1, R161, P6 ;  /* 0x0000000108057824 */ /* 0x000fe200030e06a1 */
[----:B------:R-:W-:Y:S01]  /*27c30*/  PRMT R9, R25, 0x9910, RZ ;  /* 0x0000991019097816 */ /* 0x000fe200000000ff */
[----:B------:R-:W-:Y:S01]  /*27c40*/  VIADD R10, R0, 0x19 ;  /* 0x00000019000a7836 */ /* 0x000fe20000000000 */
[----:B------:R-:W-:Y:S01]  /*27c50*/  PRMT R11, R89, 0x9910, RZ ;  /* 0x00009910590b7816 */ /* 0x000fe200000000ff */
[----:B------:R-:W1:Y:S01]  /*27c60*/  LDCU UR6, c[0x0][0x39c] ;  /* 0x00007380ff0677ac */ /* 0x000e620008000800 */
[C---:B---3--:R-:W-:Y:S02]  /*27c70*/  IADD3 R2, P6, PT, R68.reuse, R164, RZ ;  /* 0x000000a444027210 */ /* 0x048fe40007fde0ff */
[----:B------:R-:W-:Y:S01]  /*27c80*/  SHF.R.S32.HI R9, RZ, 0x8, R9 ;  /* 0x00000008ff097819 */ /* 0x000fe20000011409 */
[----:B------:R-:W-:Y:S01]  /*27c90*/  VIADD R68, R68, UR32 ;  /* 0x0000002044447c36 */ /* 0x000fe20008000000 */
[----:B------:R-:W-:Y:S01]  /*27ca0*/  SHF.R.S32.HI R11, RZ, 0x8, R11 ;  /* 0x00000008ff0b7819 */ /* 0x000fe2000001140b */
[----:B------:R-:W-:-:S02]  /*27cb0*/  IMAD.X R3, R8, 0x1, R165, P6 ;  /* 0x0000000108037824 */ /* 0x000fc400030e06a5 */
[----:B------:R3:W-:Y:S01]  /*27cc0*/  @P4 STG.E.U8 desc[UR20][R4.64], R9 ;  /* 0x0000000904004986 */ /* 0x0007e2000c101114 */
[----:B------:R-:W-:Y:S01]  /*27cd0*/  ISETP.LT.AND P4, PT, R144, UR9, !P2 ;  /* 0x0000000990007c0c */ /* 0x000fe2000d781270 */
[----:B------:R-:W2:Y:S01]  /*27ce0*/  LDCU UR9, c[0x0][0x398] ;  /* 0x00007300ff0977ac */ /* 0x000ea20008000800 */
[----:B------:R-:W-:Y:S01]  /*27cf0*/  SHF.R.S32.HI R8, RZ, 0x1f, R68 ;  /* 0x0000001fff087819 */ /* 0x000fe20000011444 */
[----:B------:R2:W-:Y:S01]  /*27d00*/  @P1 STG.E.U8 desc[UR20][R2.64], R11 ;  /* 0x0000000b02001986 */ /* 0x0005e2000c101114 */
[----:B------:R-:W-:Y:S02]  /*27d10*/  IADD3 R6, P1, PT, R68, R145, RZ ;  /* 0x0000009144067210 */ /* 0x000fe40007f3e0ff */
[----:B0-----:R-:W-:Y:S01]  /*27d20*/  ISETP.LT.AND P2, PT, R160, UR12, !P2 ;  /* 0x0000000ca0007c0c */ /* 0x001fe2000d741270 */
[----:B------:R-:W0:Y:S02]  /*27d30*/  LDCU UR12, c[0x0][0x398] ;  /* 0x00007300ff0c77ac */ /* 0x000e240008000800 */
[----:B------:R-:W-:Y:S01]  /*27d40*/  IMAD.X R7, R8, 0x1, R161, P1 ;  /* 0x0000000108077824 */ /* 0x000fe200008e06a1 */
[----:B-1----:R-:W-:Y:S01]  /*27d50*/  ISETP.GE.AND P1, PT, R10, UR4, PT ;  /* 0x000000040a007c0c */ /* 0x002fe2000bf26270 */
[----:B------:R-:W1:Y:S01]  /*27d60*/  LDCU UR4, c[0x0][0x39c] ;  /* 0x00007380ff0477ac */ /* 0x000e620008000800 */
[----:B---3--:R-:W-:-:S02]  /*27d70*/  IADD3 R4, P6, PT, R68, R164, RZ ;  /* 0x000000a444047210 */ /* 0x008fc40007fde0ff */
[----:B------:R-:W-:Y:S01]  /*27d80*/  F2FP.SATFINITE.E5M2.F32.PACK_AB_MERGE_C R27, R27, R26, RZ ;  /* 0x0000001a1b1b723e */ /* 0x000fe200048060ff */
[----:B------:R-:W-:Y:S01]  /*27d90*/  VIADD R68, R68, UR32 ;  /* 0x0000002044447c36 */ /* 0x000fe20008000000 */
[----:B------:R-:W-:Y:S01]  /*27da0*/  F2FP.SATFINITE.E5M2.F32.PACK_AB_MERGE_C R91, R91, R90, RZ ;  /* 0x0000005a5b5b723e */ /* 0x000fe200048060ff */
[----:B------:R-:W-:Y:S02]  /*27db0*/  IMAD.X R5, R8, 0x1, R165, P6 ;  /* 0x0000000108057824 */ /* 0x000fe400030e06a5 */
[----:B------:R-:W-:Y:S01]  /*27dc0*/  @P4 STG.E.U8 desc[UR20][R6.64], R27 ;  /* 0x0000001b06004986 */ /* 0x000fe2000c101114 */
[----:B------:R-:W-:Y:S01]  /*27dd0*/  ISETP.LT.AND P4, PT, R144, UR10, !P3 ;  /* 0x0000000a90007c0c */ /* 0x000fe2000df81270 */
[----:B------:R-:W-:Y:S01]  /*27de0*/  VIADD R10, R0, 0x1a ;  /* 0x0000001a000a7836 */ /* 0x000fe20000000000 */
[----:B------:R-:W-:Y:S01]  /*27df0*/  ISETP.LT.AND P3, PT, R160, UR14, !P3 ;  /* 0x0000000ea0007c0c */ /* 0x000fe2000df61270 */
[----:B------:R3:W-:Y:S01]  /*27e00*/  @P2 STG.E.U8 desc[UR20][R4.64], R91 ;  /* 0x0000005b04002986 */ /* 0x0007e2000c101114 */
[----:B------:R-:W-:Y:S01]  /*27e10*/  SHF.R.S32.HI R8, RZ, 0x1f, R68 ;  /* 0x0000001fff087819 */ /* 0x000fe20000011444 */
[----:B------:R-:W0:Y:S01]  /*27e20*/  LDCU UR10, c[0x0][0x398] ;  /* 0x00007300ff0a77ac */ /* 0x000e220008000800 */
[----:B--2---:R-:W-:-:S02]  /*27e30*/  IADD3 R2, P2, PT, R68, R145, RZ ;  /* 0x0000009144027210 */ /* 0x004fc40007f5e0ff */
[----:B------:R-:W-:Y:S01]  /*27e40*/  PRMT R9, R27, 0x9910, RZ ;  /* 0x000099101b097816 */ /* 0x000fe200000000ff */
[----:B------:R-:W2:Y:S01]  /*27e50*/  LDCU UR14, c[0x0][0x398] ;  /* 0x00007300ff0e77ac */ /* 0x000ea20008000800 */
[----:B------:R-:W-:Y:S01]  /*27e60*/  PRMT R11, R91, 0x9910, RZ ;  /* 0x000099105b0b7816 */ /* 0x000fe200000000ff */
[----:B------:R-:W-:Y:S01]  /*27e70*/  IMAD.X R3, R8, 0x1, R161, P2 ;  /* 0x0000000108037824 */ /* 0x000fe200010e06a1 */
[----:B---3--:R-:W-:Y:S02]  /*27e80*/  IADD3 R4, P6, PT, R68, R164, RZ ;  /* 0x000000a444047210 */ /* 0x008fe40007fde0ff */
[----:B------:R-:W-:Y:S01]  /*27e90*/  SHF.R.S32.HI R9, RZ, 0x8, R9 ;  /* 0x00000008ff097819 */ /* 0x000fe20000011409 */
[----:B------:R-:W-:Y:S01]  /*27ea0*/  VIADD R7, R0, 0x1b ;  /* 0x0000001b00077836 */ /* 0x000fe20000000000 */
[----:B------:R-:W-:Y:S01]  /*27eb0*/  SHF.R.S32.HI R11, RZ, 0x8, R11 ;  /* 0x00000008ff0b7819 */ /* 0x000fe2000001140b */
[----:B------:R-:W-:Y:S01]  /*27ec0*/  IMAD.X R5, R8, 0x1, R165, P6 ;  /* 0x0000000108057824 */ /* 0x000fe200030e06a5 */
[----:B-1----:R-:W-:Y:S01]  /*27ed0*/  ISETP.GE.AND P2, PT, R10, UR4, PT ;  /* 0x000000040a007c0c */ /* 0x002fe2000bf46270 */
[----:B------:R-:W-:Y:S01]  /*27ee0*/  VIADD R68, R68, UR32 ;  /* 0x0000002044447c36 */ /* 0x000fe20008000000 */
[----:B------:R-:W1:Y:S01]  /*27ef0*/  LDCU UR4, c[0x0][0x39c] ;  /* 0x00007380ff0477ac */ /* 0x000e620008000800 */
[----:B------:R3:W-:Y:S01]  /*27f00*/  @P4 STG.E.U8 desc[UR20][R2.64], R9 ;  /* 0x0000000902004986 */ /* 0x0007e2000c101114 */
[----:B------:R-:W-:-:S03]  /*27f10*/  ISETP.LT.AND P6, PT, R144, UR9, !P5 ;  /* 0x0000000990007c0c */ /* 0x000fc6000efc1270 */
[----:B------:R2:W-:Y:S01]  /*27f20*/  @P3 STG.E.U8 desc[UR20][R4.64], R11 ;  /* 0x0000000b04003986 */ /* 0x0005e2000c101114 */
[----:B------:R-:W-:Y:S01]  /*27f30*/  ISETP.GE.AND P3, PT, R7, UR6, PT ;  /* 0x0000000607007c0c */ /* 0x000fe2000bf66270 */
[----:B------:R-:W4:Y:S01]  /*27f40*/  LDCU UR6, c[0x0][0x398] ;  /* 0x00007300ff0677ac */ /* 0x000f220008000800 */
[----:B------:R-:W-:Y:S02]  /*27f50*/  SHF.R.S32.HI R8, RZ, 0x1f, R68 ;  /* 0x0000001fff087819 */ /* 0x000fe40000011444 */
[----:B------:R-:W-:Y:S01]  /*27f60*/  IADD3 R6, P4, PT, R68, R145, RZ ;  /* 0x0000009144067210 */ /* 0x000fe20007f9e0ff */
[----:B------:R-:W4:Y:S01]  /*27f70*/  LDCU UR9, c[0x0][0x398] ;  /* 0x00007300ff0977ac */ /* 0x000f220008000800 */
[----:B0-----:R-:W-:-:S03]  /*27f80*/  ISETP.LT.AND P5, PT, R160, UR12, !P5 ;  /* 0x0000000ca0007c0c */ /* 0x001fc6000efa1270 */
[----:B------:R-:W-:Y:S01]  /*27f90*/  IMAD.X R7, R8, 0x1, R161, P4 ;  /* 0x0000000108077824 */ /* 0x000fe200020e06a1 */
[----:B---3--:R-:W-:Y:S01]  /*27fa0*/  IADD3 R2, P4, PT, R68, R164, RZ ;  /* 0x000000a444027210 */ /* 0x008fe20007f9e0ff */
[----:B--2---:R-:W-:Y:S01]  /*27fb0*/  VIADD R4, R0, 0x1c ;  /* 0x0000001c00047836 */ /* 0x004fe20000000000 */
[----:B------:R-:W-:Y:S01]  /*27fc0*/  F2FP.SATFINITE.E5M2.F32.PACK_AB_MERGE_C R29, R29, R28, RZ ;  /* 0x0000001c1d1d723e */ /* 0x000fe200048060ff */
[----:B------:R-:W-:Y:S01]  /*27fd0*/  VIADD R68, R68, UR32 ;  /* 0x0000002044447c36 */ /* 0x000fe20008000000 */
[----:B------:R-:W-:Y:S01]  /*27fe0*/  F2FP.SATFINITE.E5M2.F32.PACK_AB_MERGE_C R93, R93, R92, RZ ;  /* 0x0000005c5d5d723e */ /* 0x000fe200048060ff */
[----:B------:R-:W-:Y:S01]  /*27ff0*/  IMAD.X R3, R8, 0x1, R165, P4 ;  /* 0x0000000108037824 */ /* 0x000fe200020e06a5 */
[----:B-1----:R-:W-:Y:S01]  /*28000*/  ISETP.GE.AND P4, PT, R4, UR4, PT ;  /* 0x0000000404007c0c */ /* 0x002fe2000bf86270 */
[----:B------:R-:W-:Y:S01]  /*28010*/  @P6 STG.E.U8 desc[UR20][R6.64], R29 ;  /* 0x0000001d06006986 */ /* 0x000fe2000c101114 */
[----:B------:R-:W-:Y:S01]  /*28020*/  SHF.R.S32.HI R8, RZ, 0x1f, R68 ;  /* 0x0000001fff087819 */ /* 0x000fe20000011444 */
[----:B------:R-:W0:Y:S01]  /*28030*/  LDCU UR12, c[0x0][0x398] ;  /* 0x00007300ff0c77ac */ /* 0x000e220008000800 */
[----:B------:R-:W-:Y:S01]  /*28040*/  IADD3 R4, P6, PT, R68, R145, RZ ;  /* 0x0000009144047210 */ /* 0x000fe20007fde0ff */
[----:B------:R1:W-:Y:S01]  /*28050*/  @P5 STG.E.U8 desc[UR20][R2.64], R93 ;  /* 0x0000005d02005986 */ /* 0x0003e2000c101114 */
[----:B------:R-:W-:Y:S01]  /*28060*/  ISETP.LT.AND P5, PT, R144, UR10, !P1 ;  /* 0x0000000a90007c0c */ /* 0x000fe2000cfa1270 */
[----:B------:R-:W2:Y:S01]  /*28070*/  LDCU UR4, c[0x0][0x39c] ;  /* 0x00007380ff0477ac */ /* 0x000ea20008000800 */
[----:B----4-:R-:W-:Y:S01]  /*28080*/  ISETP.LT.AND P1, PT, R160, UR6, !P1 ;  /* 0x00000006a0007c0c */ /* 0x010fe2000cf21270 */
[----:B------:R-:W-:Y:S01]  /*28090*/  IMAD.X R5, R8, 0x1, R161, P6 ;  /* 0x0000000108057824 */ /* 0x000fe200030e06a1 */
[----:B------:R-:W-:Y:S01]  /*280a0*/  PRMT R9, R29, 0x9910, RZ ;  /* 0x000099101d097816 */ /* 0x000fe200000000ff */
[----:B------:R-:W3:Y:S01]  /*280b0*/  LDCU UR10, c[0x0][0x398] ;  /* 0x00007300ff0a77ac */ /* 0x000ee20008000800 */
[----:B------:R-:W-:Y:S01]  /*280c0*/  PRMT R11, R93, 0x9910, RZ ;  /* 0x000099105d0b7816 */ /* 0x000fe200000000ff */
[----:B------:R-:W-:Y:S01]  /*280d0*/  VIADD R10, R0, 0x1d ;  /* 0x0000001d000a7836 */ /* 0x000fe20000000000 */
[----:B------:R-:W-:Y:S01]  /*280e0*/  F2FP.SATFINITE.E5M2.F32.PACK_AB_MERGE_C R31, R31, R30, RZ ;  /* 0x0000001e1f1f723e */ /* 0x000fe200048060ff */
[----:B------:R-:W4:Y:S01]  /*280f0*/  LDCU UR6, c[0x0][0x39c] ;  /* 0x00007380ff0677ac */ /* 0x000f220008000800 */
[----:B-1----:R-:W-:-:S02]  /*28100*/  IADD3 R2, P6, PT, R68, R164, RZ ;  /* 0x000000a444027210 */ /* 0x002fc40007fde0ff */
[----:B------:R-:W-:Y:S01]  /*28110*/  SHF.R.S32.HI R9, RZ, 0x8, R9 ;  /* 0x00000008ff097819 */ /* 0x000fe20000011409 */
[----:B------:R-:W-:Y:S01]  /*28120*/  VIADD R68, R68, UR32 ;  /* 0x0000002044447c36 */ /* 0x000fe20008000000 */
[----:B------:R-:W-:Y:S01]  /*28130*/  SHF.R.S32.HI R11, RZ, 0x8, R11 ;  /* 0x00000008ff0b7819 */ /* 0x000fe2000001140b */
[----:B------:R-:W-:Y:S02]  /*28140*/  IMAD.X R3, R8, 0x1, R165, P6 ;  /* 0x0000000108037824 */ /* 0x000fe400030e06a5 */
[----:B------:R1:W-:Y:S01]  /*28150*/  @P5 STG.E.U8 desc[UR20][R4.64], R9 ;  /* 0x0000000904005986 */ /* 0x0003e2000c101114 */
[----:B------:R-:W-:Y:S01]  /*28160*/  ISETP.LT.AND P5, PT, R144, UR9, !P2 ;  /* 0x0000000990007c0c */ /* 0x000fe2000d7a1270 */
[----:B------:R-:W4:Y:S01]  /*28170*/  LDCU UR9, c[0x0][0x398] ;  /* 0x00007300ff0977ac */ /* 0x000f220008000800 */
[----:B------:R-:W-:Y:S01]  /*28180*/  SHF.R.S32.HI R8, RZ, 0x1f, R68 ;  /* 0x0000001fff087819 */ /* 0x000fe20000011444 */
[----:B------:R3:W-:Y:S01]  /*28190*/  @P1 STG.E.U8 desc[UR20][R2.64], R11 ;  /* 0x0000000b02001986 */ /* 0x0007e2000c101114 */
[----:B------:R-:W-:-:S02]  /*281a0*/  IADD3 R6, P1, PT, R68, R145, RZ ;  /* 0x0000009144067210 */ /* 0x000fc40007f3e0ff */
[----:B0-----:R-:W-:Y:S01]  /*281b0*/  ISETP.LT.AND P2, PT, R160, UR12, !P2 ;  /* 0x0000000ca0007c0c */ /* 0x001fe2000d741270 */
[----:B------:R-:W0:Y:S02]  /*281c0*/  LDCU UR12, c[0x0][0x398] ;  /* 0x00007300ff0c77ac */ /* 0x000e240008000800 */
[----:B------:R-:W-:Y:S01]  /*281d0*/  IMAD.X R7, R8, 0x1, R161, P1 ;  /* 0x0000000108077824 */ /* 0x000fe200008e06a1 */
[----:B--2---:R-:W-:Y:S01]  /*281e0*/  ISETP.GE.AND P1, PT, R10, UR4, PT ;  /* 0x000000040a007c0c */ /* 0x004fe2000bf26270 */
[----:B------:R-:W2:Y:S01]  /*281f0*/  LDCU UR4, c[0x0][0x39c] ;  /* 0x00007380ff0477ac */ /* 0x000ea20008000800 */
[C---:B-1----:R-:W-:Y:S01]  /*28200*/  IADD3 R4, P6, PT, R68.reuse, R164, RZ ;  /* 0x000000a444047210 */ /* 0x042fe20007fde0ff */
[----:B------:R-:W-:Y:S01]  /*28210*/  VIADD R68, R68, UR32 ;  /* 0x0000002044447c36 */ /* 0x000fe20008000000 */
[----:B------:R-:W-:Y:S01]  /*28220*/  F2FP.SATFINITE.E5M2.F32.PACK_AB_MERGE_C R95, R95, R94, RZ ;  /* 0x0000005e5f5f723e */ /* 0x000fe200048060ff */
[----:B------:R1:W-:Y:S02]  /*28230*/  @P5 STG.E.U8 desc[UR20][R6.64], R31 ;  /* 0x0000001f06005986 */ /* 0x0003e4000c101114 */
[----:B------:R-:W-:Y:S01]  /*28240*/  IMAD.X R5, R8, 0x1, R165, P6 ;  /* 0x0000000108057824 */ /* 0x000fe200030e06a5 */
[----:B---3--:R-:W-:-:S02]  /*28250*/  ISETP.LT.AND P5, PT, R144, UR10, !P3 ;  /* 0x0000000a90007c0c */ /* 0x008fc4000dfa1270 */
[----:B------:R-:W-:Y:S01]  /*28260*/  PRMT R9, R31, 0x9910, RZ ;  /* 0x000099101f097816 */ /* 0x000fe200000000ff */
[----:B------:R-:W-:Y:S01]  /*28270*/  VIADD R10, R0, 0x1e ;  /* 0x0000001e000a7836 */ /* 0x000fe20000000000 */
[----:B------:R-:W-:Y:S01]  /*28280*/  ISETP.LT.AND P3, PT, R160, UR14, !P3 ;  /* 0x0000000ea0007c0c */ /* 0x000fe2000df61270 */
[----:B------:R3:W-:Y:S01]  /*28290*/  @P2 STG.E.U8 desc[UR20][R4.64], R95 ;  /* 0x0000005f04002986 */ /* 0x0007e2000c101114 */
[----:B------:R-:W-:Y:S01]  /*282a0*/  SHF.R.S32.HI R8, RZ, 0x1f, R68 ;  /* 0x0000001fff087819 */ /* 0x000fe20000011444 */
[----:B------:R-:W0:Y:S01]  /*282b0*/  LDCU UR10, c[0x0][0x398] ;  /* 0x00007300ff0a77ac */ /* 0x000e220008000800 */
[----:B------:R-:W-:Y:S02]  /*282c0*/  IADD3 R2, P2, PT, R68, R145, RZ ;  /* 0x0000009144027210 */ /* 0x000fe40007f5e0ff */
[----:B------:R-:W-:Y:S01]  /*282d0*/  PRMT R11, R95, 0x9910, RZ ;  /* 0x000099105f0b7816 */ /* 0x000fe200000000ff */
[----:B-1----:R-:W-:Y:S01]  /*282e0*/  VIADD R7, R0, 0x1f ;  /* 0x0000001f00077836 */ /* 0x002fe20000000000 */
[----:B------:R-:W-:Y:S01]  /*282f0*/  SHF.R.S32.HI R9, RZ, 0x8, R9 ;  /* 0x00000008ff097819 */ /* 0x000fe20000011409 */
[----:B------:R-:W-:Y:S01]  /*28300*/  IMAD.X R3, R8, 0x1, R161, P2 ;  /* 0x0000000108037824 */ /* 0x000fe200010e06a1 */
[----:B------:R-:W-:Y:S01]  /*28310*/  F2FP.SATFINITE.E5M2.F32.PACK_AB_MERGE_C R33, R33, R32, RZ ;  /* 0x000000202121723e */ /* 0x000fe200048060ff */
[----:B------:R-:W1:Y:S01]  /*28320*/  LDCU UR14, c[0x0][0x398] ;  /* 0x00007300ff0e77ac */ /* 0x000e620008000800 */
[----:B---3--:R-:W-:-:S02]  /*28330*/  IADD3 R4, P6, PT, R68, R164, RZ ;  /* 0x000000a444047210 */ /* 0x008fc40007fde0ff */
[----:B------:R-:W-:Y:S01]  /*28340*/  SHF.R.S32.HI R11, RZ, 0x8, R11 ;  /* 0x00000008ff0b7819 */ /* 0x000fe2000001140b */
[----:B------:R-:W-:Y:S02]  /*28350*/  VIADD R68, R68, UR32 ;  /* 0x0000002044447c36 */ /* 0x000fe40008000000 */
[----:B------:R-:W-:Y:S01]  /*28360*/  IMAD.X R5, R8, 0x1, R165, P6 ;  /* 0x0000000108057824 */ /* 0x000fe200030e06a5 */
[----:B--2---:R-:W-:Y:S01]  /*28370*/  ISETP.GE.AND P2, PT, R10, UR4, PT ;  /* 0x000000040a007c0c */ /* 0x004fe2000bf46270 */
[----:B------:R-:W2:Y:S01]  /*28380*/  LDCU UR4, c[0x0][0x39c] ;  /* 0x00007380ff0477ac */ /* 0x000ea20008000800 */
[----:B------:R3:W-:Y:S01]  /*28390*/  @P5 STG.E.U8 desc[UR20][R2.64], R9 ;  /* 0x0000000902005986 */ /* 0x0007e2000c101114 */
[----:B------:R-:W-:-:S03]  /*283a0*/  SHF.R.S32.HI R8, RZ, 0x1f, R68 ;  /* 0x0000001fff087819 */ /* 0x000fc60000011444 */
[----:B------:R1:W-:Y:S01]  /*283b0*/  @P3 STG.E.U8 desc[UR20][R4.64], R11 ;  /* 0x0000000b04003986 */ /* 0x0003e2000c101114 */
[----:B----4-:R-:W-:Y:S01]  /*283c0*/  ISETP.GE.AND P3, PT, R7, UR6, PT ;  /* 0x0000000607007c0c */ /* 0x010fe2000bf66270 */
[----:B------:R-:W4:Y:S01]  /*283d0*/  LDCU UR6, c[0x0][0x398] ;  /* 0x00007300ff0677ac */ /* 0x000f220008000800 */
[----:B------:R-:W-:Y:S02]  /*283e0*/  IADD3 R6, P5, PT, R68, R145, RZ ;  /* 0x0000009144067210 */ /* 0x000fe40007fbe0ff */
[----:B------:R-:W-:Y:S01]  /*283f0*/  ISETP.LT.AND P6, PT, R144, UR9, !P4 ;  /* 0x0000000990007c0c */ /* 0x000fe2000e7c1270 */
[----:B------:R-:W4:Y:S01]  /*28400*/  LDCU UR9, c[0x0][0x398] ;  /* 0x00007300ff0977ac */ /* 0x000f220008000800 */
[----:B0-----:R-:W-:Y:S01]  /*28410*/  ISETP.LT.AND P4, PT, R160, UR12, !P4 ;  /* 0x0000000ca0007c0c */ /* 0x001fe2000e781270 */
[----:B------:R-:W-:Y:S01]  /*28420*/  IMAD.X R7, R8, 0x1, R161, P5 ;  /* 0x0000000108077824 */ /* 0x000fe200028e06a1 */
[C---:B---3--:R-:W-:Y:S01]  /*28430*/  IADD3 R2, P5, PT, R68.reuse, R164, RZ ;  /* 0x000000a444027210 */ /* 0x048fe20007fbe0ff */
[----:B------:R-:W-:Y:S01]  /*28440*/  VIADD R68, R68, UR32 ;  /* 0x0000002044447c36 */ /* 0x000fe20008000000 */
[----:B------:R-:W-:Y:S01]  /*28450*/  F2FP.SATFINITE.E5M2.F32.PACK_AB_MERGE_C R97, R97, R96, RZ ;  /* 0x000000606161723e */ /* 0x000fe200048060ff */
[----:B-1----:R-:W-:Y:S01]  /*28460*/  VIADD R4, R0, 0x20 ;  /* 0x0000002000047836 */ /* 0x002fe20000000000 */
[----:B------:R-:W0:Y:S01]  /*28470*/  LDCU UR12, c[0x0][0x398] ;  /* 0x00007300ff0c77ac */ /* 0x000e220008000800 */
[----:B------:R-:W-:Y:S01]  /*28480*/  IMAD.X R3, R8, 0x1, R165, P5 ;  /* 0x0000000108037824 */ /* 0x000fe200028e06a5 */
[----:B------:R-:W-:-:S02]  /*28490*/  SHF.R.S32.HI R8, RZ, 0x1f, R68 ;  /* 0x0000001fff087819 */ /* 0x000fc40000011444 */
[----:B--2---:R-:W-:Y:S01]  /*284a0*/  ISETP.GE.AND P5, PT, R4, UR4, PT ;  /* 0x0000000404007c0c */ /* 0x004fe2000bfa6270 */
[----:B------:R-:W-:Y:S01]  /*284b0*/  @P6 STG.E.U8 desc[UR20][R6.64], R33 ;  /* 0x0000002106006986 */ /* 0x000fe2000c101114 */
[----:B------:R-:W-:Y:S01]  /*284c0*/  IADD3 R4, P6, PT, R68, R145, RZ ;  /* 0x0000009144047210 */ /* 0x000fe20007fde0ff */
[----:B------:R-:W1:Y:S02]  /*284d0*/  LDCU UR4, c[0x0][0x39c] ;  /* 0x00007380ff0477ac */ /* 0x000e640008000800 */
[----:B------:R2:W-:Y:S01]  /*284e0*/  @P4 STG.E.U8 desc[UR20][R2.64], R97 ;  /* 0x0000006102004986 */ /* 0x0005e2000c101114 */
[----:B------:R-:W-:Y:S01]  /*284f0*/  ISETP.LT.AND P4, PT, R144, UR10, !P1 ;  /* 0x0000000a90007c0c */ /* 0x000fe2000cf81270 */
[----:B------:R-:W-:Y:S01]  /*28500*/  IMAD.X R5, R8, 0x1, R161, P6 ;  /* 0x0000000108057824 */ /* 0x000fe200030e06a1 */
[----:B----4-:R-:W-:Y:S01]  /*28510*/  ISETP.LT.AND P1, PT, R160, UR6, !P1 ;  /* 0x00000006a0007c0c */ /* 0x010fe2000cf21270 */
[----:B------:R-:W3:Y:S01]  /*28520*/  LDCU UR10, c[0x0][0x398] ;  /* 0x00007300ff0a77ac */ /* 0x000ee20008000800 */
[----:B------:R-:W-:-:S02]  /*28530*/  PRMT R9, R33, 0x9910, RZ ;  /* 0x0000991021097816 */ /* 0x000fc400000000ff */
[----:B------:R-:W-:Y:S01]  /*28540*/  PRMT R11, R97, 0x9910, RZ ;  /* 0x00009910610b7816 */ /* 0x000fe200000000ff */
[----:B------:R-:W-:Y:S01]  /*28550*/  VIADD R10, R0, 0x21 ;  /* 0x00000021000a7836 */ /* 0x000fe20000000000 */
[C---:B--2---:R-:W-:Y:S01]  /*28560*/  IADD3 R2, P6, PT, R68.reuse, R164, RZ ;  /* 0x000000a444027210 */ /* 0x044fe20007fde0ff */
[----:B------:R-:W2:Y:S01]  /*28570*/  LDCU UR6, c[0x0][0x39c] ;  /* 0x00007380ff0677ac */ /* 0x000ea20008000800 */
[----:B------:R-:W-:Y:S01]  /*28580*/  SHF.R.S32.HI R9, RZ, 0x8, R9 ;  /* 0x00000008ff097819 */ /* 0x000fe20000011409 */
[----:B------:R-:W-:Y:S01]  /*28590*/  VIADD R68, R68, UR32 ;  /* 0x0000002044447c36 */ /* 0x000fe20008000000 */
[----:B------:R-:W-:Y:S01]  /*285a0*/  SHF.R.S32.HI R11, RZ, 0x8, R11 ;  /* 0x00000008ff0b7819 */ /* 0x000fe2000001140b */
[----:B------:R-:W-:Y:S02]  /*285b0*/  IMAD.X R3, R8, 0x1, R165, P6 ;  /* 0x0000000108037824 */ /* 0x000fe400030e06a5 */
[----:B------:R4:W-:Y:S01]  /*285c0*/  @P4 STG.E.U8 desc[UR20][R4.64], R9 ;  /* 0x0000000904004986 */ /* 0x0009e2000c101114 */
[----:B------:R-:W-:Y:S01]  /*285d0*/  ISETP.LT.AND P4, PT, R144, UR9, !P2 ;  /* 0x0000000990007c0c */ /* 0x000fe2000d781270 */
[----:B------:R-:W2:Y:S01]  /*285e0*/  LDCU UR9, c[0x0][0x398] ;  /* 0x00007300ff0977ac */ /* 0x000ea20008000800 */
[----:B------:R-:W-:Y:S01]  /*285f0*/  SHF.R.S32.HI R8, RZ, 0x1f, R68 ;  /* 0x0000001fff087819 */ /* 0x000fe20000011444 */
[----:B------:R2:W-:Y:S01]  /*28600*/  @P1 STG.E.U8 desc[UR20][R2.64], R11 ;  /* 0x0000000b02001986 */ /* 0x0005e2000c101114 */
[----:B------:R-:W-:-:S02]  /*28610*/  IADD3 R6, P1, PT, R68, R145, RZ ;  /* 0x0000009144067210 */ /* 0x000fc40007f3e0ff */
[----:B0-----:R-:W-:Y:S01]  /*28620*/  ISETP.LT.AND P2, PT, R160, UR12, !P2 ;  /* 0x0000000ca0007c0c */ /* 0x001fe2000d741270 */
[----:B------:R-:W0:Y:S02]  /*28630*/  LDCU UR12, c[0x0][0x398] ;  /* 0x00007300ff0c77ac */ /* 0x000e240008000800 */
[----:B------:R-:W-:Y:S01]  /*28640*/  IMAD.X R7, R8, 0x1, R161, P1 ;  /* 0x0000000108077824 */ /* 0x000fe200008e06a1 */
[----:B-1----:R-:W-:Y:S01]  /*28650*/  ISETP.GE.AND P1, PT, R10, UR4, PT ;  /* 0x000000040a007c0c */ /* 0x002fe2000bf26270 */
[----:B------:R-:W1:Y:S01]  /*28660*/  LDCU UR4, c[0x0][0x39c] ;  /* 0x00007380ff0477ac */ /* 0x000e620008000800 */
[C---:B----4-:R-:W-:Y:S02]  /*28670*/  IADD3 R4, P6, PT, R68.reuse, R164, RZ ;  /* 0x000000a444047210 */ /* 0x050fe40007fde0ff */
[----:B------:R-:W-:Y:S01]  /*28680*/  F2FP.SATFINITE.E5M2.F32.PACK_AB_MERGE_C R35, R35, R34, RZ ;  /* 0x000000222323723e */ /* 0x000fe200048060ff */
[----:B------:R-:W-:Y:S01]  /*28690*/  VIADD R68, R68, UR32 ;  /* 0x0000002044447c36 */ /* 0x000fe20008000000 */
[----:B------:R-:W-:Y:S01]  /*286a0*/  F2FP.SATFINITE.E5M2.F32.PACK_AB_MERGE_C R99, R99, R98, RZ ;  /* 0x000000626363723e */ /* 0x000fe200048060ff */
[----:B------:R-:W-:-:S02]  /*286b0*/  IMAD.X R5, R8, 0x1, R165, P6 ;  /* 0x0000000108057824 */ /* 0x000fc400030e06a5 */
[----:B------:R-:W-:Y:S01]  /*286c0*/  @P4 STG.E.U8 desc[UR20][R6.64], R35 ;  /* 0x0000002306004986 */ /* 0x000fe2000c101114 */
[----:B---3--:R-:W-:Y:S01]  /*286d0*/  ISETP.LT.AND P4, PT, R144, UR10, !P3 ;  /* 0x0000000a90007c0c */ /* 0x008fe2000df81270 */
[----:B------:R-:W-:Y:S01]  /*286e0*/  VIADD R10, R0, 0x22 ;  /* 0x00000022000a7836 */ /* 0x000fe20000000000 */
[----:B------:R-:W-:Y:S01]  /*286f0*/  ISETP.LT.AND P3, PT, R160, UR14, !P3 ;  /* 0x0000000ea0007c0c */ /* 0x000fe2000df61270 */
[----:B------:R3:W-:Y:S01]  /*28700*/  @P2 STG.E.U8 desc[UR20][R4.64], R99 ;  /* 0x0000006304002986 */ /* 0x0007e2000c101114 */
[----:B------:R-:W-:Y:S01]  /*28710*/  SHF.R.S32.HI R8, RZ, 0x1f, R68 ;  /* 0x0000001fff087819 */ /* 0x000fe20000011444 */
[----:B------:R-:W4:Y:S01]  /*28720*/  LDCU UR10, c[0x0][0x398] ;  /* 0x00007300ff0a77ac */ /* 0x000f220008000800 */
[----:B--2---:R-:W-:Y:S02]  /*28730*/  IADD3 R2, P2, PT, R68, R145, RZ ;  /* 0x0000009144027210 */ /* 0x004fe40007f5e0ff */
[----:B------:R-:W-:Y:S01]  /*28740*/  PRMT R9, R35, 0x9910, RZ ;  /* 0x0000991023097816 */ /* 0x000fe200000000ff */
[----:B------:R-:W2:Y:S01]  /*28750*/  LDCU UR14, c[0x0][0x398] ;  /* 0x00007300ff0e77ac */ /* 0x000ea20008000800 */
[----:B------:R-:W-:Y:S01]  /*28760*/  PRMT R11, R99, 0x9910, RZ ;  /* 0x00009910630b7816 */ /* 0x000fe200000000ff */
[----:B------:R-:W-:Y:S01]  /*28770*/  IMAD.X R3, R8, 0x1, R161, P2 ;  /* 0x0000000108037824 */ /* 0x000fe200010e06a1 */
[----:B---3--:R-:W-:-:S02]  /*28780*/  IADD3 R4, P6, PT, R68, R164, RZ ;  /* 0x000000a444047210 */ /* 0x008fc40007fde0ff */
        /* <DEDUP_REMOVED lines=29> */
[----:B----4-:R-:W-:Y:S01]  /*28960*/  ISETP.LT.AND P5, PT, R144, UR10, !P1 ;  /* 0x0000000a90007c0c */ /* 0x010fe2000cfa1270 */
[----:B------:R-:W2:Y:S01]  /*28970*/  LDCU UR4, c[0x0][0x39c] ;  /* 0x00007380ff0477ac */ /* 0x000ea20008000800 */
[----:B------:R-:W-:Y:S01]  /*28980*/  ISETP.LT.AND P1, PT, R160, UR6, !P1 ;  /* 0x00000006a0007c0c */ /* 0x000fe2000cf21270 */
        /* <DEDUP_REMOVED lines=77> */
[----:B--2---:R-:W-:Y:S01]  /*28e60*/  IADD3 R2, P6, PT, R68, R164, RZ ;  /* 0x000000a444027210 */ /* 0x004fe20007fde0ff */
[----:B------:R-:W2:Y:S01]  /*28e70*/  LDCU UR6, c[0x0][0x39c] ;  /* 0x00007380ff0677ac */ /* 0x000ea20008000800 */
[----:B------:R-:W-:Y:S02]  /*28e80*/  SHF.R.S32.HI R9, RZ, 0x8, R9 ;  /* 0x00000008ff097819 */ /* 0x000fe40000011409 */
[----:B------:R-:W-:Y:S01]  /*28e90*/  SHF.R.S32.HI R11, RZ, 0x8, R11 ;  /* 0x00000008ff0b7819 */ /* 0x000fe2000001140b */
[----:B------:R-:W-:Y:S02]  /*28ea0*/  IMAD.X R3, R8, 0x1, R165, P6 ;  /* 0x0000000108037824 */ /* 0x000fe400030e06a5 */
[----:B------:R4:W-:Y:S01]  /*28eb0*/  @P4 STG.E.U8 desc[UR20][R4.64], R9 ;  /* 0x0000000904004986 */ /* 0x0009e2000c101114 */
[----:B------:R-:W-:-:S03]  /*28ec0*/  VIADD R68, R68, UR32 ;  /* 0x0000002044447c36 */ /* 0x000fc60008000000 */
[----:B------:R1:W-:Y:S01]  /*28ed0*/  @P1 STG.E.U8 desc[UR20][R2.64], R11 ;  /* 0x0000000b02001986 */ /* 0x0003e2000c101114 */
[----:B------:R-:W-:Y:S01]  /*28ee0*/  ISETP.LT.AND P1, PT, R144, UR9, !P2 ;  /* 0x0000000990007c0c */ /* 0x000fe2000d721270 */
[----:B------:R-:W2:Y:S01]  /*28ef0*/  LDCU UR9, c[0x0][0x398] ;  /* 0x00007300ff0977ac */ /* 0x000ea20008000800 */
[----:B0-----:R-:W-:Y:S02]  /*28f00*/  ISETP.LT.AND P2, PT, R160, UR12, !P2 ;  /* 0x0000000ca0007c0c */ /* 0x001fe4000d741270 */
[----:B------:R-:W-:Y:S01]  /*28f10*/  SHF.R.S32.HI R8, RZ, 0x1f, R68 ;  /* 0x0000001fff087819 */ /* 0x000fe20000011444 */
[----:B------:R-:W0:Y:S01]  /*28f20*/  LDCU UR12, c[0x0][0x398] ;  /* 0x00007300ff0c77ac */ /* 0x000e220008000800 */
[C---:B------:R-:W-:Y:S02]  /*28f30*/  IADD3 R6, P4, PT, R68.reuse, R145, RZ ;  /* 0x0000009144067210 */ /* 0x040fe40007f9e0ff */
[----:B----4-:R-:W-:Y:S02]  /*28f40*/  IADD3 R4, P6, PT, R68, R164, RZ ;  /* 0x000000a444047210 */ /* 0x010fe40007fde0ff */
[----:B------:R-:W-:Y:S01]  /*28f50*/  F2FP.SATFINITE.E5M2.F32.PACK_AB_MERGE_C R43, R43, R42, RZ ;  /* 0x0000002a2b2b723e */ /* 0x000fe200048060ff */
[C---:B------:R-:W-:Y:S01]  /*28f60*/  IMAD.X R7, R8.reuse, 0x1, R161, P4 ;  /* 0x0000000108077824 */ /* 0x040fe200020e06a1 */
[----:B------:R-:W-:Y:S01]  /*28f70*/  F2FP.SATFINITE.E5M2.F32.PACK_AB_MERGE_C R107, R107, R106, RZ ;  /* 0x0000006a6b6b723e */ /* 0x000fe200048060ff */
[----:B------:R-:W-:Y:S01]  /*28f80*/  IMAD.X R5, R8, 0x1, R165, P6 ;  /* 0x0000000108057824 */ /* 0x000fe200030e06a5 */
[----:B-1----:R-:W-:Y:S01]  /*28f90*/  ISETP.GE.AND P4, PT, R10, UR4, PT ;  /* 0x000000040a007c0c */ /* 0x002fe2000bf86270 */
[----:B------:R-:W1:Y:S01]  /*28fa0*/  LDCU UR4, c[0x0][0x39c] ;  /* 0x00007380ff0477ac */ /* 0x000e620008000800 */
[----:B------:R-:W-:Y:S01]  /*28fb0*/  @P1 STG.E.U8 desc[UR20][R6.64], R43 ;  /* 0x0000002b06001986 */ /* 0x000fe2000c101114 */
[----:B------:R-:W-:-:S03]  /*28fc0*/  VIADD R68, R68, UR32 ;  /* 0x0000002044447c36 */ /* 0x000fc60008000000 */
[----:B------:R4:W-:Y:S01]  /*28fd0*/  @P2 STG.E.U8 desc[UR20][R4.64], R107 ;  /* 0x0000006b04002986 */ /* 0x0009e2000c101114 */
[----:B---3--:R-:W-:Y:S01]  /*28fe0*/  ISETP.LT.AND P2, PT, R144, UR10, !P3 ;  /* 0x0000000a90007c0c */ /* 0x008fe2000df41270 */
[----:B------:R-:W3:Y:S01]  /*28ff0*/  LDCU UR10, c[0x0][0x398] ;  /* 0x00007300ff0a77ac */ /* 0x000ee20008000800 */
[----:B------:R-:W-:Y:S02]  /*29000*/  ISETP.LT.AND P1, PT, R160, UR14, !P3 ;  /* 0x0000000ea0007c0c */ /* 0x000fe4000df21270 */
[----:B------:R-:W-:Y:S01]  /*29010*/  SHF.R.S32.HI R8, RZ, 0x1f, R68 ;  /* 0x0000001fff087819 */ /* 0x000fe20000011444 */
[----:B------:R-:W-:Y:S01]  /*29020*/  VIADD R9, R0, 0x2a ;  /* 0x0000002a00097836 */ /* 0x000fe20000000000 */
[----:B------:R-:W-:Y:S01]  /*29030*/  IADD3 R2, P3, PT, R68, R145, RZ ;  /* 0x0000009144027210 */ /* 0x000fe20007f7e0ff */
[----:B------:R-:W3:Y:S01]  /*29040*/  LDCU UR14, c[0x0][0x398] ;  /* 0x00007300ff0e77ac */ /* 0x000ee20008000800 */
[----:B------:R-:W-:Y:S02]  /*29050*/  PRMT R11, R43, 0x9910, RZ ;  /* 0x000099102b0b7816 */ /* 0x000fe400000000ff */
[----:B------:R-:W-:-:S02]  /*29060*/  PRMT R13, R107, 0x9910, RZ ;  /* 0x000099106b0d7816 */ /* 0x000fc400000000ff */
[-C--:B----4-:R-:W-:Y:S01]  /*29070*/  IADD3 R4, P6, PT, R68, R164.reuse, RZ ;  /* 0x000000a444047210 */ /* 0x090fe20007fde0ff */
[----:B------:R-:W-:Y:S01]  /*29080*/  IMAD.X R3, R8, 0x1, R161, P3 ;  /* 0x0000000108037824 */ /* 0x000fe200018e06a1 */
[----:B------:R-:W-:Y:S01]  /*29090*/  SHF.R.S32.HI R11, RZ, 0x8, R11 ;  /* 0x00000008ff0b7819 */ /* 0x000fe2000001140b */
[----:B------:R-:W-:Y:S01]  /*290a0*/  VIADD R68, R68, UR32 ;  /* 0x0000002044447c36 */ /* 0x000fe20008000000 */
[----:B------:R-:W-:Y:S01]  /*290b0*/  SHF.R.S32.HI R13, RZ, 0x8, R13 ;  /* 0x00000008ff0d7819 */ /* 0x000fe2000001140d */
[----:B------:R-:W-:Y:S01]  /*290c0*/  IMAD.X R5, R8, 0x1, R165, P6 ;  /* 0x0000000108057824 */ /* 0x000fe200030e06a5 */
[----:B-1----:R-:W-:Y:S01]  /*290d0*/  ISETP.GE.AND P3, PT, R9, UR4, PT ;  /* 0x0000000409007c0c */ /* 0x002fe2000bf66270 */
[----:B------:R1:W-:Y:S01]  /*290e0*/  @P2 STG.E.U8 desc[UR20][R2.64], R11 ;  /* 0x0000000b02002986 */ /* 0x0003e2000c101114 */
[----:B--2---:R-:W-:Y:S01]  /*290f0*/  ISETP.LT.AND P2, PT, R144, UR9, !P5 ;  /* 0x0000000990007c0c */ /* 0x004fe2000ef41270 */
[----:B------:R-:W2:Y:S01]  /*29100*/  LDCU UR4, c[0x0][0x39c] ;  /* 0x00007380ff0477ac */ /* 0x000ea20008000800 */
[----:B0-----:R-:W-:Y:S01]  /*29110*/  ISETP.LT.AND P5, PT, R160, UR12, !P5 ;  /* 0x0000000ca0007c0c */ /* 0x001fe2000efa1270 */
[----:B------:R0:W-:Y:S01]  /*29120*/  @P1 STG.E.U8 desc[UR20][R4.64], R13 ;  /* 0x0000000d04001986 */ /* 0x0001e2000c101114 */
[----:B------:R-:W-:Y:S01]  /*29130*/  SHF.R.S32.HI R10, RZ, 0x1f, R68 ;  /* 0x0000001fff0a7819 */ /* 0x000fe20000011444 */
[----:B------:R-:W-:Y:S01]  /*29140*/  VIADD R9, R0, 0x2b ;  /* 0x0000002b00097836 */ /* 0x000fe20000000000 */
[C---:B------:R-:W-:Y:S01]  /*29150*/  IADD3 R6, P1, PT, R68.reuse, R145, RZ ;  /* 0x0000009144067210 */ /* 0x040fe20007f3e0ff */
[----:B------:R-:W4:Y:S01]  /*29160*/  LDCU UR9, c[0x0][0x398] ;  /* 0x00007300ff0977ac */ /* 0x000f220008000800 */
[----:B------:R-:W-:-:S02]  /*29170*/  IADD3 R8, P6, PT, R68, R164, RZ ;  /* 0x000000a444087210 */ /* 0x000fc40007fde0ff */
[----:B------:R-:W-:Y:S01]  /*29180*/  F2FP.SATFINITE.E5M2.F32.PACK_AB_MERGE_C R45, R45, R44, RZ ;  /* 0x0000002c2d2d723e */ /* 0x000fe200048060ff */
[C---:B------:R-:W-:Y:S01]  /*29190*/  IMAD.X R7, R10.reuse, 0x1, R161, P1 ;  /* 0x000000010a077824 */ /* 0x040fe200008e06a1 */
[----:B------:R-:W-:Y:S01]  /*291a0*/  ISETP.GE.AND P1, PT, R9, UR6, PT ;  /* 0x0000000609007c0c */ /* 0x000fe2000bf26270 */
[----:B------:R-:W-:Y:S01]  /*291b0*/  IMAD.X R9, R10, 0x1, R165, P6 ;  /* 0x000000010a097824 */ /* 0x000fe200030e06a5 */
[----:B------:R-:W-:Y:S01]  /*291c0*/  F2FP.SATFINITE.E5M2.F32.PACK_AB_MERGE_C R109, R109, R108, RZ ;  /* 0x0000006c6d6d723e */ /* 0x000fe200048060ff */
[----:B------:R-:W-:Y:S01]  /*291d0*/  VIADD R68, R68, UR32 ;  /* 0x0000002044447c36 */ /* 0x000fe20008000000 */
[----:B------:R-:W4:Y:S01]  /*291e0*/  LDCU UR12, c[0x0][0x398] ;  /* 0x00007300ff0c77ac */ /* 0x000f220008000800 */
[----:B---3--:R-:W-:Y:S01]  /*291f0*/  ISETP.LT.AND P6, PT, R144, UR10, !P4 ;  /* 0x0000000a90007c0c */ /* 0x008fe2000e7c1270 */
[----:B------:R-:W-:Y:S01]  /*29200*/  @P2 STG.E.U8 desc[UR20][R6.64], R45 ;  /* 0x0000002d06002986 */ /* 0x000fe2000c101114 */
[----:B-1----:R-:W-:Y:S01]  /*29210*/  VIADD R3, R0, 0x2c ;  /* 0x0000002c00037836 */ /* 0x002fe20000000000 */
[----:B------:R-:W-:Y:S01]  /*29220*/  SHF.R.S32.HI R10, RZ, 0x1f, R68 ;  /* 0x0000001fff0a7819 */ /* 0x000fe20000011444 */
[----:B------:R-:W1:Y:S01]  /*29230*/  LDCU UR6, c[0x0][0x39c] ;  /* 0x00007380ff0677ac */ /* 0x000e620008000800 */
[----:B------:R3:W-:Y:S01]  /*29240*/  @P5 STG.E.U8 desc[UR20][R8.64], R109 ;  /* 0x0000006d08005986 */ /* 0x0007e2000c101114 */
[----:B------:R-:W-:-:S02]  /*29250*/  IADD3 R2, P5, PT, R68, R145, RZ ;  /* 0x0000009144027210 */ /* 0x000fc40007fbe0ff */
[----:B0-----:R-:W-:Y:S01]  /*29260*/  PRMT R4, R45, 0x9910, RZ ;  /* 0x000099102d047816 */ /* 0x001fe200000000ff */
[----:B------:R-:W0:Y:S01]  /*29270*/  LDCU UR10, c[0x0][0x398] ;  /* 0x00007300ff0a77ac */ /* 0x000e220008000800 */
[----:B--2---:R-:W-:Y:S01]  /*29280*/  ISETP.GE.AND P2, PT, R3, UR4, PT ;  /* 0x0000000403007c0c */ /* 0x004fe2000bf46270 */
[----:B------:R-:W-:Y:S01]  /*29290*/  IMAD.X R3, R10, 0x1, R161, P5 ;  /* 0x000000010a037824 */ /* 0x000fe200028e06a1 */
[----:B------:R-:W2:Y:S01]  /*292a0*/  LDCU UR4, c[0x0][0x39c] ;  /* 0x00007380ff0477ac */ /* 0x000ea20008000800 */
[----:B---3--:R-:W-:Y:S02]  /*292b0*/  SHF.R.S32.HI R9, RZ, 0x8, R4 ;  /* 0x00000008ff097819 */ /* 0x008fe40000011404 */
[----:B----4-:R-:W-:Y:S01]  /*292c0*/  ISETP.LT.AND P5, PT, R160, UR9, !P4 ;  /* 0x00000009a0007c0c */ /* 0x010fe2000e7a1270 */
[----:B------:R-:W3:Y:S02]  /*292d0*/  LDCU UR9, c[0x0][0x398] ;  /* 0x00007300ff0977ac */ /* 0x000ee40008000800 */
[----:B------:R4:W-:Y:S01]  /*292e0*/  @P6 STG.E.U8 desc[UR20][R2.64], R9 ;  /* 0x0000000902006986 */ /* 0x0009e2000c101114 */
[C---:B------:R-:W-:Y:S01]  /*292f0*/  IADD3 R4, P6, PT, R68.reuse, R164, RZ ;  /* 0x000000a444047210 */ /* 0x040fe20007fde0ff */
[----:B------:R-:W-:Y:S01]  /*29300*/  VIADD R68, R68, UR32 ;  /* 0x0000002044447c36 */ /* 0x000fe20008000000 */
[----:B------:R-:W-:-:S02]  /*29310*/  PRMT R11, R109, 0x9910, RZ ;  /* 0x000099106d0b7816 */ /* 0x000fc400000000ff */
[----:B------:R-:W-:Y:S01]  /*29320*/  ISETP.LT.AND P4, PT, R144, UR12, !P3 ;  /* 0x0000000c90007c0c */ /* 0x000fe2000df81270 */
[----:B------:R-:W-:Y:S01]  /*29330*/  IMAD.X R5, R10, 0x1, R165, P6 ;  /* 0x000000010a057824 */ /* 0x000fe200030e06a5 */
[----:B------:R-:W-:Y:S01]  /*29340*/  SHF.R.S32.HI R8, RZ, 0x1f, R68 ;  /* 0x0000001fff087819 */ /* 0x000fe20000011444 */
[----:B------:R-:W0:Y:S01]  /*29350*/  LDCU UR12, c[0x0][0x398] ;  /* 0x00007300ff0c77ac */ /* 0x000e220008000800 */
[----:B------:R-:W-:Y:S02]  /*29360*/  IADD3 R6, P6, PT, R68, R145, RZ ;  /* 0x0000009144067210 */ /* 0x000fe40007fde0ff */
[----:B------:R-:W-:Y:S01]  /*29370*/  SHF.R.S32.HI R11, RZ, 0x8, R11 ;  /* 0x00000008ff0b7819 */ /* 0x000fe2000001140b */
[----:B----4-:R-:W-:Y:S01]  /*29380*/  VIADD R2, R0, 0x2d ;  /* 0x0000002d00027836 */ /* 0x010fe20000000000 */
[----:B------:R-:W-:Y:S01]  /*29390*/  ISETP.LT.AND P3, PT, R160, UR14, !P3 ;  /* 0x0000000ea0007c0c */ /* 0x000fe2000df61270 */
[----:B------:R-:W-:Y:S01]  /*293a0*/  IMAD.X R7, R8, 0x1, R161, P6 ;  /* 0x0000000108077824 */ /* 0x000fe200030e06a1 */
[----:B------:R-:W-:Y:S01]  /*293b0*/  F2FP.SATFINITE.E5M2.F32.PACK_AB_MERGE_C R47, R47, R46, RZ ;  /* 0x0000002e2f2f723e */ /* 0x000fe200048060ff */
[----:B------:R-:W-:Y:S01]  /*293c0*/  @P5 STG.E.U8 desc[UR20][R4.64], R11 ;  /* 0x0000000b04005986 */ /* 0x000fe2000c101114 */
[----:B--2---:R-:W-:Y:S01]  /*293d0*/  ISETP.GE.AND P6, PT, R2, UR4, PT ;  /* 0x0000000402007c0c */ /* 0x004fe2000bfc6270 */
[----:B------:R-:W-:Y:S01]  /*293e0*/  VIADD R3, R0, 0x2e ;  /* 0x0000002e00037836 */ /* 0x000fe20000000000 */
[----:B------:R-:W-:Y:S01]  /*293f0*/  IADD3 R2, P5, PT, R68, R164, RZ ;  /* 0x000000a444027210 */ /* 0x000fe20007fbe0ff */
[----:B------:R2:W-:Y:S01]  /*29400*/  @P4 STG.E.U8 desc[UR20][R6.64], R47 ;  /* 0x0000002f06004986 */ /* 0x0005e2000c101114 */
[----:B------:R-:W-:Y:S01]  /*29410*/  F2FP.SATFINITE.E5M2.F32.PACK_AB_MERGE_C R111, R111, R110, RZ ;  /* 0x0000006e6f6f723e */ /* 0x000fe200048060ff */
[----:B------:R-:W4:Y:S01]  /*29420*/  LDCU UR4, c[0x0][0x39c] ;  /* 0x00007380ff0477ac */ /* 0x000f220008000800 */
[----:B-1----:R-:W-:Y:S01]  /*29430*/  ISETP.GE.AND P4, PT, R3, UR6, PT ;  /* 0x0000000603007c0c */ /* 0x002fe2000bf86270 */
[----:B------:R-:W-:-:S02]  /*29440*/  IMAD.X R3, R8, 0x1, R165, P5 ;  /* 0x0000000108037824 */ /* 0x000fc400028e06a5 */
[----:B------:R-:W-:Y:S01]  /*29450*/  VIADD R68, R68, UR32 ;  /* 0x0000002044447c36 */ /* 0x000fe20008000000 */
[----:B0-----:R-:W-:Y:S01]  /*29460*/  ISETP.LT.AND P5, PT, R144, UR10, !P1 ;  /* 0x0000000a90007c0c */ /* 0x001fe2000cfa1270 */
[----:B------:R-:W0:Y:S01]  /*29470*/  LDCU UR6, c[0x0][0x398] ;  /* 0x00007300ff0677ac */ /* 0x000e220008000800 */
[----:B------:R1:W-:Y:S01]  /*29480*/  @P3 STG.E.U8 desc[UR20][R2.64], R111 ;  /* 0x0000006f02003986 */ /* 0x0003e2000c101114 */
[----:B------:R-:W-:Y:S02]  /*29490*/  PRMT R9, R47, 0x9910, RZ ;  /* 0x000099102f097816 */ /* 0x000fe400000000ff */
[----:B--2---:R-:W-:Y:S01]  /*294a0*/  SHF.R.S32.HI R6, RZ, 0x1f, R68 ;  /* 0x0000001fff067819 */ /* 0x004fe20000011444 */
[----:B------:R-:W2:Y:S01]  /*294b0*/  LDCU UR10, c[0x0][0x398] ;  /* 0x00007300ff0a77ac */ /* 0x000ea20008000800 */
[----:B------:R-:W-:Y:S02]  /*294c0*/  IADD3 R4, P3, PT, R68, R145, RZ ;  /* 0x0000009144047210 */ /* 0x000fe40007f7e0ff */
[----:B------:R-:W-:-:S03]  /*294d0*/  SHF.R.S32.HI R9, RZ, 0x8, R9 ;  /* 0x00000008ff097819 */ /* 0x000fc60000011409 */
[----:B------:R-:W-:Y:S01]  /*294e0*/  IMAD.X R5, R6, 0x1, R161, P3 ;  /* 0x0000000106057824 */ /* 0x000fe200018e06a1 */
[----:B---3--:R-:W-:Y:S01]  /*294f0*/  ISETP.LT.AND P1, PT, R160, UR9, !P1 ;  /* 0x00000009a0007c0c */ /* 0x008fe2000cf21270 */
[----:B------:R-:W3:Y:S01]  /*29500*/  LDCU UR9, c[0x0][0x398] ;  /* 0x00007300ff0977ac */ /* 0x000ee20008000800 */
[----:B------:R-:W-:Y:S02]  /*29510*/  PRMT R11, R111, 0x9910, RZ ;  /* 0x000099106f0b7816 */ /* 0x000fe400000000ff */
[----:B------:R2:W-:Y:S01]  /*29520*/  @P5 STG.E.U8 desc[UR20][R4.64], R9 ;  /* 0x0000000904005986 */ /* 0x0005e2000c101114 */
[C---:B-1----:R-:W-:Y:S02]  /*29530*/  IADD3 R2, P5, PT, R68.reuse, R164, RZ ;  /* 0x000000a444027210 */ /* 0x042fe40007fbe0ff */
[----:B------:R-:W-:Y:S01]  /*29540*/  SHF.R.S32.HI R11, RZ, 0x8, R11 ;  /* 0x00000008ff0b7819 */ /* 0x000fe2000001140b */
[----:B------:R-:W-:Y:S02]  /*29550*/  VIADD R68, R68, UR32 ;  /* 0x0000002044447c36 */ /* 0x000fe40008000000 */
[----:B------:R-:W-:Y:S01]  /*29560*/  IMAD.X R3, R6, 0x1, R165, P5 ;  /* 0x0000000106037824 */ /* 0x000fe200028e06a5 */
[----:B0-----:R-:W-:Y:S01]  /*29570*/  ISETP.LT.AND P3, PT, R144, UR6, !P2 ;  /* 0x0000000690007c0c */ /* 0x001fe2000d761270 */
[----:B--2---:R-:W-:-:S03]  /*29580*/  VIADD R4, R0, 0x2f ;  /* 0x0000002f00047836 */ /* 0x004fc60000000000 */
[----:B------:R0:W-:Y:S01]  /*29590*/  @P1 STG.E.U8 desc[UR20][R2.64], R11 ;  /* 0x0000000b02001986 */ /* 0x0001e2000c101114 */
[----:B------:R-:W-:Y:S02]  /*295a0*/  SHF.R.S32.HI R10, RZ, 0x1f, R68 ;  /* 0x0000001fff0a7819 */ /* 0x000fe40000011444 */
[----:B------:R-:W-:Y:S01]  /*295b0*/  F2FP.SATFINITE.E5M2.F32.PACK_AB_MERGE_C R49, R49, R48, RZ ;  /* 0x000000303131723e */ /* 0x000fe200048060ff */
[----:B------:R-:W-:Y:S01]  /*295c0*/  VIADD R8, R68, UR32 ;  /* 0x0000002044087c36 */ /* 0x000fe20008000000 */
[----:B----4-:R-:W-:Y:S01]  /*295d0*/  ISETP.GE.AND P1, PT, R4, UR4, PT ;  /* 0x0000000404007c0c */ /* 0x010fe2000bf26270 */
[----:B------:R-:W1:Y:S01]  /*295e0*/  LDCU UR4, c[0x0][0x39c] ;  /* 0x00007380ff0477ac */ /* 0x000e620008000800 */
[----:B------:R-:W-:Y:S02]  /*295f0*/  IADD3 R6, P5, PT, R68, R145, RZ ;  /* 0x0000009144067210 */ /* 0x000fe40007fbe0ff */
[----:B------:R-:W-:Y:S01]  /*29600*/  ISETP.LT.AND P2, PT, R160, UR10, !P2 ;  /* 0x0000000aa0007c0c */ /* 0x000fe2000d741270 */
[----:B------:R-:W2:Y:S02]  /*29610*/  LDCU UR6, c[0x0][0x398] ;  /* 0x00007300ff0677ac */ /* 0x000ea40008000800 */
[----:B------:R-:W-:Y:S01]  /*29620*/  IMAD.X R7, R10, 0x1, R161, P5 ;  /* 0x000000010a077824 */ /* 0x000fe200028e06a1 */
[----:B------:R-:W-:-:S02]  /*29630*/  IADD3 R4, P5, PT, R68, R164, RZ ;  /* 0x000000a444047210 */ /* 0x000fc40007fbe0ff */
[----:B------:R-:W-:Y:S01]  /*29640*/  F2FP.SATFINITE.E5M2.F32.PACK_AB_MERGE_C R113, R113, R112, RZ ;  /* 0x000000707171723e */ /* 0x000fe200048060ff */
[----:B------:R-:W-:Y:S01]  /*29650*/  VIADD R13, R0, 0x31 ;  /* 0x00000031000d7836 */ /* 0x000fe20000000000 */
[----:B------:R4:W-:Y:S01]  /*29660*/  @P3 STG.E.U8 desc[UR20][R6.64], R49 ;  /* 0x0000003106003986 */ /* 0x0009e2000c101114 */
[----:B---3--:R-:W-:Y:S01]  /*29670*/  ISETP.LT.AND P3, PT, R144, UR9, !P6 ;  /* 0x0000000990007c0c */ /* 0x008fe2000f761270 */
[----:B------:R-:W-:Y:S01]  /*29680*/  IMAD.X R5, R10, 0x1, R165, P5 ;  /* 0x000000010a057824 */ /* 0x000fe200028e06a5 */
[----:B------:R-:W-:Y:S01]  /*29690*/  SHF.R.S32.HI R12, RZ, 0x1f, R8 ;  /* 0x0000001fff0c7819 */ /* 0x000fe20000011408 */
[----:B------:R-:W3:Y:S01]  /*296a0*/  LDCU UR9, c[0x0][0x398] ;  /* 0x00007300ff0977ac */ /* 0x000ee20008000800 */
[----:B0-----:R-:W-:Y:S02]  /*296b0*/  IADD3 R2, P5, PT, R8, R145, RZ ;  /* 0x0000009108027210 */ /* 0x001fe40007fbe0ff */
[----:B------:R-:W-:Y:S01]  /*296c0*/  PRMT R9, R49, 0x9910, RZ ;  /* 0x0000991031097816 */ /* 0x000fe200000000ff */
[----:B------:R-:W-:Y:S01]  /*296d0*/  @P2 STG.E.U8 desc[UR20][R4.64], R113 ;  /* 0x0000007104002986 */ /* 0x000fe2000c101114 */
[----:B------:R-:W-:Y:S01]  /*296e0*/  F2FP.SATFINITE.E5M2.F32.PACK_AB_MERGE_C R51, R51, R50, RZ ;  /* 0x000000323333723e */ /* 0x000fe200048060ff */
[----:B------:R-:W0:Y:S01]  /*296f0*/  LDCU UR10, c[0x0][0x398] ;  /* 0x00007300ff0a77ac */ /* 0x000e220008000800 */
[----:B----4-:R-:W-:Y:S01]  /*29700*/  VIADD R6, R0, 0x30 ;  /* 0x0000003000067836 */ /* 0x010fe20000000000 */
[----:B------:R-:W-:Y:S01]  /*29710*/  SHF.R.S32.HI R9, RZ, 0x8, R9 ;  /* 0x00000008ff097819 */ /* 0x000fe20000011409 */
[----:B------:R-:W-:-:S03]  /*29720*/  IMAD.X R3, R12, 0x1, R161, P5 ;  /* 0x000000010c037824 */ /* 0x000fc600028e06a1 */
[----:B-1----:R-:W-:Y:S01]  /*29730*/  ISETP.GE.AND P2, PT, R6, UR4, PT ;  /* 0x0000000406007c0c */ /* 0x002fe2000bf46270 */
[----:B------:R-:W1:Y:S01]  /*29740*/  LDCU UR4, c[0x0][0x39c] ;  /* 0x00007380ff0477ac */ /* 0x000e620008000800 */
[----:B------:R4:W-:Y:S01]  /*29750*/  @P3 STG.E.U8 desc[UR20][R2.64], R9 ;  /* 0x0000000902003986 */ /* 0x0009e2000c101114 */
[C---:B------:R-:W-:Y:S01]  /*29760*/  IADD3 R6, P3, PT, R8.reuse, R164, RZ ;  /* 0x000000a408067210 */ /* 0x040fe20007f7e0ff */
[----:B------:R-:W-:Y:S01]  /*29770*/  VIADD R8, R8, UR32 ;  /* 0x0000002008087c36 */ /* 0x000fe20008000000 */
[----:B--2---:R-:W-:Y:S01]  /*29780*/  ISETP.LT.AND P6, PT, R160, UR6, !P6 ;  /* 0x00000006a0007c0c */ /* 0x004fe2000f7c1270 */
[----:B------:R-:W2:Y:S02]  /*29790*/  LDCU UR6, c[0x0][0x398] ;  /* 0x00007300ff0677ac */ /* 0x000ea40008000800 */
[----:B------:R-:W-:Y:S01]  /*297a0*/  IMAD.X R7, R12, 0x1, R165, P3 ;  /* 0x000000010c077824 */ /* 0x000fe200018e06a5 */
[----:B------:R-:W-:Y:S02]  /*297b0*/  SHF.R.S32.HI R10, RZ, 0x1f, R8 ;  /* 0x0000001fff0a7819 */ /* 0x000fe40000011408 */
[----:B----4-:R-:W-:-:S02]  /*297c0*/  IADD3 R2, P3, PT, R8, R145, RZ ;  /* 0x0000009108027210 */ /* 0x010fc40007f7e0ff */
[----:B------:R-:W-:Y:S02]  /*297d0*/  PRMT R11, R113, 0x9910, RZ ;  /* 0x00009910710b7816 */ /* 0x000fe400000000ff */
[----:B------:R-:W-:Y:S01]  /*297e0*/  ISETP.LT.AND P5, PT, R144, UR12, !P4 ;  /* 0x0000000c90007c0c */ /* 0x000fe2000e7a1270 */
[----:B------:R-:W-:Y:S01]  /*297f0*/  IMAD.X R3, R10, 0x1, R161, P3 ;  /* 0x000000010a037824 */ /* 0x000fe200018e06a1 */
[----:B---3--:R-:W-:Y:S01]  /*29800*/  ISETP.LT.AND P4, PT, R160, UR9, !P4 ;  /* 0x00000009a0007c0c */ /* 0x008fe2000e781270 */
[----:B------:R-:W3:Y:S01]  /*29810*/  LDCU UR9, c[0x0][0x398] ;  /* 0x00007300ff0977ac */ /* 0x000ee20008000800 */
[----:B-1----:R-:W-:Y:S02]  /*29820*/  ISETP.GE.AND P3, PT, R13, UR4, PT ;  /* 0x000000040d007c0c */ /* 0x002fe4000bf66270 */
[----:B------:R-:W-:Y:S01]  /*29830*/  SHF.R.S32.HI R11, RZ, 0x8, R11 ;  /* 0x00000008ff0b7819 */ /* 0x000fe2000001140b */
[----:B------:R-:W1:Y:S04]  /*29840*/  LDCU UR4, c[0x0][0x39c] ;  /* 0x00007380ff0477ac */ /* 0x000e680008000800 */
[----:B------:R4:W-:Y:S01]  /*29850*/  @P6 STG.E.U8 desc[UR20][R6.64], R11 ;  /* 0x0000000b06006986 */ /* 0x0009e2000c101114 */
[C---:B------:R-:W-:Y:S01]  /*29860*/  IADD3 R4, P6, PT, R8.reuse, R164, RZ ;  /* 0x000000a408047210 */ /* 0x040fe20007fde0ff */
[----:B------:R-:W-:Y:S01]  /*29870*/  VIADD R8, R8, UR32 ;  /* 0x0000002008087c36 */ /* 0x000fe20008000000 */
[----:B------:R-:W-:Y:S01]  /*29880*/  F2FP.SATFINITE.E5M2.F32.PACK_AB_MERGE_C R115, R115, R114, RZ ;  /* 0x000000727373723e */ /* 0x000fe200048060ff */
[----:B------:R0:W-:Y:S01]  /*29890*/  @P5 STG.E.U8 desc[UR20][R2.64], R51 ;  /* 0x0000003302005986 */ /* 0x0001e2000c101114 */
[----:B--2---:R-:W-:Y:S01]  /*298a0*/  ISETP.LT.AND P5, PT, R144, UR6, !P1 ;  /* 0x0000000690007c0c */ /* 0x004fe2000cfa1270 */
[----:B------:R-:W-:Y:S01]  /*298b0*/  IMAD.X R5, R10, 0x1, R165, P6 ;  /* 0x000000010a057824 */ /* 0x000fe200030e06a5 */
[----:B------:R-:W2:Y:S01]  /*298c0*/  LDCU UR6, c[0x0][0x39c] ;  /* 0x00007380ff0677ac */ /* 0x000ea20008000800 */
[----:B------:R-:W-:Y:S01]  /*298d0*/  SHF.R.S32.HI R10, RZ, 0x1f, R8 ;  /* 0x0000001fff0a7819 */ /* 0x000fe20000011408 */
[----:B------:R-:W2:Y:S01]  /*298e0*/  LDCU UR12, c[0x0][0x398] ;  /* 0x00007300ff0c77ac */ /* 0x000ea20008000800 */
[----:B----4-:R-:W-:Y:S01]  /*298f0*/  VIADD R7, R0, 0x32 ;  /* 0x0000003200077836 */ /* 0x010fe20000000000 */
[----:B------:R-:W-:Y:S01]  /*29900*/  IADD3 R6, P6, PT, R8, R145, RZ ;  /* 0x0000009108067210 */ /* 0x000fe20007fde0ff */
[----:B------:R4:W-:Y:S01]  /*29910*/  @P4 STG.E.U8 desc[UR20][R4.64], R115 ;  /* 0x0000007304004986 */ /* 0x0009e2000c101114 */
[----:B---3--:R-:W-:Y:S01]  /*29920*/  ISETP.LT.AND P1, PT, R160, UR9, !P1 ;  /* 0x00000009a0007c0c */ /* 0x008fe2000cf21270 */
[----:B------:R-:W3:Y:S01]  /*29930*/  LDCU UR9, c[0x0][0x398] ;  /* 0x00007300ff0977ac */ /* 0x000ee20008000800 */
[----:B-1----:R-:W-:Y:S01]  /*29940*/  ISETP.GE.AND P4, PT, R7, UR4, PT ;  /* 0x0000000407007c0c */ /* 0x002fe2000bf86270 */
[----:B------:R-:W-:Y:S01]  /*29950*/  IMAD.X R7, R10, 0x1, R161, P6 ;  /* 0x000000010a077824 */ /* 0x000fe200030e06a1 */
[----:B------:R-:W-:Y:S01]  /*29960*/  PRMT R9, R51, 0x9910, RZ ;  /* 0x0000991033097816 */ /* 0x000fe200000000ff */
[----:B------:R-:W1:Y:S01]  /*29970*/  LDCU UR4, c[0x0][0x39c] ;  /* 0x00007380ff0477ac */ /* 0x000e620008000800 */
[----:B0-----:R-:W-:-:S02]  /*29980*/  IADD3 R2, P6, PT, R8, R164, RZ ;  /* 0x000000a408027210 */ /* 0x001fc40007fde0ff */
[----:B------:R-:W-:Y:S02]  /*29990*/  PRMT R11, R115, 0x9910, RZ ;  /* 0x00009910730b7816 */ /* 0x000fe400000000ff */
[----:B------:R-:W-:Y:S01]  /*299a0*/  SHF.R.S32.HI R9, RZ, 0x8, R9 ;  /* 0x00000008ff097819 */ /* 0x000fe20000011409 */
[----:B------:R-:W-:Y:S01]  /*299b0*/  IMAD.X R3, R10, 0x1, R165, P6 ;  /* 0x000000010a037824 */ /* 0x000fe200030e06a5 */
[----:B------:R-:W-:Y:S01]  /*299c0*/  SHF.R.S32.HI R11, RZ, 0x8, R11 ;  /* 0x00000008ff0b7819 */ /* 0x000fe2000001140b */
[----:B----4-:R-:W-:Y:S02]  /*299d0*/  VIADD R5, R0, 0x33 ;  /* 0x0000003300057836 */ /* 0x010fe40000000000 */
[----:B------:R-:W-:Y:S01]  /*299e0*/  VIADD R8, R8, UR32 ;  /* 0x0000002008087c36 */ /* 0x000fe20008000000 */
[----:B------:R0:W-:Y:S04]  /*299f0*/  @P5 STG.E.U8 desc[UR20][R6.64], R9 ;  /* 0x0000000906005986 */ /* 0x0001e8000c101114 */
[----:B------:R4:W-:Y:S01]  /*29a00*/  @P1 STG.E.U8 desc[UR20][R2.64], R11 ;  /* 0x0000000b02001986 */ /* 0x0009e2000c101114 */
[----:B--2---:R-:W-:Y:S01]  /*29a10*/  ISETP.GE.AND P1, PT, R5, UR6, PT ;  /* 0x0000000605007c0c */ /* 0x004fe2000bf26270 */
[----:B------:R-:W2:Y:S01]  /*29a20*/  LDCU UR6, c[0x0][0x398] ;  /* 0x00007300ff0677ac */ /* 0x000ea20008000800 */
[----:B------:R-:W-:-:S02]  /*29a30*/  SHF.R.S32.HI R10, RZ, 0x1f, R8 ;  /* 0x0000001fff0a7819 */ /* 0x000fc40000011408 */
[----:B------:R-:W-:Y:S02]  /*29a40*/  IADD3 R4, P6, PT, R8, R145, RZ ;  /* 0x0000009108047210 */ /* 0x000fe40007fde0ff */
[----:B------:R-:W-:Y:S01]  /*29a50*/  ISETP.LT.AND P5, PT, R144, UR10, !P2 ;  /* 0x0000000a90007c0c */ /* 0x000fe2000d7a1270 */
[----:B------:R-:W1:Y:S01]  /*29a60*/  LDCU UR10, c[0x0][0x398] ;  /* 0x00007300ff0a77ac */ /* 0x000e620008000800 */
[----:B------:R-:W-:Y:S01]  /*29a70*/  ISETP.LT.AND P2, PT, R160, UR12, !P2 ;  /* 0x0000000ca0007c0c */ /* 0x000fe2000d741270 */
[----:B------:R-:W-:Y:S01]  /*29a80*/  IMAD.X R5, R10, 0x1, R161, P6 ;  /* 0x000000010a057824 */ /* 0x000fe200030e06a1 */
[C---:B0-----:R-:W-:Y:S01]  /*29a90*/  IADD3 R6, P6, PT, R8.reuse, R164, RZ ;  /* 0x000000a408067210 */ /* 0x041fe20007fde0ff */
[----:B------:R-:W-:Y:S01]  /*29aa0*/  VIADD R8, R8, UR32 ;  /* 0x0000002008087c36 */ /* 0x000fe20008000000 */
[----:B------:R-:W-:Y:S01]  /*29ab0*/  F2FP.SATFINITE.E5M2.F32.PACK_AB_MERGE_C R53, R53, R52, RZ ;  /* 0x000000343535723e */ /* 0x000fe200048060ff */
[----:B----4-:R-:W-:Y:S01]  /*29ac0*/  VIADD R3, R0, 0x34 ;  /* 0x0000003400037836 */ /* 0x010fe20000000000 */
[----:B------:R-:W-:Y:S01]  /*29ad0*/  F2FP.SATFINITE.E5M2.F32.PACK_AB_MERGE_C R117, R117, R116, RZ ;  /* 0x000000747575723e */ /* 0x000fe200048060ff */
[----:B------:R-:W-:Y:S01]  /*29ae0*/  IMAD.X R7, R10, 0x1, R165, P6 ;  /* 0x000000010a077824 */ /* 0x000fe200030e06a5 */
[----:B------:R-:W-:-:S02]  /*29af0*/  SHF.R.S32.HI R10, RZ, 0x1f, R8 ;  /* 0x0000001fff0a7819 */ /* 0x000fc40000011408 */
[----:B------:R-:W-:Y:S01]  /*29b00*/  IADD3 R2, P6, PT, R8, R145, RZ ;  /* 0x0000009108027210 */ /* 0x000fe20007fde0ff */
[----:B------:R0:W-:Y:S01]  /*29b10*/  @P5 STG.E.U8 desc[UR20][R4.64], R53 ;  /* 0x0000003504005986 */ /* 0x0001e2000c101114 */
[----:B---3--:R-:W-:Y:S01]  /*29b20*/  ISETP.LT.AND P5, PT, R144, UR9, !P3 ;  /* 0x0000000990007c0c */ /* 0x008fe2000dfa1270 */
[----:B------:R-:W3:Y:S01]  /*29b30*/  LDCU UR9, c[0x0][0x398] ;  /* 0x00007300ff0977ac */ /* 0x000ee20008000800 */
[----:B--2---:R-:W-:Y:S01]  /*29b40*/  ISETP.LT.AND P3, PT, R160, UR6, !P3 ;  /* 0x00000006a0007c0c */ /* 0x004fe2000df61270 */
[----:B------:R2:W-:Y:S01]  /*29b50*/  @P2 STG.E.U8 desc[UR20][R6.64], R117 ;  /* 0x0000007506002986 */ /* 0x0005e2000c101114 */
[----:B-1----:R-:W-:Y:S01]  /*29b60*/  ISETP.GE.AND P2, PT, R3, UR4, PT ;  /* 0x0000000403007c0c */ /* 0x002fe2000bf46270 */
[----:B------:R-:W1:Y:S01]  /*29b70*/  LDCU UR4, c[0x0][0x398] ;  /* 0x00007300ff0477ac */ /* 0x000e620008000800 */
[----:B------:R-:W-:Y:S01]  /*29b80*/  PRMT R9, R53, 0x9910, RZ ;  /* 0x0000991035097816 */ /* 0x000fe200000000ff */
[----:B------:R-:W-:Y:S01]  /*29b90*/  IMAD.X R3, R10, 0x1, R161, P6 ;  /* 0x000000010a037824 */ /* 0x000fe200030e06a1 */
[----:B------:R-:W-:Y:S01]  /*29ba0*/  PRMT R11, R117, 0x9910, RZ ;  /* 0x00009910750b7816 */ /* 0x000fe200000000ff */
[----:B------:R-:W4:Y:S01]  /*29bb0*/  LDCU UR6, c[0x0][0x398] ;  /* 0x00007300ff0677ac */ /* 0x000f220008000800 */
[----:B0-----:R-:W-:-:S02]  /*29bc0*/  IADD3 R4, P6, PT, R8, R164, RZ ;  /* 0x000000a408047210 */ /* 0x001fc40007fde0ff */
[----:B------:R-:W-:Y:S02]  /*29bd0*/  SHF.R.S32.HI R9, RZ, 0x8, R9 ;  /* 0x00000008ff097819 */ /* 0x000fe40000011409 */
[----:B------:R-:W-:Y:S01]  /*29be0*/  SHF.R.S32.HI R11, RZ, 0x8, R11 ;  /* 0x00000008ff0b7819 */ /* 0x000fe2000001140b */
[----:B------:R-:W-:Y:S02]  /*29bf0*/  IMAD.X R5, R10, 0x1, R165, P6 ;  /* 0x000000010a057824 */ /* 0x000fe400030e06a5 */
[----:B--2---:R-:W-:Y:S01]  /*29c00*/  VIADD R7, R0, 0x35 ;  /* 0x0000003500077836 */ /* 0x004fe20000000000 */
[----:B------:R0:W-:Y:S01]  /*29c10*/  @P5 STG.E.U8 desc[UR20][R2.64], R9 ;  /* 0x0000000902005986 */ /* 0x0001e2000c101114 */
[----:B------:R-:W-:Y:S01]  /*29c20*/  VIADD R8, R8, UR32 ;  /* 0x0000002008087c36 */ /* 0x000fe20008000000 */
[----:B------:R-:W-:Y:S01]  /*29c30*/  ISETP.LT.AND P5, PT, R144, UR10, !P4 ;  /* 0x0000000a90007c0c */ /* 0x000fe2000e7a1270 */
[----:B------:R-:W2:Y:S01]  /*29c40*/  LDCU UR10, c[0x0][0x398] ;  /* 0x00007300ff0a77ac */ /* 0x000ea20008000800 */
[----:B------:R2:W-:Y:S01]  /*29c50*/  @P3 STG.E.U8 desc[UR20][R4.64], R11 ;  /* 0x0000000b04003986 */ /* 0x0005e2000c101114 */
[----:B------:R-:W-:-:S02]  /*29c60*/  ISETP.GE.AND P3, PT, R7, UR5, PT ;  /* 0x0000000507007c0c */ /* 0x000fc4000bf66270 */
[----:B------:R-:W-:Y:S01]  /*29c70*/  SHF.R.S32.HI R10, RZ, 0x1f, R8 ;  /* 0x0000001fff0a7819 */ /* 0x000fe20000011408 */
[----:B------:R-:W3:Y:S01]  /*29c80*/  LDCU UR5, c[0x0][0x398] ;  /* 0x00007300ff0577ac */ /* 0x000ee20008000800 */
[----:B------:R-:W-:Y:S02]  /*29c90*/  IADD3 R6, P6, PT, R8, R145, RZ ;  /* 0x0000009108067210 */ /* 0x000fe40007fde0ff */
[----:B-1----:R-:W-:Y:S01]  /*29ca0*/  ISETP.LT.AND P4, PT, R160, UR4, !P4 ;  /* 0x00000004a0007c0c */ /* 0x002fe2000e781270 */
[----:B------:R-:W1:Y:S01]  /*29cb0*/  LDCU UR4, c[0x0][0x398] ;  /* 0x00007300ff0477ac */ /* 0x000e620008000800 */
[----:B------:R-:W-:Y:S01]  /*29cc0*/  F2FP.SATFINITE.E5M2.F32.PACK_AB_MERGE_C R55, R55, R54, RZ ;  /* 0x000000363737723e */ /* 0x000fe200048060ff */
[----:B------:R-:W-:Y:S01]  /*29cd0*/  IMAD.X R7, R10, 0x1, R161, P6 ;  /* 0x000000010a077824 */ /* 0x000fe200030e06a1 */
[C---:B0-----:R-:W-:Y:S01]  /*29ce0*/  IADD3 R2, P6, PT, R8.reuse, R164, RZ ;  /* 0x000000a408027210 */ /* 0x041fe20007fde0ff */
[----:B------:R-:W-:Y:S01]  /*29cf0*/  VIADD R8, R8, UR32 ;  /* 0x0000002008087c36 */ /* 0x000fe20008000000 */
[----:B------:R-:W-:-:S02]  /*29d00*/  F2FP.SATFINITE.E5M2.F32.PACK_AB_MERGE_C R119, R119, R118, RZ ;  /* 0x000000767777723e */ /* 0x000fc400048060ff */
[----:B------:R0:W-:Y:S01]  /*29d10*/  @P5 STG.E.U8 desc[UR20][R6.64], R55 ;  /* 0x0000003706005986 */ /* 0x0001e2000c101114 */
[----:B----4-:R-:W-:Y:S01]  /*29d20*/  ISETP.LT.AND P5, PT, R144, UR6, !P1 ;  /* 0x0000000690007c0c */ /* 0x010fe2000cfa1270 */
[----:B------:R-:W-:Y:S01]  /*29d30*/  IMAD.X R3, R10, 0x1, R165, P6 ;  /* 0x000000010a037824 */ /* 0x000fe200030e06a5 */
[----:B------:R-:W-:Y:S01]  /*29d40*/  SHF.R.S32.HI R10, RZ, 0x1f, R8 ;  /* 0x0000001fff0a7819 */ /* 0x000fe20000011408 */
[----:B--2---:R-:W-:Y:S01]  /*29d50*/  VIADD R5, R0, 0x36 ;  /* 0x0000003600057836 */ /* 0x004fe20000000000 */
[----:B------:R-:W-:Y:S01]  /*29d60*/  IADD3 R4, P6, PT, R8, R145, RZ ;  /* 0x0000009108047210 */ /* 0x000fe20007fde0ff */
[----:B------:R-:W2:Y:S01]  /*29d70*/  LDCU UR6, c[0x0][0x398] ;  /* 0x00007300ff0677ac */ /* 0x000ea20008000800 */
[----:B------:R-:W-:Y:S01]  /*29d80*/  PRMT R9, R55, 0x9910, RZ ;  /* 0x0000991037097816 */ /* 0x000fe200000000ff */
[----:B------:R4:W-:Y:S01]  /*29d90*/  @P4 STG.E.U8 desc[UR20][R2.64], R119 ;  /* 0x0000007702004986 */ /* 0x0009e2000c101114 */
[----:B------:R-:W-:Y:S01]  /*29da0*/  ISETP.GE.AND P4, PT, R5, UR11, PT ;  /* 0x0000000b05007c0c */ /* 0x000fe2000bf86270 */
[----:B------:R-:W-:Y:S01]  /*29db0*/  IMAD.X R5, R10, 0x1, R161, P6 ;  /* 0x000000010a057824 */ /* 0x000fe200030e06a1 */
[----:B---3--:R-:W-:Y:S01]  /*29dc0*/  ISETP.LT.AND P1, PT, R160, UR5, !P1 ;  /* 0x00000005a0007c0c */ /* 0x008fe2000cf21270 */
[----:B------:R-:W3:Y:S01]  /*29dd0*/  LDCU UR5, c[0x0][0x398] ;  /* 0x00007300ff0577ac */ /* 0x000ee20008000800 */
[----:B------:R-:W-:-:S02]  /*29de0*/  SHF.R.S32.HI R9, RZ, 0x8, R9 ;  /* 0x00000008ff097819 */ /* 0x000fc40000011409 */
[C---:B0-----:R-:W-:Y:S01]  /*29df0*/  IADD3 R6, P6, PT, R8.reuse, R164, RZ ;  /* 0x000000a408067210 */ /* 0x041fe20007fde0ff */
[----:B------:R-:W-:Y:S01]  /*29e00*/  VIADD R8, R8, UR32 ;  /* 0x0000002008087c36 */ /* 0x000fe20008000000 */
[----:B------:R-:W-:Y:S01]  /*29e10*/  PRMT R11, R119, 0x9910, RZ ;  /* 0x00009910770b7816 */ /* 0x000fe200000000ff */
[----:B------:R0:W-:Y:S01]  /*29e20*/  @P5 STG.E.U8 desc[UR20][R4.64], R9 ;  /* 0x0000000904005986 */ /* 0x0001e2000c101114 */
[----:B-1----:R-:W-:Y:S01]  /*29e30*/  ISETP.LT.AND P5, PT, R144, UR4, !P2 ;  /* 0x0000000490007c0c */ /* 0x002fe2000d7a1270 */
[----:B------:R-:W-:Y:S01]  /*29e40*/  IMAD.X R7, R10, 0x1, R165, P6 ;  /* 0x000000010a077824 */ /* 0x000fe200030e06a5 */
[----:B------:R-:W-:Y:S01]  /*29e50*/  SHF.R.S32.HI R11, RZ, 0x8, R11 ;  /* 0x00000008ff0b7819 */ /* 0x000fe2000001140b */
[----:B----4-:R-:W-:Y:S01]  /*29e60*/  VIADD R3, R0, 0x37 ;  /* 0x0000003700037836 */ /* 0x010fe20000000000 */
[----:B------:R-:W-:Y:S01]  /*29e70*/  SHF.R.S32.HI R10, RZ, 0x1f, R8 ;  /* 0x0000001fff0a7819 */ /* 0x000fe20000011408 */
[----:B------:R-:W1:Y:S01]  /*29e80*/  LDCU UR4, c[0x0][0x398] ;  /* 0x00007300ff0477ac */ /* 0x000e620008000800 */
[----:B------:R-:W-:Y:S01]  /*29e90*/  IADD3 R2, P6, PT, R8, R145, RZ ;  /* 0x0000009108027210 */ /* 0x000fe20007fde0ff */
[----:B------:R4:W-:Y:S01]  /*29ea0*/  @P1 STG.E.U8 desc[UR20][R6.64], R11 ;  /* 0x0000000b06001986 */ /* 0x0009e2000c101114 */
[----:B------:R-:W-:Y:S01]  /*29eb0*/  ISETP.GE.AND P1, PT, R3, UR7, PT ;  /* 0x0000000703007c0c */ /* 0x000fe2000bf26270 */
[----:B------:R-:W1:Y:S01]  /*29ec0*/  LDCU UR7, c[0x0][0x398] ;  /* 0x00007300ff0777ac */ /* 0x000e620008000800 */
[----:B--2---:R-:W-:Y:S01]  /*29ed0*/  ISETP.LT.AND P2, PT, R160, UR6, !P2 ;  /* 0x00000006a0007c0c */ /* 0x004fe2000d741270 */
[----:B------:R-:W-:Y:S01]  /*29ee0*/  IMAD.X R3, R10, 0x1, R161, P6 ;  /* 0x000000010a037824 */ /* 0x000fe200030e06a1 */
[----:B------:R-:W-:Y:S01]  /*29ef0*/  F2FP.SATFINITE.E5M2.F32.PACK_AB_MERGE_C R57, R57, R56, RZ ;  /* 0x000000383939723e */ /* 0x000fe200048060ff */
[----:B------:R-:W2:Y:S01]  /*29f00*/  LDCU UR6, c[0x0][0x398] ;  /* 0x00007300ff0677ac */ /* 0x000ea20008000800 */
[C---:B0-----:R-:W-:Y:S01]  /*29f10*/  IADD3 R4, P6, PT, R8.reuse, R164, RZ ;  /* 0x000000a408047210 */ /* 0x041fe20007fde0ff */
[----:B------:R-:W-:-:S02]  /*29f20*/  VIADD R8, R8, UR32 ;  /* 0x0000002008087c36 */ /* 0x000fc40008000000 */
[----:B------:R0:W-:Y:S01]  /*29f30*/  @P5 STG.E.U8 desc[UR20][R2.64], R57 ;  /* 0x0000003902005986 */ /* 0x0001e2000c101114 */
[----:B---3--:R-:W-:Y:S01]  /*29f40*/  ISETP.LT.AND P5, PT, R144, UR5, !P3 ;  /* 0x0000000590007c0c */ /* 0x008fe2000dfa1270 */
[----:B------:R-:W-:Y:S01]  /*29f50*/  IMAD.X R5, R10, 0x1, R165, P6 ;  /* 0x000000010a057824 */ /* 0x000fe200030e06a5 */
[----:B------:R-:W-:Y:S01]  /*29f60*/  F2FP.SATFINITE.E5M2.F32.PACK_AB_MERGE_C R121, R121, R120, RZ ;  /* 0x000000787979723e */ /* 0x000fe200048060ff */
[----:B----4-:R-:W-:Y:S01]  /*29f70*/  VIADD R7, R0, 0x38 ;  /* 0x0000003800077836 */ /* 0x010fe20000000000 */
[----:B------:R-:W-:Y:S01]  /*29f80*/  SHF.R.S32.HI R10, RZ, 0x1f, R8 ;  /* 0x0000001fff0a7819 */ /* 0x000fe20000011408 */
[----:B------:R-:W3:Y:S01]  /*29f90*/  LDCU UR5, c[0x0][0x398] ;  /* 0x00007300ff0577ac */ /* 0x000ee20008000800 */
[----:B------:R-:W-:Y:S02]  /*29fa0*/  IADD3 R6, P6, PT, R8, R145, RZ ;  /* 0x0000009108067210 */ /* 0x000fe40007fde0ff */
[----:B------:R-:W-:Y:S01]  /*29fb0*/  PRMT R9, R57, 0x9910, RZ ;  /* 0x0000991039097816 */ /* 0x000fe200000000ff */
[----:B------:R4:W-:Y:S01]  /*29fc0*/  @P2 STG.E.U8 desc[UR20][R4.64], R121 ;  /* 0x0000007904002986 */ /* 0x0009e2000c101114 */
[----:B------:R-:W-:Y:S01]  /*29fd0*/  ISETP.GE.AND P2, PT, R7, UR27, PT ;  /* 0x0000001b07007c0c */ /* 0x000fe2000bf46270 */
[----:B------:R-:W-:Y:S01]  /*29fe0*/  IMAD.X R7, R10, 0x1, R161, P6 ;  /* 0x000000010a077824 */ /* 0x000fe200030e06a1 */
[----:B-1----:R-:W-:Y:S01]  /*29ff0*/  ISETP.LT.AND P3, PT, R160, UR4, !P3 ;  /* 0x00000004a0007c0c */ /* 0x002fe2000df61270 */
[----:B------:R-:W1:Y:S01]  /*2a000*/  LDCU UR4, c[0x0][0x398] ;  /* 0x00007300ff0477ac */ /* 0x000e620008000800 */
[----:B------:R-:W-:-:S02]  /*2a010*/  SHF.R.S32.HI R9, RZ, 0x8, R9 ;  /* 0x00000008ff097819 */ /* 0x000fc40000011409 */
[C---:B0-----:R-:W-:Y:S01]  /*2a020*/  IADD3 R2, P6, PT, R8.reuse, R164, RZ ;  /* 0x000000a408027210 */ /* 0x041fe20007fde0ff */
[----:B------:R-:W-:Y:S01]  /*2a030*/  VIADD R8, R8, UR32 ;  /* 0x0000002008087c36 */ /* 0x000fe20008000000 */
[----:B------:R-:W-:Y:S01]  /*2a040*/  PRMT R11, R121, 0x9910, RZ ;  /* 0x00009910790b7816 */ /* 0x000fe200000000ff */
[----:B------:R0:W-:Y:S01]  /*2a050*/  @P5 STG.E.U8 desc[UR20][R6.64], R9 ;  /* 0x0000000906005986 */ /* 0x0001e2000c101114 */
[----:B--2---:R-:W-:Y:S01]  /*2a060*/  ISETP.LT.AND P5, PT, R144, UR6, !P4 ;  /* 0x0000000690007c0c */ /* 0x004fe2000e7a1270 */
[----:B------:R-:W-:Y:S01]  /*2a070*/  IMAD.X R3, R10, 0x1, R165, P6 ;  /* 0x000000010a037824 */ /* 0x000fe200030e06a5 */
[----:B------:R-:W-:Y:S01]  /*2a080*/  SHF.R.S32.HI R11, RZ, 0x8, R11 ;  /* 0x00000008ff0b7819 */ /* 0x000fe2000001140b */
[----:B----4-:R-:W-:Y:S01]  /*2a090*/  VIADD R5, R0, 0x39 ;  /* 0x0000003900057836 */ /* 0x010fe20000000000 */
[----:B------:R-:W-:Y:S01]  /*2a0a0*/  SHF.R.S32.HI R10, RZ, 0x1f, R8 ;  /* 0x0000001fff0a7819 */ /* 0x000fe20000011408 */
[----:B------:R-:W2:Y:S01]  /*2a0b0*/  LDCU UR6, c[0x0][0x398] ;  /* 0x00007300ff0677ac */ /* 0x000ea20008000800 */
[----:B------:R-:W-:Y:S01]  /*2a0c0*/  IADD3 R4, P6, PT, R8, R145, RZ ;  /* 0x0000009108047210 */ /* 0x000fe20007fde0ff */
[----:B------:R4:W-:Y:S01]  /*2a0d0*/  @P3 STG.E.U8 desc[UR20][R2.64], R11 ;  /* 0x0000000b02003986 */ /* 0x0009e2000c101114 */
[----:B------:R-:W-:-:S02]  /*2a0e0*/  ISETP.GE.AND P3, PT, R5, UR25, PT ;  /* 0x0000001905007c0c */ /* 0x000fc4000bf66270 */
[----:B---3--:R-:W-:Y:S01]  /*2a0f0*/  ISETP.LT.AND P4, PT, R160, UR5, !P4 ;  /* 0x00000005a0007c0c */ /* 0x008fe2000e781270 */
[----:B------:R-:W-:Y:S01]  /*2a100*/  IMAD.X R5, R10, 0x1, R161, P6 ;  /* 0x000000010a057824 */ /* 0x000fe200030e06a1 */
[----:B------:R-:W-:Y:S01]  /*2a110*/  F2FP.SATFINITE.E5M2.F32.PACK_AB_MERGE_C R59, R59, R58, RZ ;  /* 0x0000003a3b3b723e */ /* 0x000fe200048060ff */
[----:B------:R-:W3:Y:S01]  /*2a120*/  LDCU UR5, c[0x0][0x398] ;  /* 0x00007300ff0577ac */ /* 0x000ee20008000800 */
[C---:B0-----:R-:W-:Y:S01]  /*2a130*/  IADD3 R6, P6, PT, R8.reuse, R164, RZ ;  /* 0x000000a408067210 */ /* 0x041fe20007fde0ff */
[----:B------:R-:W-:Y:S02]  /*2a140*/  VIADD R8, R8, UR32 ;  /* 0x0000002008087c36 */ /* 0x000fe40008000000 */
[----:B------:R0:W-:Y:S01]  /*2a150*/  @P5 STG.E.U8 desc[UR20][R4.64], R59 ;  /* 0x0000003b04005986 */ /* 0x0001e2000c101114 */
[----:B-1----:R-:W-:Y:S01]  /*2a160*/  ISETP.LT.AND P5, PT, R144, UR4, !P1 ;  /* 0x0000000490007c0c */ /* 0x002fe2000cfa1270 */
[----:B------:R-:W-:Y:S01]  /*2a170*/  IMAD.X R7, R10, 0x1, R165, P6 ;  /* 0x000000010a077824 */ /* 0x000fe200030e06a5 */
[----:B------:R-:W-:Y:S01]  /*2a180*/  F2FP.SATFINITE.E5M2.F32.PACK_AB_MERGE_C R123, R123, R122, RZ ;  /* 0x0000007a7b7b723e */ /* 0x000fe200048060ff */
[----:B----4-:R-:W-:Y:S01]  /*2a190*/  VIADD R3, R0, 0x3a ;  /* 0x0000003a00037836 */ /* 0x010fe20000000000 */
[----:B------:R-:W-:Y:S01]  /*2a1a0*/  SHF.R.S32.HI R10, RZ, 0x1f, R8 ;  /* 0x0000001fff0a7819 */ /* 0x000fe20000011408 */
[----:B------:R-:W1:Y:S01]  /*2a1b0*/  LDCU UR4, c[0x0][0x398] ;  /* 0x00007300ff0477ac */ /* 0x000e620008000800 */
[----:B------:R-:W-:-:S02]  /*2a1c0*/  IADD3 R2, P6, PT, R8, R145, RZ ;  /* 0x0000009108027210 */ /* 0x000fc40007fde0ff */
[----:B------:R-:W-:Y:S01]  /*2a1d0*/  PRMT R9, R59, 0x9910, RZ ;  /* 0x000099103b097816 */ /* 0x000fe200000000ff */
[----:B------:R4:W-:Y:S01]  /*2a1e0*/  @P4 STG.E.U8 desc[UR20][R6.64], R123 ;  /* 0x0000007b06004986 */ /* 0x0009e2000c101114 */
[----:B------:R-:W-:Y:S01]  /*2a1f0*/  ISETP.GE.AND P4, PT, R3, UR23, PT ;  /* 0x0000001703007c0c */ /* 0x000fe2000bf86270 */
[----:B------:R-:W-:Y:S01]  /*2a200*/  IMAD.X R3, R10, 0x1, R161, P6 ;  /* 0x000000010a037824 */ /* 0x000fe200030e06a1 */
[----:B------:R-:W-:Y:S02]  /*2a210*/  SHF.R.S32.HI R9, RZ, 0x8, R9 ;  /* 0x00000008ff097819 */ /* 0x000fe40000011409 */
[----:B--2---:R-:W-:Y:S01]  /*2a220*/  ISETP.LT.AND P1, PT, R160, UR6, !P1 ;  /* 0x00000006a0007c0c */ /* 0x004fe2000cf21270 */
[----:B------:R-:W2:Y:S01]  /*2a230*/  LDCU UR6, c[0x0][0x398] ;  /* 0x00007300ff0677ac */ /* 0x000ea20008000800 */
[C---:B0-----:R-:W-:Y:S01]  /*2a240*/  IADD3 R4, P6, PT, R8.reuse, R164, RZ ;  /* 0x000000a408047210 */ /* 0x041fe20007fde0ff */
[----:B------:R0:W-:Y:S01]  /*2a250*/  @P5 STG.E.U8 desc[UR20][R2.64], R9 ;  /* 0x0000000902005986 */ /* 0x0001e2000c101114 */
[----:B------:R-:W-:Y:S01]  /*2a260*/  PRMT R11, R123, 0x9910, RZ ;  /* 0x000099107b0b7816 */ /* 0x000fe200000000ff */
[----:B------:R-:W-:Y:S01]  /*2a270*/  VIADD R8, R8, UR32 ;  /* 0x0000002008087c36 */ /* 0x000fe20008000000 */
[----:B---3--:R-:W-:Y:S01]  /*2a280*/  ISETP.LT.AND P5, PT, R144, UR5, !P2 ;  /* 0x0000000590007c0c */ /* 0x008fe2000d7a1270 */
[----:B------:R-:W3:Y:S01]  /*2a290*/  LDCU UR5, c[0x0][0x398] ;  /* 0x00007300ff0577ac */ /* 0x000ee20008000800 */
[----:B------:R-:W-:Y:S01]  /*2a2a0*/  SHF.R.S32.HI R11, RZ, 0x8, R11 ;  /* 0x00000008ff0b7819 */ /* 0x000fe2000001140b */
[----:B------:R-:W-:Y:S01]  /*2a2b0*/  IMAD.X R5, R10, 0x1, R165, P6 ;  /* 0x000000010a057824 */ /* 0x000fe200030e06a5 */
[----:B------:R-:W-:-:S02]  /*2a2c0*/  SHF.R.S32.HI R10, RZ, 0x1f, R8 ;  /* 0x0000001fff0a7819 */ /* 0x000fc40000011408 */
[----:B----4-:R-:W-:Y:S01]  /*2a2d0*/  IADD3 R6, P6, PT, R8, R145, RZ ;  /* 0x0000009108067210 */ /* 0x010fe20007fde0ff */
[----:B0-----:R-:W-:Y:S01]  /*2a2e0*/  VIADD R2, R0, 0x3b ;  /* 0x0000003b00027836 */ /* 0x001fe20000000000 */
[----:B-1----:R-:W-:Y:S01]  /*2a2f0*/  ISETP.LT.AND P2, PT, R160, UR4, !P2 ;  /* 0x00000004a0007c0c */ /* 0x002fe2000d741270 */
[----:B------:R0:W-:Y:S01]  /*2a300*/  @P1 STG.E.U8 desc[UR20][R4.64], R11 ;  /* 0x0000000b04001986 */ /* 0x0001e2000c101114 */
[----:B------:R-:W-:Y:S01]  /*2a310*/  F2FP.SATFINITE.E5M2.F32.PACK_AB_MERGE_C R61, R61, R60, RZ ;  /* 0x0000003c3d3d723e */ /* 0x000fe200048060ff */
[----:B------:R-:W-:Y:S01]  /*2a320*/  IMAD.X R7, R10, 0x1, R161, P6 ;  /* 0x000000010a077824 */ /* 0x000fe200030e06a1 */
[----:B------:R-:W-:Y:S01]  /*2a330*/  ISETP.GE.AND P1, PT, R2, UR19, PT ;  /* 0x0000001302007c0c */ /* 0x000fe2000bf26270 */
[C---:B------:R-:W-:Y:S01]  /*2a340*/  VIADD R9, R8.reuse, UR32 ;  /* 0x0000002008097c36 */ /* 0x040fe20008000000 */
[----:B------:R-:W-:Y:S01]  /*2a350*/  IADD3 R2, P6, PT, R8, R164, RZ ;  /* 0x000000a408027210 */ /* 0x000fe20007fde0ff */
[----:B------:R-:W1:Y:S01]  /*2a360*/  LDCU UR4, c[0x0][0x398] ;  /* 0x00007300ff0477ac */ /* 0x000e620008000800 */
[----:B------:R-:W-:Y:S01]  /*2a370*/  PRMT R12, R61, 0x9910, RZ ;  /* 0x000099103d0c7816 */ /* 0x000fe200000000ff */
[----:B------:R4:W-:Y:S01]  /*2a380*/  @P5 STG.E.U8 desc[UR20][R6.64], R61 ;  /* 0x0000003d06005986 */ /* 0x0009e2000c101114 */
[----:B------:R-:W-:Y:S01]  /*2a390*/  F2FP.SATFINITE.E5M2.F32.PACK_AB_MERGE_C R125, R125, R124, RZ ;  /* 0x0000007c7d7d723e */ /* 0x000fe200048060ff */
[----:B------:R-:W-:Y:S01]  /*2a3a0*/  IMAD.X R3, R10, 0x1, R165, P6 ;  /* 0x000000010a037824 */ /* 0x000fe200030e06a5 */
[----:B--2---:R-:W-:-:S02]  /*2a3b0*/  ISETP.LT.AND P5, PT, R144, UR6, !P3 ;  /* 0x0000000690007c0c */ /* 0x004fc4000dfa1270 */
[----:B------:R-:W-:Y:S01]  /*2a3c0*/  SHF.R.S32.HI R8, RZ, 0x1f, R9 ;  /* 0x0000001fff087819 */ /* 0x000fe20000011409 */
[----:B0-----:R-:W-:Y:S01]  /*2a3d0*/  IMAD.MOV.U32 R11, RZ, RZ, R12 ;  /* 0x000000ffff0b7224 */ /* 0x001fe200078e000c */
[----:B------:R-:W-:Y:S01]  /*2a3e0*/  IADD3 R4, P6, PT, R9, R145, RZ ;  /* 0x0000009109047210 */ /* 0x000fe20007fde0ff */
[----:B------:R0:W-:Y:S01]  /*2a3f0*/  @P2 STG.E.U8 desc[UR20][R2.64], R125 ;  /* 0x0000007d02002986 */ /* 0x0001e2000c101114 */
[----:B---3--:R-:W-:Y:S01]  /*2a400*/  ISETP.LT.AND P3, PT, R160, UR5, !P3 ;  /* 0x00000005a0007c0c */ /* 0x008fe2000df61270 */
[----:B------:R-:W2:Y:S01]  /*2a410*/  LDCU UR5, c[0x0][0x398] ;  /* 0x00007300ff0577ac */ /* 0x000ea20008000800 */
[----:B----4-:R-:W-:Y:S02]  /*2a420*/  VIADD R6, R0, 0x3c ;  /* 0x0000003c00067836 */ /* 0x010fe40000000000 */
[----:B------:R-:W-:Y:S01]  /*2a430*/  IMAD.X R5, R8, 0x1, R161, P6 ;  /* 0x0000000108057824 */ /* 0x000fe200030e06a1 */
[----:B------:R-:W-:Y:S01]  /*2a440*/  SHF.R.S32.HI R11, RZ, 0x8, R11 ;  /* 0x00000008ff0b7819 */ /* 0x000fe2000001140b */
[----:B------:R-:W3:Y:S01]  /*2a450*/  LDCU UR6, c[0x0][0x398] ;  /* 0x00007300ff0677ac */ /* 0x000ee20008000800 */
[----:B------:R-:W-:-:S02]  /*2a460*/  ISETP.GE.AND P2, PT, R6, UR17, PT ;  /* 0x0000001106007c0c */ /* 0x000fc4000bf46270 */
[----:B------:R-:W-:Y:S02]  /*2a470*/  IADD3 R6, P6, PT, R9, R164, RZ ;  /* 0x000000a409067210 */ /* 0x000fe40007fde0ff */
[----:B------:R-:W-:Y:S01]  /*2a480*/  PRMT R13, R125, 0x9910, RZ ;  /* 0x000099107d0d7816 */ /* 0x000fe200000000ff */
[----:B------:R-:W-:Y:S01]  /*2a490*/  VIADD R9, R9, UR32 ;  /* 0x0000002009097c36 */ /* 0x000fe20008000000 */
[----:B------:R4:W-:Y:S01]  /*2a4a0*/  @P5 STG.E.U8 desc[UR20][R4.64], R11 ;  /* 0x0000000b04005986 */ /* 0x0009e2000c101114 */
[----:B------:R-:W-:Y:S01]  /*2a4b0*/  IMAD.X R7, R8, 0x1, R165, P6 ;  /* 0x0000000108077824 */ /* 0x000fe200030e06a5 */
[----:B------:R-:W-:Y:S02]  /*2a4c0*/  SHF.R.S32.HI R13, RZ, 0x8, R13 ;  /* 0x00000008ff0d7819 */ /* 0x000fe4000001140d */
[----:B------:R-:W-:Y:S01]  /*2a4d0*/  ISETP.LT.AND P5, PT, R144, UR7, !P4 ;  /* 0x0000000790007c0c */ /* 0x000fe2000e7a1270 */
[----:B------:R-:W2:Y:S01]  /*2a4e0*/  LDCU UR7, c[0x0][0x398] ;  /* 0x00007300ff0777ac */ /* 0x000ea20008000800 */
[----:B-1----:R-:W-:Y:S01]  /*2a4f0*/  ISETP.LT.AND P4, PT, R160, UR4, !P4 ;  /* 0x00000004a0007c0c */ /* 0x002fe2000e781270 */
[----:B------:R1:W-:Y:S01]  /*2a500*/  @P3 STG.E.U8 desc[UR20][R6.64], R13 ;  /* 0x0000000d06003986 */ /* 0x0003e2000c101114 */
[----:B------:R-:W-:Y:S01]  /*2a510*/  SHF.R.S32.HI R8, RZ, 0x1f, R9 ;  /* 0x0000001fff087819 */ /* 0x000fe20000011409 */
[----:B------:R-:W3:Y:S01]  /*2a520*/  LDCU UR4, c[0x0][0x398] ;  /* 0x00007300ff0477ac */ /* 0x000ee20008000800 */
[----:B0-----:R-:W-:-:S02]  /*2a530*/  IADD3 R2, P6, PT, R9, R145, RZ ;  /* 0x0000009109027210 */ /* 0x001fc40007fde0ff */
[----:B----4-:R-:W-:Y:S02]  /*2a540*/  IADD3 R4, P3, PT, R9, R164, RZ ;  /* 0x000000a409047210 */ /* 0x010fe40007f7e0ff */
[----:B------:R-:W-:Y:S01]  /*2a550*/  F2FP.SATFINITE.E5M2.F32.PACK_AB_MERGE_C R63, R63, R62, RZ ;  /* 0x0000003e3f3f723e */ /* 0x000fe200048060ff */
[C---:B------:R-:W-:Y:S01]  /*2a560*/  IMAD.X R3, R8.reuse, 0x1, R161, P6 ;  /* 0x0000000108037824 */ /* 0x040fe200030e06a1 */
[----:B------:R-:W-:Y:S01]  /*2a570*/  F2FP.SATFINITE.E5M2.F32.PACK_AB_MERGE_C R127, R127, R126, RZ ;  /* 0x0000007e7f7f723e */ /* 0x000fe200048060ff */
[----:B------:R-:W-:Y:S02]  /*2a580*/  IMAD.X R5, R8, 0x1, R165, P3 ;  /* 0x0000000108057824 */ /* 0x000fe400018e06a5 */
[----:B------:R-:W-:Y:S01]  /*2a590*/  VIADD R9, R9, UR32 ;  /* 0x0000002009097c36 */ /* 0x000fe20008000000 */
[----:B------:R0:W-:Y:S01]  /*2a5a0*/  @P5 STG.E.U8 desc[UR20][R2.64], R63 ;  /* 0x0000003f02005986 */ /* 0x0001e2000c101114 */
[----:B------:R-:W-:-:S03]  /*2a5b0*/  VIADD R10, R0, 0x3d ;  /* 0x0000003d000a7836 */ /* 0x000fc60000000000 */
[----:B------:R4:W-:Y:S01]  /*2a5c0*/  @P4 STG.E.U8 desc[UR20][R4.64], R127 ;  /* 0x0000007f04004986 */ /* 0x0009e2000c101114 */
[----:B--2---:R-:W-:Y:S01]  /*2a5d0*/  ISETP.LT.AND P4, PT, R144, UR5, !P1 ;  /* 0x0000000590007c0c */ /* 0x004fe2000cf81270 */
[----:B-1----:R-:W-:Y:S01]  /*2a5e0*/  VIADD R7, R0, 0x3e ;  /* 0x0000003e00077836 */ /* 0x002fe20000000000 */
[----:B------:R-:W-:Y:S01]  /*2a5f0*/  SHF.R.S32.HI R0, RZ, 0x1f, R9 ;  /* 0x0000001fff007819 */ /* 0x000fe20000011409 */
[----:B------:R-:W1:Y:S01]  /*2a600*/  LDCU UR5, c[0x0][0x398] ;  /* 0x00007300ff0577ac */ /* 0x000e620008000800 */
[----:B------:R-:W-:Y:S02]  /*2a610*/  IADD3 R6, P5, PT, R9, R145, RZ ;  /* 0x0000009109067210 */ /* 0x000fe40007fbe0ff */
[----:B------:R-:W-:Y:S02]  /*2a620*/  PRMT R11, R63, 0x9910, RZ ;  /* 0x000099103f0b7816 */ /* 0x000fe400000000ff */
[----:B------:R-:W-:Y:S01]  /*2a630*/  ISETP.GE.AND P3, PT, R7, UR13, PT ;  /* 0x0000000d07007c0c */ /* 0x000fe2000bf66270 */
[----:B------:R-:W-:Y:S01]  /*2a640*/  IMAD.X R7, R0, 0x1, R161, P5 ;  /* 0x0000000100077824 */ /* 0x000fe200028e06a1 */
[----:B---3--:R-:W-:Y:S01]  /*2a650*/  ISETP.LT.AND P1, PT, R160, UR4, !P1 ;  /* 0x00000004a0007c0c */ /* 0x008fe2000cf21270 */
[----:B------:R-:W2:Y:S01]  /*2a660*/  LDCU UR4, c[0x0][0x398] ;  /* 0x00007300ff0477ac */ /* 0x000ea20008000800 */
[----:B------:R-:W-:-:S02]  /*2a670*/  SHF.R.S32.HI R11, RZ, 0x8, R11 ;  /* 0x00000008ff0b7819 */ /* 0x000fc4000001140b */
[C---:B0-----:R-:W-:Y:S01]  /*2a680*/  IADD3 R2, P5, PT, R9.reuse, R164, RZ ;  /* 0x000000a409027210 */ /* 0x041fe20007fbe0ff */
[----:B------:R-:W-:Y:S01]  /*2a690*/  VIADD R9, R9, UR32 ;  /* 0x0000002009097c36 */ /* 0x000fe20008000000 */
[----:B------:R-:W-:Y:S01]  /*2a6a0*/  PRMT R13, R127, 0x9910, RZ ;  /* 0x000099107f0d7816 */ /* 0x000fe200000000ff */
[----:B------:R0:W-:Y:S01]  /*2a6b0*/  @P4 STG.E.U8 desc[UR20][R6.64], R11 ;  /* 0x0000000b06004986 */ /* 0x0001e2000c101114 */
[----:B------:R-:W-:Y:S01]  /*2a6c0*/  ISETP.LT.AND P4, PT, R144, UR6, !P2 ;  /* 0x0000000690007c0c */ /* 0x000fe2000d781270 */
[----:B------:R-:W-:Y:S01]  /*2a6d0*/  IMAD.X R3, R0, 0x1, R165, P5 ;  /* 0x0000000100037824 */ /* 0x000fe200028e06a5 */
[----:B------:R-:W-:Y:S01]  /*2a6e0*/  SHF.R.S32.HI R13, RZ, 0x8, R13 ;  /* 0x00000008ff0d7819 */ /* 0x000fe2000001140d */
[----:B------:R-:W3:Y:S01]  /*2a6f0*/  LDCU UR6, c[0x0][0x398] ;  /* 0x00007300ff0677ac */ /* 0x000ee20008000800 */
[----:B------:R-:W-:Y:S02]  /*2a700*/  SHF.R.S32.HI R0, RZ, 0x1f, R9 ;  /* 0x0000001fff007819 */ /* 0x000fe40000011409 */
[----:B----4-:R-:W-:-:S02]  /*2a710*/  IADD3 R4, P5, PT, R9, R145, RZ ;  /* 0x0000009109047210 */ /* 0x010fc40007fbe0ff */
[----:B------:R-:W-:Y:S01]  /*2a720*/  ISETP.LT.AND P2, PT, R160, UR7, !P2 ;  /* 0x00000007a0007c0c */ /* 0x000fe2000d741270 */
[----:B------:R4:W-:Y:S01]  /*2a730*/  @P1 STG.E.U8 desc[UR20][R2.64], R13 ;  /* 0x0000000d02001986 */ /* 0x0009e2000c101114 */
[----:B------:R-:W-:Y:S01]  /*2a740*/  F2FP.SATFINITE.E5M2.F32.PACK_AB_MERGE_C R65, R65, R64, RZ ;  /* 0x000000404141723e */ /* 0x000fe200048060ff */
[----:B------:R-:W-:Y:S01]  /*2a750*/  IMAD.X R5, R0, 0x1, R161, P5 ;  /* 0x0000000100057824 */ /* 0x000fe200028e06a1 */
[C---:B0-----:R-:W-:Y:S01]  /*2a760*/  IADD3 R6, P1, PT, R9.reuse, R164, RZ ;  /* 0x000000a409067210 */ /* 0x041fe20007f3e0ff */
[----:B------:R-:W-:Y:S01]  /*2a770*/  VIADD R9, R9, UR32 ;  /* 0x0000002009097c36 */ /* 0x000fe20008000000 */
[----:B------:R-:W-:Y:S01]  /*2a780*/  F2FP.SATFINITE.E5M2.F32.PACK_AB_MERGE_C R129, R129, R128, RZ ;  /* 0x000000808181723e */ /* 0x000fe200048060ff */
[----:B------:R-:W0:Y:S01]  /*2a790*/  LDCU UR7, c[0x0][0x398] ;  /* 0x00007300ff0777ac */ /* 0x000e220008000800 */
[----:B------:R-:W-:Y:S01]  /*2a7a0*/  ISETP.GE.AND P6, PT, R10, UR15, PT ;  /* 0x0000000f0a007c0c */ /* 0x000fe2000bfc6270 */
[----:B------:R-:W-:Y:S01]  /*2a7b0*/  IMAD.X R7, R0, 0x1, R165, P1 ;  /* 0x0000000100077824 */ /* 0x000fe200008e06a5 */
[----:B------:R1:W-:Y:S01]  /*2a7c0*/  @P4 STG.E.U8 desc[UR20][R4.64], R65 ;  /* 0x0000004104004986 */ /* 0x0003e2000c101114 */
[----:B------:R-:W-:Y:S01]  /*2a7d0*/  SHF.R.S32.HI R10, RZ, 0x1f, R9 ;  /* 0x0000001fff0a7819 */ /* 0x000fe20000011409 */
[C---:B------:R-:W-:Y:S01]  /*2a7e0*/  VIADD R0, R9.reuse, UR32 ;  /* 0x0000002009007c36 */ /* 0x040fe20008000000 */
[C---:B------:R-:W-:Y:S01]  /*2a7f0*/  IADD3 R8, P4, PT, R9.reuse, R164, RZ ;  /* 0x000000a409087210 */ /* 0x040fe20007f9e0ff */
[----:B------:R0:W-:Y:S01]  /*2a800*/  @P2 STG.E.U8 desc[UR20][R6.64], R129 ;  /* 0x0000008106002986 */ /* 0x0001e2000c101114 */
[----:B----4-:R-:W-:-:S02]  /*2a810*/  IADD3 R2, P2, PT, R9, R145, RZ ;  /* 0x0000009109027210 */ /* 0x010fc40007f5e0ff */
[----:B------:R-:W-:Y:S01]  /*2a820*/  SHF.R.S32.HI R14, RZ, 0x1f, R0 ;  /* 0x0000001fff0e7819 */ /* 0x000fe20000011400 */
[----:B------:R-:W-:Y:S01]  /*2a830*/  IMAD.X R9, R10, 0x1, R165, P4 ;  /* 0x000000010a097824 */ /* 0x000fe200020e06a5 */
[C---:B-1----:R-:W-:Y:S01]  /*2a840*/  IADD3 R4, P4, PT, R0.reuse, R145, RZ ;  /* 0x0000009100047210 */ /* 0x042fe20007f9e0ff */
[----:B------:R-:W-:-:S04]  /*2a850*/  VIADD R12, R0, UR32 ;  /* 0x00000020000c7c36 */ /* 0x000fc80008000000 */
[--C-:B------:R-:W-:Y:S01]  /*2a860*/  IMAD.X R5, R14, 0x1, R161.reuse, P4 ;  /* 0x000000010e057824 */ /* 0x100fe200020e06a1 */
[----:B0-----:R-:W-:Y:S01]  /*2a870*/  IADD3 R6, P4, PT, R0, R164, RZ ;  /* 0x000000a400067210 */ /* 0x001fe20007f9e0ff */
[----:B------:R-:W-:Y:S01]  /*2a880*/  IMAD.X R3, R10, 0x1, R161, P2 ;  /* 0x000000010a037824 */ /* 0x000fe200010e06a1 */
[----:B--2---:R-:W-:Y:S02]  /*2a890*/  ISETP.LT.AND P5, PT, R144, UR4, !P6 ;  /* 0x0000000490007c0c */ /* 0x004fe4000f7a1270 */
[----:B------:R-:W-:Y:S01]  /*2a8a0*/  ISETP.LT.AND P6, PT, R160, UR5, !P6 ;  /* 0x00000005a0007c0c */ /* 0x000fe2000f7c1270 */
[----:B------:R-:W-:Y:S01]  /*2a8b0*/  IMAD.X R7, R14, 0x1, R165, P4 ;  /* 0x000000010e077824 */ /* 0x000fe200020e06a5 */
[----:B---3--:R-:W-:Y:S02]  /*2a8c0*/  ISETP.LT.AND P2, PT, R144, UR6, !P3 ;  /* 0x0000000690007c0c */ /* 0x008fe4000df41270 */
[----:B------:R-:W-:Y:S02]  /*2a8d0*/  SHF.R.S32.HI R0, RZ, 0x1f, R12 ;  /* 0x0000001fff007819 */ /* 0x000fe4000001140c */
[----:B------:R-:W-:-:S02]  /*2a8e0*/  IADD3 R10, P4, PT, R12, R145, RZ ;  /* 0x000000910c0a7210 */ /* 0x000fc40007f9e0ff */
[----:B------:R-:W-:Y:S02]  /*2a8f0*/  ISETP.LT.AND P3, PT, R160, UR7, !P3 ;  /* 0x00000007a0007c0c */ /* 0x000fe4000df61270 */
[----:B------:R-:W-:Y:S02]  /*2a900*/  ISETP.LT.AND P1, PT, R144, UR9, !P0 ;  /* 0x0000000990007c0c */ /* 0x000fe4000c721270 */
[----:B------:R-:W-:Y:S02]  /*2a910*/  PRMT R13, R65, 0x9910, RZ ;  /* 0x00009910410d7816 */ /* 0x000fe400000000ff */
[----:B------:R-:W-:Y:S02]  /*2a920*/  F2FP.SATFINITE.E5M2.F32.PACK_AB_MERGE_C R67, R67, R66, RZ ;  /* 0x000000424343723e */ /* 0x000fe400048060ff */
[----:B------:R-:W-:Y:S02]  /*2a930*/  ISETP.LT.AND P0, PT, R160, UR10, !P0 ;  /* 0x0000000aa0007c0c */ /* 0x000fe4000c701270 */
[----:B------:R-:W-:-:S02]  /*2a940*/  PRMT R15, R129, 0x9910, RZ ;  /* 0x00009910810f7816 */ /* 0x000fc400000000ff */
[----:B------:R-:W-:Y:S01]  /*2a950*/  F2FP.SATFINITE.E5M2.F32.PACK_AB_MERGE_C R131, R131, R130, RZ ;  /* 0x000000828383723e */ /* 0x000fe200048060ff */
[----:B------:R-:W-:Y:S01]  /*2a960*/  IMAD.X R11, R0, 0x1, R161, P4 ;  /* 0x00000001000b7824 */ /* 0x000fe200020e06a1 */
[----:B------:R-:W-:Y:S02]  /*2a970*/  IADD3 R164, P4, PT, R12, R164, RZ ;  /* 0x000000a40ca47210 */ /* 0x000fe40007f9e0ff */
[----:B------:R-:W-:Y:S02]  /*2a980*/  SHF.R.S32.HI R13, RZ, 0x8, R13 ;  /* 0x00000008ff0d7819 */ /* 0x000fe4000001140d */
[----:B------:R-:W-:Y:S02]  /*2a990*/  PRMT R17, R67, 0x9910, RZ ;  /* 0x0000991043117816 */ /* 0x000fe400000000ff */
[----:B------:R-:W-:Y:S02]  /*2a9a0*/  SHF.R.S32.HI R15, RZ, 0x8, R15 ;  /* 0x00000008ff0f7819 */ /* 0x000fe4000001140f */
[----:B------:R-:W-:Y:S01]  /*2a9b0*/  PRMT R19, R131, 0x9910, RZ ;  /* 0x0000991083137816 */ /* 0x000fe200000000ff */
[----:B------:R-:W-:Y:S01]  /*2a9c0*/  IMAD.X R165, R0, 0x1, R165, P4 ;  /* 0x0000000100a57824 */ /* 0x000fe200020e06a5 */
[----:B------:R-:W-:Y:S01]  /*2a9d0*/  SHF.R.S32.HI R17, RZ, 0x8, R17 ;  /* 0x00000008ff117819 */ /* 0x000fe20000011411 */
[----:B------:R0:W-:Y:S01]  /*2a9e0*/  @P5 STG.E.U8 desc[UR20][R2.64], R13 ;  /* 0x0000000d02005986 */ /* 0x0001e2000c101114 */
[----:B------:R-:W-:-:S03]  /*2a9f0*/  SHF.R.S32.HI R19, RZ, 0x8, R19 ;  /* 0x00000008ff137819 */ /* 0x000fc60000011413 */
[----:B------:R0:W-:Y:S04]  /*2aa00*/  @P6 STG.E.U8 desc[UR20][R8.64], R15 ;  /* 0x0000000f08006986 */ /* 0x0001e8000c101114 */
[----:B------:R0:W-:Y:S04]  /*2aa10*/  @P2 STG.E.U8 desc[UR20][R4.64], R67 ;  /* 0x0000004304002986 */ /* 0x0001e8000c101114 */
[----:B------:R0:W-:Y:S04]  /*2aa20*/  @P3 STG.E.U8 desc[UR20][R6.64], R131 ;  /* 0x0000008306003986 */ /* 0x0001e8000c101114 */
[----:B------:R0:W-:Y:S04]  /*2aa30*/  @P1 STG.E.U8 desc[UR20][R10.64], R17 ;  /* 0x000000110a001986 */ /* 0x0001e8000c101114 */
[----:B------:R0:W-:Y:S01]  /*2aa40*/  @P0 STG.E.U8 desc[UR20][R164.64], R19 ;  /* 0x00000013a4000986 */ /* 0x0001e2000c101114 */
[----:B------:R-:W-:Y:S06]  /*2aa50*/  BAR.SYNC.DEFER_BLOCKING 0x0 ;  /* 0x0000000000007b1d */ /* 0x000fec0000010000 */
[----:B------:R-:W-:Y:S05]  /*2aa60*/  BRA.U UP0, `(.L_x_13) ;  /* 0x0000000100a07547 */ /* 0x000fea000b800000 */
[----:B------:R-:W1:Y:S01]  /*2aa70*/  S2UR UR5, SR_CgaCtaId ;  /* 0x00000000000579c3 */ /* 0x000e620000008800 */
[----:B------:R-:W-:Y:S01]  /*2aa80*/  NOP ;  /* 0x0000000000007918 */ /* 0x000fe20000000000 */
[----:B------:R-:W-:Y:S01]  /*2aa90*/  UMOV UR4, 0x50 ;  /* 0x0000005000047882 */ /* 0x000fe20000000000 */
[----:B------:R-:W-:Y:S02]  /*2aaa0*/  IMAD.U32 R0, RZ, RZ, UR8 ;  /* 0x00000008ff007e24 */ /* 0x000fe4000f8e00ff */
[----:B0-----:R-:W-:Y:S02]  /*2aab0*/  IMAD.MOV.U32 R3, RZ, RZ, 0xf ;  /* 0x0000000fff037424 */ /* 0x001fe400078e00ff */
[----:B------:R-:W-:Y:S01]  /*2aac0*/  IMAD.MOV.U32 R7, RZ, RZ, 0x1 ;  /* 0x00000001ff077424 */ /* 0x000fe200078e00ff */
[----:B------:R-:W-:-:S04]  /*2aad0*/  LOP3.LUT R0, R0, 0xffff, RZ, 0xc0, !PT ;  /* 0x0000ffff00007812 */ /* 0x000fc800078ec0ff */
[----:B------:R-:W-:-:S05]  /*2aae0*/  SHF.R.U32.HI R0, RZ, 0x5, R0 ;  /* 0x00000005ff007819 */ /* 0x000fca0000011600 */
[----:B------:R-:W-:Y:S01]  /*2aaf0*/  VIADD R2, R0, 0x10 ;  /* 0x0000001000027836 */ /* 0x000fe20000000000 */
[----:B------:R-:W-:Y:S01]  /*2ab00*/  SHF.L.U32 R0, R3, R0, RZ ;  /* 0x0000000003007219 */ /* 0x000fe200000006ff */
[----:B-1----:R-:W-:-:S03]  /*2ab10*/  ULEA UR6, UR5, UR4, 0x18 ;  /* 0x0000000405067291 */ /* 0x002fc6000f8ec0ff */
[----:B------:R-:W-:-:S04]  /*2ab20*/  SHF.L.U32 R3, R7, R2, RZ ;  /* 0x0000000207037219 */ /* 0x000fc800000006ff */
[----:B------:R-:W-:Y:S02]  /*2ab30*/  LOP3.LUT R0, R3, R0, RZ, 0xfc, !PT ;  /* 0x0000000003007212 */ /* 0x000fe400078efcff */
[----:B------:R-:W0:Y:S02]  /*2ab40*/  LDS R5, [UR6] ;  /* 0x00000006ff057984 */ /* 0x000e240008000800 */
[C---:B------:R-:W-:Y:S02]  /*2ab50*/  LOP3.LUT R2, R0.reuse, 0xffff, RZ, 0xc0, !PT ;  /* 0x0000ffff00027812 */ /* 0x040fe400078ec0ff */
[----:B0-----:R-:W-:-:S04]  /*2ab60*/  LOP3.LUT R3, R0, 0xffff, R5, 0x80, !PT ;  /* 0x0000ffff00037812 */ /* 0x001fc800078e8005 */
[----:B------:R-:W-:-:S13]  /*2ab70*/  ISETP.NE.AND P0, PT, R3, R2, PT ;  /* 0x000000020300720c */ /* 0x000fda0003f05270 */
[----:B------:R-:W-:Y:S05]  /*2ab80*/  @P0 BRA `(.L_x_14) ;  /* 0x0000000000500947 */ /* 0x000fea0003800000 */
[----:B------:R-:W-:Y:S02]  /*2ab90*/  SHF.R.U32.HI R5, RZ, 0x10, R5 ;  /* 0x00000010ff057819 */ /* 0x000fe40000011605 */
[----:B------:R-:W-:-:S04]  /*2aba0*/  SHF.R.U32.HI R2, RZ, 0x10, R0 ;  /* 0x00000010ff027819 */ /* 0x000fc80000011600 */
[----:B------:R-:W-:-:S04]  /*2abb0*/  LOP3.LUT R5, R5, R2, RZ, 0xc0, !PT ;  /* 0x0000000205057212 */ /* 0x000fc800078ec0ff */
[----:B------:R-:W-:-:S13]  /*2abc0*/  ISETP.NE.AND P0, PT, R5, R2, PT ;  /* 0x000000020500720c */ /* 0x000fda0003f05270 */
[----:B------:R-:W-:Y:S05]  /*2abd0*/  @P0 BRA `(.L_x_15) ;  /* 0x0000000000300947 */ /* 0x000fea0003800000 */
[----:B------:R-:W-:Y:S01]  /*2abe0*/  R2UR UR4, R0 ;  /* 0x00000000000472ca */ /* 0x000fe200000e0000 */
[----:B------:R-:W-:Y:S01]  /*2abf0*/  VOTEU.ANY UR5, UPT, PT ;  /* 0x0000000000057886 */ /* 0x000fe200038e0100 */
[----:B------:R-:W0:Y:S01]  /*2ac00*/  S2R R0, SR_LANEID ;  /* 0x0000000000007919 */ /* 0x000e220000000000 */
[----:B------:R-:W-:-:S10]  /*2ac10*/  UFLO.U32 UR5, UR5 ;  /* 0x00000005000572bd */ /* 0x000fd400080e0000 */
[----:B------:R-:W-:-:S06]  /*2ac20*/  ULOP3.LUT UR4, URZ, UR4, URZ, 0x33, !UPT ;  /* 0x00000004ff047292 */ /* 0x000fcc000f8e33ff */
[----:B------:R-:W-:-:S04]  /*2ac30*/  IMAD.U32 R2, RZ, RZ, UR4 ;  /* 0x00000004ff027e24 */ /* 0x000fc8000f8e00ff */
[----:B------:R-:W1:Y:S02]  /*2ac40*/  REDUX UR7, R2 ;  /* 0x00000000020773c4 */ /* 0x000e640000000000 */
[----:B------:R2:W-:Y:S01]  /*2ac50*/  UTCATOMSWS.AND URZ, UR4 ;  /* 0x0000000400ff79e3 */ /* 0x0005e20008000000 */
[----:B0-----:R-:W-:Y:S01]  /*2ac60*/  ISETP.EQ.U32.AND P0, PT, R0, UR5, PT ;  /* 0x0000000500007c0c */ /* 0x001fe2000bf02070 */
[----:B-1----:R-:W-:-:S12]  /*2ac70*/  IMAD.U32 R0, RZ, RZ, UR7 ;  /* 0x00000007ff007e24 */ /* 0x002fd8000f8e00ff */
[----:B------:R2:W-:Y:S01]  /*2ac80*/  @P0 ATOMS.AND RZ, [UR6], R0 ;  /* 0x00000000ffff098c */ /* 0x0005e2000a800006 */
[----:B------:R-:W-:Y:S05]  /*2ac90*/  BRA `(.L_x_13) ;  /* 0x0000000000147947 */ /* 0x000fea0003800000 */
.L_x_15:
[----:B------:R-:W-:-:S07]  /*2aca0*/  MOV R2, 0x2acc0 ;  /* 0x0002acc000027802 */ /* 0x000fce0000000f00 */
[----:B------:R-:W-:Y:S05]  /*2acb0*/  CALL.REL.NOINC `($__internal_0_$__cuda_sm10x_tcgen05_guardrail_trap_col_being_dealloced_not_returned_by_alloc) ;  /* 0x00000000002c7944 */ /* 0x000fea0003c00000 */
[----:B------:R-:W-:Y:S05]  /*2acc0*/  BRA `(.L_x_13) ;  /* 0x0000000000087947 */ /* 0x000fea0003800000 */
.L_x_14:
[----:B------:R-:W-:-:S07]  /*2acd0*/  MOV R2, 0x2acf0 ;  /* 0x0002acf000027802 */ /* 0x000fce0000000f00 */
[----:B------:R-:W-:Y:S05]  /*2ace0*/  CALL.REL.NOINC `($__internal_2_$__cuda_sm10x_tcgen05_guardrail_trap_unallocated_columns_being_dealloced) ;  /* 0x0000000000387944 */ /* 0x000fea0003c00000 */
.L_x_13:
[----:B------:R-:W-:Y:S01]  /*2acf0*/  NOP ;  /* 0x0000000000007918 */ /* 0x000fe20000000000 */
[----:B--2---:R-:W-:Y:S05]  /*2ad00*/  EXIT ;  /* 0x000000000000794d */ /* 0x004fea0003800000 */
.L_x_8:
[----:B------:R-:W0:Y:S02]  /*2ad10*/  SYNCS.PHASECHK.TRANS64.TRYWAIT P2, [UR11], R17 ;  /* 0x00000011ff0075a7 */ /* 0x000e24000804110b */
[----:B0-----:R-:W-:Y:S05]  /*2ad20*/  @!P2 BRA `(.L_x_8) ;  /* 0xfffffffc00f8a947 */ /* 0x001fea000383ffff */
[----:B------:R-:W-:Y:S05]  /*2ad30*/  BRA `(.L_x_16) ;  /* 0xffffff0c000c7947 */ /* 0x000fea000383ffff */
.L_x_12:
[----:B------:R-:W0:Y:S02]  /*2ad40*/  SYNCS.PHASECHK.TRANS64.TRYWAIT P0, [UR11], R2 ;  /* 0x00000002ff0075a7 */ /* 0x000e24000800110b */
[----:B0-----:R-:W-:Y:S05]  /*2ad50*/  @!P0 BRA `(.L_x_12) ;  /* 0xfffffffc00f88947 */ /* 0x001fea000383ffff */
[----:B------:R-:W-:Y:S05]  /*2ad60*/  BRA `(.L_x_11) ;  /* 0xffffffb400187947 */ /* 0x000fea000383ffff */
        .weak           $__internal_0_$__cuda_sm10x_tcgen05_guardrail_trap_col_being_dealloced_not_returned_by_alloc
        .type           $__internal_0_$__cuda_sm10x_tcgen05_guardrail_trap_col_being_dealloced_not_returned_by_alloc,@function
        .size           $__internal_0_$__cuda_sm10x_tcgen05_guardrail_trap_col_being_dealloced_not_returned_by_alloc,($__internal_1_$__cuda_sm10x_tcgen05_guardrail_trap_phase_invalid_during_alloc - $__internal_0_$__cuda_sm10x_tcgen05_guardrail_trap_col_being_dealloced_not_returned_by_alloc)
$__internal_0_$__cuda_sm10x_tcgen05_guardrail_trap_col_being_dealloced_not_returned_by_alloc:
[----:B------:R-:W-:Y:S05]  /*2ad70*/  BPT.TRAP 0x1 ;  /* 0x000000040000795c */ /* 0x000fea0000300000 */
[----:B------:R-:W-:-:S04]  /*2ad80*/  IMAD.MOV.U32 R3, RZ, RZ, 0x0 ;  /* 0x00000000ff037424 */ /* 0x000fc800078e00ff */
[----:B------:R-:W-:Y:S05]  /*2ad90*/  RET.REL.NODEC R2 `(matmul_kernel) ;  /* 0xfffffd5002987950 */ /* 0x000fea0003c3ffff */
        .weak           $__internal_1_$__cuda_sm10x_tcgen05_guardrail_trap_phase_invalid_during_alloc
        .type           $__internal_1_$__cuda_sm10x_tcgen05_guardrail_trap_phase_invalid_during_alloc,@function
        .size           $__internal_1_$__cuda_sm10x_tcgen05_guardrail_trap_phase_invalid_during_alloc,($__internal_2_$__cuda_sm10x_tcgen05_guardrail_trap_unallocated_columns_being_dealloced - $__internal_1_$__cuda_sm10x_tcgen05_guardrail_trap_phase_invalid_during_alloc)
$__internal_1_$__cuda_sm10x_tcgen05_guardrail_trap_phase_invalid_during_alloc:
[----:B------:R-:W-:Y:S05]  /*2ada0*/  BPT.TRAP 0x1 ;  /* 0x000000040000795c */ /* 0x000fea0000300000 */
[----:B------:R-:W-:-:S04]  /*2adb0*/  IMAD.MOV.U32 R5, RZ, RZ, 0x0 ;  /* 0x00000000ff057424 */ /* 0x000fc800078e00ff */
[----:B------:R-:W-:Y:S05]  /*2adc0*/  RET.REL.NODEC R4 `(matmul_kernel) ;  /* 0xfffffd50048c7950 */ /* 0x000fea0003c3ffff */
        .weak           $__internal_2_$__cuda_sm10x_tcgen05_guardrail_trap_unallocated_columns_being_dealloced
        .type           $__internal_2_$__cuda_sm10x_tcgen05_guardrail_trap_unallocated_columns_being_dealloced,@function
        .size           $__internal_2_$__cuda_sm10x_tcgen05_guardrail_trap_unallocated_columns_being_dealloced,(.L_x_20 - $__internal_2_$__cuda_sm10x_tcgen05_guardrail_trap_unallocated_columns_being_dealloced)
$__internal_2_$__cuda_sm10x_tcgen05_guardrail_trap_unallocated_columns_being_dealloced:
[----:B------:R-:W-:Y:S05]  /*2add0*/  BPT.TRAP 0x1 ;  /* 0x000000040000795c */ /* 0x000fea0000300000 */
[----:B------:R-:W-:-:S04]  /*2ade0*/  IMAD.MOV.U32 R3, RZ, RZ, 0x0 ;  /* 0x00000000ff037424 */ /* 0x000fc800078e00ff */
[----:B------:R-:W-:Y:S05]  /*2adf0*/  RET.REL.NODEC R2 `(matmul_kernel) ;  /* 0xfffffd5002807950 */ /* 0x000fea0003c3ffff */
.L_x_17:
[----:B------:R-:W-:-:S00]  /*2ae00*/  BRA `(.L_x_17) ;  /* 0xfffffffc00fc7947 */ /* 0x000fc0000383ffff */
[----:B------:R-:W-:-:S00]  /*2ae10*/  NOP ;  /* 0x0000000000007918 */ /* 0x000fc00000000000 */
        /* <DEDUP_REMOVED lines=14> */
.L_x_20:


//--------------------- .nv.shared.matmul_kernel  --------------------------
	.section	.nv.shared.matmul_kernel,"aw",@nobits
	.sectionflags	@""
	.align	16
	.zero		1024


//--------------------- .nv.shared.reserved.0     --------------------------
	.section	.nv.shared.reserved.0,"aw",@nobits
	.align	8
	.weak		__nv_reservedSMEM_offset_0_alias
	.size		__nv_reservedSMEM_offset_0_alias, 0, 64
	.other		__nv_reservedSMEM_offset_0_alias,@"STO_CUDA_RESERVED_SHARED STV_DEFAULT"
__nv_reservedSMEM_offset_0_alias:
	.zero		0
.nv.shared.reserved.0:
	.zero		64
	.weak		__nv_reservedSMEM_allocation_phase
	.type		__nv_reservedSMEM_allocation_phase,@object
	.size		__nv_reservedSMEM_allocation_phase,(.L_0 - __nv_reservedSMEM_allocation_phase)
__nv_reservedSMEM_allocation_phase:
	.zero		1
.L_0:
	.zero		7
	.weak		__nv_reservedSMEM_devtool_atexit_pc
	.type		__nv_reservedSMEM_devtool_atexit_pc,@object
	.size		__nv_reservedSMEM_devtool_atexit_pc,(__nv_reservedSMEM_allocation_mask - __nv_reservedSMEM_devtool_atexit_pc)
__nv_reservedSMEM_devtool_atexit_pc:
	.zero		8
	.weak		__nv_reservedSMEM_allocation_mask
	.type		__nv_reservedSMEM_allocation_mask,@object
	.size		__nv_reservedSMEM_allocation_mask,(.L_2 - __nv_reservedSMEM_allocation_mask)
__nv_reservedSMEM_allocation_mask:
	.zero		4
.L_2:


//--------------------- .nv.constant0.matmul_kernel --------------------------
	.section	.nv.constant0.matmul_kernel,"a",@progbits
	.sectionflags	@""
	.align	4
.nv.constant0.matmul_kernel:
	.zero		976


//--------------------- SYMBOLS --------------------------

	.type		.nv.reservedSmem.offset0,@object
	.size		.nv.reservedSmem.offset0,0x4
	.type		.nv.reservedSmem.cap,@object
	.size		.nv.reservedSmem.cap,0x4
